# CuTe-DSL kernel — source=fa4 family=fa4_bwd_sm100
# config = {"dtype": "BFloat16", "causal": true, "use_2cta": true, "head_dim": 64}


// ===== COMPILED SASS (sm_100a) =====

	.target	sm_100a

	.elftype	@"ET_EXEC"


//--------------------- .note.nv.tkinfo           --------------------------
	.section	.note.nv.tkinfo,"",@"SHT_NOTE"
	.sectionflags	@"SHF_NOTE_NV_TKINFO"
	.tkinfo
        /*0018*/ 	.word	0x00000081
        /*0030*/ 	.string	""
        /*0030*/ 	.string	"ptxas"
        /*0030*/ 	.string	"Cuda compilation tools, release 12.9, V12.9.83"
        /*0030*/ 	.string	"Build system must define TOOLS_VERSION_EXTENDED"
        /*0030*/ 	.string	"-O 3 -arch sm_100a "



//--------------------- .note.nv.cuver            --------------------------
	.section	.note.nv.cuver,"",@"SHT_NOTE"
	.sectionflags	@"SHF_NOTE_NV_CUVER"
        /*0018*/ 	.short	0x0001
        /*001a*/ 	.short	0x0064
        /*001c*/ 	.short	0x0001
        /*001e*/ 	.short	0x0000
        /*0020*/ 	.short	0x0001
        /*0022*/ 	.short	0x0000


//--------------------- .nv.info                  --------------------------
	.section	.nv.info,"",@"SHT_CUDA_INFO"
	.align	4


	//----- nvinfo : EIATTR_REGCOUNT
	.align		4
        /*0000*/ 	.byte	0x04, 0x2f
        /*0002*/ 	.short	(.L_6 - .L_5)
	.align		4
.L_5:
        /*0004*/ 	.word	index@(kernel_cutlass_kernel_flash_attncuteflash_bwd_sm100FlashAttentionBackwardSm100_object_at__tensor0000o6411101213_tensor0000_o_6410111213_tensor0000o6411101213_tensor0000_o_6410111213_tenso_0)
        /*0008*/ 	.word	0x00000080


	//----- nvinfo : EIATTR_FRAME_SIZE
	.align		4
.L_6:
        /*000c*/ 	.byte	0x04, 0x11
        /*000e*/ 	.short	(.L_8 - .L_7)
	.align		4
.L_7:
        /*0010*/ 	.word	index@($__internal_2_$__cuda_sm10x_tcgen05_guardrail_trap_unallocated_columns_being_dealloced)
        /*0014*/ 	.word	0x00000008


	//----- nvinfo : EIATTR_FRAME_SIZE
	.align		4
.L_8:
        /*0018*/ 	.byte	0x04, 0x11
        /*001a*/ 	.short	(.L_10 - .L_9)
	.align		4
.L_9:
        /*001c*/ 	.word	index@($__internal_1_$__cuda_sm10x_tcgen05_guardrail_trap_phase_invalid_during_alloc)
        /*0020*/ 	.word	0x00000008


	//----- nvinfo : EIATTR_FRAME_SIZE
	.align		4
.L_10:
        /*0024*/ 	.byte	0x04, 0x11
        /*0026*/ 	.short	(.L_12 - .L_11)
	.align		4
.L_11:
        /*0028*/ 	.word	index@($__internal_0_$__cuda_sm10x_tcgen05_guardrail_trap_col_being_dealloced_not_returned_by_alloc)
        /*002c*/ 	.word	0x00000008


	//----- nvinfo : EIATTR_FRAME_SIZE
	.align		4
.L_12:
        /*0030*/ 	.byte	0x04, 0x11
        /*0032*/ 	.short	(.L_14 - .L_13)
	.align		4
.L_13:
        /*0034*/ 	.word	index@(kernel_cutlass_kernel_flash_attncuteflash_bwd_sm100FlashAttentionBackwardSm100_object_at__tensor0000o6411101213_tensor0000_o_6410111213_tensor0000o6411101213_tensor0000_o_6410111213_tenso_0)
        /*0038*/ 	.word	0x00000008


	//----- nvinfo : EIATTR_MIN_STACK_SIZE
	.align		4
.L_14:
        /*003c*/ 	.byte	0x04, 0x12
        /*003e*/ 	.short	(.L_16 - .L_15)
	.align		4
.L_15:
        /*0040*/ 	.word	index@(kernel_cutlass_kernel_flash_attncuteflash_bwd_sm100FlashAttentionBackwardSm100_object_at__tensor0000o6411101213_tensor0000_o_6410111213_tensor0000o6411101213_tensor0000_o_6410111213_tenso_0)
        /*0044*/ 	.word	0x00000008
.L_16:


//--------------------- .nv.info.kernel_cutlass_kernel_flash_attncuteflash_bwd_sm100FlashAttentionBackwardSm100_object_at__tensor0000o6411101213_tensor0000_o_6410111213_tensor0000o6411101213_tensor0000_o_6410111213_tenso_0 --------------------------
	.section	.nv.info.kernel_cutlass_kernel_flash_attncuteflash_bwd_sm100FlashAttentionBackwardSm100_object_at__tensor0000o6411101213_tensor0000_o_6410111213_tensor0000o6411101213_tensor0000_o_6410111213_tenso_0,"",@"SHT_CUDA_INFO"
	.sectionflags	@""
	.align	4


	//----- nvinfo : EIATTR_CUDA_API_VERSION
	.align		4
        /*0000*/ 	.byte	0x04, 0x37
        /*0002*/ 	.short	(.L_18 - .L_17)
.L_17:
        /*0004*/ 	.word	0x00000081


	//----- nvinfo : EIATTR_KPARAM_INFO
	.align		4
.L_18:
        /*0008*/ 	.byte	0x04, 0x17
        /*000a*/ 	.short	(.L_20 - .L_19)
.L_19:
        /*000c*/ 	.word	0x00000000
        /*0010*/ 	.short	0x0021
        /*0012*/ 	.short	0x0624
        /*0014*/ 	.byte	0x00, 0xf0, 0x31, 0x00


	//----- nvinfo : EIATTR_KPARAM_INFO
	.align		4
.L_20:
        /*0018*/ 	.byte	0x04, 0x17
        /*001a*/ 	.short	(.L_22 - .L_21)
.L_21:
        /*001c*/ 	.word	0x00000000
        /*0020*/ 	.short	0x0020
        /*0022*/ 	.short	0x0620
        /*0024*/ 	.byte	0x00, 0xf0, 0x11, 0x00


	//----- nvinfo : EIATTR_KPARAM_INFO
	.align		4
.L_22:
        /*0028*/ 	.byte	0x04, 0x17
        /*002a*/ 	.short	(.L_24 - .L_23)
.L_23:
        /*002c*/ 	.word	0x00000000
        /*0030*/ 	.short	0x001f
        /*0032*/ 	.short	0x061c
        /*0034*/ 	.byte	0x00, 0xf0, 0x11, 0x00


	//----- nvinfo : EIATTR_KPARAM_INFO
	.align		4
.L_24:
        /*0038*/ 	.byte	0x04, 0x17
        /*003a*/ 	.short	(.L_26 - .L_25)
.L_25:
        /*003c*/ 	.word	0x00000000
        /*0040*/ 	.short	0x001e
        /*0042*/ 	.short	0x0618
        /*0044*/ 	.byte	0x00, 0xf0, 0x11, 0x00


	//----- nvinfo : EIATTR_KPARAM_INFO
	.align		4
.L_26:
        /*0048*/ 	.byte	0x04, 0x17
        /*004a*/ 	.short	(.L_28 - .L_27)
.L_27:
        /*004c*/ 	.word	0x00000000
        /*0050*/ 	.short	0x001d
        /*0052*/ 	.short	0x0614
        /*0054*/ 	.byte	0x00, 0xf0, 0x11, 0x00


	//----- nvinfo : EIATTR_KPARAM_INFO
	.align		4
.L_28:
        /*0058*/ 	.byte	0x04, 0x17
        /*005a*/ 	.short	(.L_30 - .L_29)
.L_29:
        /*005c*/ 	.word	0x00000000
        /*0060*/ 	.short	0x001c
        /*0062*/ 	.short	0x0610
        /*0064*/ 	.byte	0x00, 0xf0, 0x11, 0x00


	//----- nvinfo : EIATTR_KPARAM_INFO
	.align		4
.L_30:
        /*0068*/ 	.byte	0x04, 0x17
        /*006a*/ 	.short	(.L_32 - .L_31)
.L_31:
        /*006c*/ 	.word	0x00000000
        /*0070*/ 	.short	0x001b
        /*0072*/ 	.short	0x060c
        /*0074*/ 	.byte	0x00, 0xf0, 0x0d, 0x00


	//----- nvinfo : EIATTR_KPARAM_INFO
	.align		4
.L_32:
        /*0078*/ 	.byte	0x04, 0x17
        /*007a*/ 	.short	(.L_34 - .L_33)
.L_33:
        /*007c*/ 	.word	0x00000000
        /*0080*/ 	.short	0x001a
        /*0082*/ 	.short	0x0609
        /*0084*/ 	.byte	0x00, 0xf0, 0x0d, 0x00


	//----- nvinfo : EIATTR_KPARAM_INFO
	.align		4
.L_34:
        /*0088*/ 	.byte	0x04, 0x17
        /*008a*/ 	.short	(.L_36 - .L_35)
.L_35:
        /*008c*/ 	.word	0x00000000
        /*0090*/ 	.short	0x0019
        /*0092*/ 	.short	0x0606
        /*0094*/ 	.byte	0x00, 0xf0, 0x0d, 0x00


	//----- nvinfo : EIATTR_KPARAM_INFO
	.align		4
.L_36:
        /*0098*/ 	.byte	0x04, 0x17
        /*009a*/ 	.short	(.L_38 - .L_37)
.L_37:
        /*009c*/ 	.word	0x00000000
        /*00a0*/ 	.short	0x0018
        /*00a2*/ 	.short	0x0603
        /*00a4*/ 	.byte	0x00, 0xf0, 0x0d, 0x00


	//----- nvinfo : EIATTR_KPARAM_INFO
	.align		4
.L_38:
        /*00a8*/ 	.byte	0x04, 0x17
        /*00aa*/ 	.short	(.L_40 - .L_39)
.L_39:
        /*00ac*/ 	.word	0x00000000
        /*00b0*/ 	.short	0x0017
        /*00b2*/ 	.short	0x0600
        /*00b4*/ 	.byte	0x00, 0xf0, 0x0d, 0x00


	//----- nvinfo : EIATTR_KPARAM_INFO
	.align		4
.L_40:
        /*00b8*/ 	.byte	0x04, 0x17
        /*00ba*/ 	.short	(.L_42 - .L_41)
.L_41:
        /*00bc*/ 	.word	0x00000000
        /*00c0*/ 	.short	0x0016
        /*00c2*/ 	.short	0x0580
        /*00c4*/ 	.byte	0x00, 0xf0, 0x01, 0x02


	//----- nvinfo : EIATTR_KPARAM_INFO
	.align		4
.L_42:
        /*00c8*/ 	.byte	0x04, 0x17
        /*00ca*/ 	.short	(.L_44 - .L_43)
.L_43:
        /*00cc*/ 	.word	0x00000000
        /*00d0*/ 	.short	0x0015
        /*00d2*/ 	.short	0x0500
        /*00d4*/ 	.byte	0x00, 0xf0, 0x01, 0x02


	//----- nvinfo : EIATTR_KPARAM_INFO
	.align		4
.L_44:
        /*00d8*/ 	.byte	0x04, 0x17
        /*00da*/ 	.short	(.L_46 - .L_45)
.L_45:
        /*00dc*/ 	.word	0x00000000
        /*00e0*/ 	.short	0x0014
        /*00e2*/ 	.short	0x0480
        /*00e4*/ 	.byte	0x00, 0xf0, 0x01, 0x02


	//----- nvinfo : EIATTR_KPARAM_INFO
	.align		4
.L_46:
        /*00e8*/ 	.byte	0x04, 0x17
        /*00ea*/ 	.short	(.L_48 - .L_47)
.L_47:
        /*00ec*/ 	.word	0x00000000
        /*00f0*/ 	.short	0x0013
        /*00f2*/ 	.short	0x0400
        /*00f4*/ 	.byte	0x00, 0xf0, 0x01, 0x02


	//----- nvinfo : EIATTR_KPARAM_INFO
	.align		4
.L_48:
        /*00f8*/ 	.byte	0x04, 0x17
        /*00fa*/ 	.short	(.L_50 - .L_49)
.L_49:
        /*00fc*/ 	.word	0x00000000
        /*0100*/ 	.short	0x0012
        /*0102*/ 	.short	0x0380
        /*0104*/ 	.byte	0x00, 0xf0, 0x01, 0x02


	//----- nvinfo : EIATTR_KPARAM_INFO
	.align		4
.L_50:
        /*0108*/ 	.byte	0x04, 0x17
        /*010a*/ 	.short	(.L_52 - .L_51)
.L_51:
        /*010c*/ 	.word	0x00000000
        /*0110*/ 	.short	0x0011
        /*0112*/ 	.short	0x0300
        /*0114*/ 	.byte	0x00, 0xf0, 0x01, 0x02


	//----- nvinfo : EIATTR_KPARAM_INFO
	.align		4
.L_52:
        /*0118*/ 	.byte	0x04, 0x17
        /*011a*/ 	.short	(.L_54 - .L_53)
.L_53:
        /*011c*/ 	.word	0x00000000
        /*0120*/ 	.short	0x0010
        /*0122*/ 	.short	0x0280
        /*0124*/ 	.byte	0x00, 0xf0, 0x01, 0x02


	//----- nvinfo : EIATTR_KPARAM_INFO
	.align		4
.L_54:
        /*0128*/ 	.byte	0x04, 0x17
        /*012a*/ 	.short	(.L_56 - .L_55)
.L_55:
        /*012c*/ 	.word	0x00000000
        /*0130*/ 	.short	0x000f
        /*0132*/ 	.short	0x0200
        /*0134*/ 	.byte	0x00, 0xf0, 0x01, 0x02


	//----- nvinfo : EIATTR_KPARAM_INFO
	.align		4
.L_56:
        /*0138*/ 	.byte	0x04, 0x17
        /*013a*/ 	.short	(.L_58 - .L_57)
.L_57:
        /*013c*/ 	.word	0x00000000
        /*0140*/ 	.short	0x000e
        /*0142*/ 	.short	0x0180
        /*0144*/ 	.byte	0x00, 0xf0, 0x01, 0x02


	//----- nvinfo : EIATTR_KPARAM_INFO
	.align		4
.L_58:
        /*0148*/ 	.byte	0x04, 0x17
        /*014a*/ 	.short	(.L_60 - .L_59)
.L_59:
        /*014c*/ 	.word	0x00000000
        /*0150*/ 	.short	0x000d
        /*0152*/ 	.short	0x013c
        /*0154*/ 	.byte	0x00, 0xf0, 0x31, 0x00


	//----- nvinfo : EIATTR_KPARAM_INFO
	.align		4
.L_60:
        /*0158*/ 	.byte	0x04, 0x17
        /*015a*/ 	.short	(.L_62 - .L_61)
.L_61:
        /*015c*/ 	.word	0x00000000
        /*0160*/ 	.short	0x000c
        /*0162*/ 	.short	0x0130
        /*0164*/ 	.byte	0x00, 0xf0, 0x31, 0x00


	//----- nvinfo : EIATTR_KPARAM_INFO
	.align		4
.L_62:
        /*0168*/ 	.byte	0x04, 0x17
        /*016a*/ 	.short	(.L_64 - .L_63)
.L_63:
        /*016c*/ 	.word	0x00000000
        /*0170*/ 	.short	0x000b
        /*0172*/ 	.short	0x0108
        /*0174*/ 	.byte	0x00, 0xf0, 0xa1, 0x00


	//----- nvinfo : EIATTR_KPARAM_INFO
	.align		4
.L_64:
        /*0178*/ 	.byte	0x04, 0x17
        /*017a*/ 	.short	(.L_66 - .L_65)
.L_65:
        /*017c*/ 	.word	0x00000000
        /*0180*/ 	.short	0x000a
        /*0182*/ 	.short	0x00d8
        /*0184*/ 	.byte	0x00, 0xf0, 0xc1, 0x00


	//----- nvinfo : EIATTR_KPARAM_INFO
	.align		4
.L_66:
        /*0188*/ 	.byte	0x04, 0x17
        /*018a*/ 	.short	(.L_68 - .L_67)
.L_67:
        /*018c*/ 	.word	0x00000000
        /*0190*/ 	.short	0x0009
        /*0192*/ 	.short	0x00a8
        /*0194*/ 	.byte	0x00, 0xf0, 0xc1, 0x00


	//----- nvinfo : EIATTR_KPARAM_INFO
	.align		4
.L_68:
        /*0198*/ 	.byte	0x04, 0x17
        /*019a*/ 	.short	(.L_70 - .L_69)
.L_69:
        /*019c*/ 	.word	0x00000000
        /*01a0*/ 	.short	0x0008
        /*01a2*/ 	.short	0x009c
        /*01a4*/ 	.byte	0x00, 0xf0, 0x31, 0x00


	//----- nvinfo : EIATTR_KPARAM_INFO
	.align		4
.L_70:
        /*01a8*/ 	.byte	0x04, 0x17
        /*01aa*/ 	.short	(.L_72 - .L_71)
.L_71:
        /*01ac*/ 	.word	0x00000000
        /*01b0*/ 	.short	0x0007
        /*01b2*/ 	.short	0x0090
        /*01b4*/ 	.byte	0x00, 0xf0, 0x31, 0x00


	//----- nvinfo : EIATTR_KPARAM_INFO
	.align		4
.L_72:
        /*01b8*/ 	.byte	0x04, 0x17
        /*01ba*/ 	.short	(.L_74 - .L_73)
.L_73:
        /*01bc*/ 	.word	0x00000000
        /*01c0*/ 	.short	0x0006
        /*01c2*/ 	.short	0x0068
        /*01c4*/ 	.byte	0x00, 0xf0, 0xa1, 0x00


	//----- nvinfo : EIATTR_KPARAM_INFO
	.align		4
.L_74:
        /*01c8*/ 	.byte	0x04, 0x17
        /*01ca*/ 	.short	(.L_76 - .L_75)
.L_75:
        /*01cc*/ 	.word	0x00000000
        /*01d0*/ 	.short	0x0005
        /*01d2*/ 	.short	0x0040
        /*01d4*/ 	.byte	0x00, 0xf0, 0xa1, 0x00


	//----- nvinfo : EIATTR_KPARAM_INFO
	.align		4
.L_76:
        /*01d8*/ 	.byte	0x04, 0x17
        /*01da*/ 	.short	(.L_78 - .L_77)
.L_77:
        /*01dc*/ 	.word	0x00000000
        /*01e0*/ 	.short	0x0004
        /*01e2*/ 	.short	0x0030
        /*01e4*/ 	.byte	0x00, 0xf0, 0x31, 0x00


	//----- nvinfo : EIATTR_KPARAM_INFO
	.align		4
.L_78:
        /*01e8*/ 	.byte	0x04, 0x17
        /*01ea*/ 	.short	(.L_80 - .L_79)
.L_79:
        /*01ec*/ 	.word	0x00000000
        /*01f0*/ 	.short	0x0003
        /*01f2*/ 	.short	0x0024
        /*01f4*/ 	.byte	0x00, 0xf0, 0x31, 0x00


	//----- nvinfo : EIATTR_KPARAM_INFO
	.align		4
.L_80:
        /*01f8*/ 	.byte	0x04, 0x17
        /*01fa*/ 	.short	(.L_82 - .L_81)
.L_81:
        /*01fc*/ 	.word	0x00000000
        /*0200*/ 	.short	0x0002
        /*0202*/ 	.short	0x0018
        /*0204*/ 	.byte	0x00, 0xf0, 0x31, 0x00


	//----- nvinfo : EIATTR_KPARAM_INFO
	.align		4
.L_82:
        /*0208*/ 	.byte	0x04, 0x17
        /*020a*/ 	.short	(.L_84 - .L_83)
.L_83:
        /*020c*/ 	.word	0x00000000
        /*0210*/ 	.short	0x0001
        /*0212*/ 	.short	0x000c
        /*0214*/ 	.byte	0x00, 0xf0, 0x31, 0x00


	//----- nvinfo : EIATTR_KPARAM_INFO
	.align		4
.L_84:
        /*0218*/ 	.byte	0x04, 0x17
        /*021a*/ 	.short	(.L_86 - .L_85)
.L_85:
        /*021c*/ 	.word	0x00000000
        /*0220*/ 	.short	0x0000
        /*0222*/ 	.short	0x0000
        /*0224*/ 	.byte	0x00, 0xf0, 0x31, 0x00


	//----- nvinfo : EIATTR_AT_ENTRY_FRAGMENTS
	.align		4
.L_86:
        /*0228*/ 	.byte	0x04, 0x4f
        /*022a*/ 	.short	(.L_88 - .L_87)


	//   ....[0]....
.L_87:
        /*022c*/ 	.word	0x00000004


	//   ....[1]....
        /*0230*/ 	.word	0x00000005


	//----- nvinfo : EIATTR_RESERVED_SMEM_USED
	.align		4
.L_88:
        /*0234*/ 	.byte	0x01, 0x41
	.zero		2


	//----- nvinfo : EIATTR_SPARSE_MMA_MASK
	.align		4
        /*0238*/ 	.byte	0x03, 0x50
        /*023a*/ 	.short	0x0000


	//----- nvinfo : EIATTR_TCGEN05_2CTA_USED
	.align		4
        /*023c*/ 	.byte	0x01, 0x52
	.zero		2


	//----- nvinfo : EIATTR_MAXREG_COUNT
	.align		4
        /*0240*/ 	.byte	0x03, 0x1b
        /*0242*/ 	.short	0x0080


	//----- nvinfo : EIATTR_NUM_BARRIERS
	.align		4
        /*0244*/ 	.byte	0x02, 0x4c
        /*0246*/ 	.byte	0x10
	.zero		1


	//----- nvinfo : EIATTR_ANNOTATIONS
	.align		4
        /*0248*/ 	.byte	0x04, 0x55
        /*024a*/ 	.short	(.L_90 - .L_89)


	//   ....[0]....
.L_89:
        /*024c*/ 	.word	0x00000001
        /*0250*/ 	.byte	0x60, 0x05, 0x00, 0x00, 0x01, 0x00, 0x00, 0x00, 0x90, 0x18, 0x00, 0x00, 0x01, 0x00, 0x00, 0x00
        /*0260*/ 	.byte	0x60, 0x1b, 0x00, 0x00, 0x01, 0x00, 0x00, 0x00, 0x70, 0x1f, 0x00, 0x00, 0x01, 0x00, 0x00, 0x00
        /*0270*/ 	.byte	0xc0, 0x22, 0x00, 0x00, 0x01, 0x00, 0x00, 0x00, 0x00, 0x69, 0x00, 0x00, 0x01, 0x00, 0x00, 0x00
        /*0280*/ 	.byte	0x30, 0x69, 0x00, 0x00, 0x01, 0x00, 0x00, 0x00, 0xd0, 0x6e, 0x00, 0x00, 0x01, 0x00, 0x00, 0x00
        /*0290*/ 	.byte	0x50, 0x97, 0x00, 0x00, 0x01, 0x00, 0x00, 0x00, 0x10, 0xa2, 0x00, 0x00, 0x01, 0x00, 0x00, 0x00
        /*02a0*/ 	.byte	0x70, 0xa2, 0x00, 0x00, 0x01, 0x00, 0x00, 0x00, 0x30, 0xa3, 0x00, 0x00, 0x01, 0x00, 0x00, 0x00
        /*02b0*/ 	.byte	0xa0, 0xa3, 0x00, 0x00, 0x01, 0x00, 0x00, 0x00, 0x10, 0xa7, 0x00, 0x00


	//----- nvinfo : EIATTR_INT_WARP_WIDE_INSTR_OFFSETS
	.align		4
.L_90:
        /*02bc*/ 	.byte	0x04, 0x31
        /*02be*/ 	.short	(.L_92 - .L_91)


	//   ....[0]....
.L_91:
        /*02c0*/ 	.word	0x00006ab0


	//   ....[1]....
        /*02c4*/ 	.word	0x00006ae0


	//----- nvinfo : EIATTR_COOP_GROUP_MASK_REGIDS
	.align		4
.L_92:
        /*02c8*/ 	.byte	0x04, 0x29
        /*02ca*/ 	.short	(.L_94 - .L_93)


	//   ....[0]....
.L_93:
        /*02cc*/ 	.word	0xffffffff


	//   ....[1]....
        /*02d0*/ 	.word	0xffffffff


	//   ....[2]....
        /*02d4*/ 	.word	0xffffffff


	//   ....[3]....
        /*02d8*/ 	.word	0xffffffff


	//   ....[4]....
        /*02dc*/ 	.word	0xffffffff


	//   ....[5]....
        /*02e0*/ 	.word	0xffffffff


	//   ....[6]....
        /*02e4*/ 	.word	0xffffffff


	//   ....[7]....
        /*02e8*/ 	.word	0xffffffff


	//   ....[8]....
        /*02ec*/ 	.word	0xffffffff


	//   ....[9]....
        /*02f0*/ 	.word	0xffffffff


	//   ....[10]....
        /*02f4*/ 	.word	0xffffffff


	//   ....[11]....
        /*02f8*/ 	.word	0xffffffff


	//   ....[12]....
        /*02fc*/ 	.word	0xffffffff


	//   ....[13]....
        /*0300*/ 	.word	0xffffffff


	//----- nvinfo : EIATTR_COOP_GROUP_INSTR_OFFSETS
	.align		4
.L_94:
        /*0304*/ 	.byte	0x04, 0x28
        /*0306*/ 	.short	(.L_96 - .L_95)


	//   ....[0]....
.L_95:
        /*0308*/ 	.word	0x00000750


	//   ....[1]....
        /*030c*/ 	.word	0x000008e0


	//   ....[2]....
        /*0310*/ 	.word	0x00000aa0


	//   ....[3]....
        /*0314*/ 	.word	0x00000c30


	//   ....[4]....
        /*0318*/ 	.word	0x00000dc0


	//   ....[5]....
        /*031c*/ 	.word	0x000011a0


	//   ....[6]....
        /*0320*/ 	.word	0x00002e00


	//   ....[7]....
        /*0324*/ 	.word	0x00003410


	//   ....[8]....
        /*0328*/ 	.word	0x00006940


	//   ....[9]....
        /*032c*/ 	.word	0x00006ba0


	//   ....[10]....
        /*0330*/ 	.word	0x00009c80


	//   ....[11]....
        /*0334*/ 	.word	0x0000a1c0


	//   ....[12]....
        /*0338*/ 	.word	0x0000a5f0


	//   ....[13]....
        /*033c*/ 	.word	0x0000a910


	//----- nvinfo : EIATTR_REG_RECONFIG
	.align		4
.L_96:
        /*0340*/ 	.byte	0x01, 0x54
	.zero		2


	//----- nvinfo : EIATTR_VRC_CTA_INIT_COUNT
	.align		4
        /*0344*/ 	.byte	0x02, 0x4a
        /*0346*/ 	.byte	0x80
	.zero		1


	//----- nvinfo : EIATTR_MBARRIER_INSTR_OFFSETS
	.align		4
        /*0348*/ 	.byte	0x04, 0x39
        /*034a*/ 	.short	(.L_98 - .L_97)


	//   ....[0]....
.L_97:
        /*034c*/ 	.word	0x000003d0
        /*0350*/ 	.word	0x000000ff
        /*0354*/ 	.word	0x00000118
        /*0358*/ 	.short	0x0100
        /*035a*/ 	.byte	0x04
	.zero		1


	//   ....[1]....
        /*035c*/ 	.word	0x000003e0
        /*0360*/ 	.word	0x000000ff
        /*0364*/ 	.word	0x00000110
        /*0368*/ 	.short	0x0100
        /*036a*/ 	.byte	0x04
	.zero		1


	//   ....[2]....
        /*036c*/ 	.word	0x000003f0
        /*0370*/ 	.word	0x000000ff
        /*0374*/ 	.word	0x00000120
        /*0378*/ 	.short	0x0100
        /*037a*/ 	.byte	0x04
	.zero		1


	//   ....[3]....
        /*037c*/ 	.word	0x000004b0
        /*0380*/ 	.word	0x000000ff
        /*0384*/ 	.word	0x000000e8
        /*0388*/ 	.short	0x0100
        /*038a*/ 	.byte	0x06
	.zero		1


	//   ....[4]....
        /*038c*/ 	.word	0x000006e0
        /*0390*/ 	.word	0x000000ff
        /*0394*/ 	.word	0x00000040
        /*0398*/ 	.short	0x0100
        /*039a*/ 	.byte	0x04
	.zero		1


	//   ....[5]....
        /*039c*/ 	.word	0x000006f0
        /*03a0*/ 	.word	0x000000ff
        /*03a4*/ 	.word	0x00000048
        /*03a8*/ 	.short	0x0100
        /*03aa*/ 	.byte	0x04
	.zero		1


	//   ....[6]....
        /*03ac*/ 	.word	0x00000880
        /*03b0*/ 	.word	0x000000ff
        /*03b4*/ 	.word	0x00000050
        /*03b8*/ 	.short	0x0100
        /*03ba*/ 	.byte	0x06
	.zero		1


	//   ....[7]....
        /*03bc*/ 	.word	0x00000890
        /*03c0*/ 	.word	0x000000ff
        /*03c4*/ 	.word	0x00000058
        /*03c8*/ 	.short	0x0100
        /*03ca*/ 	.byte	0x06
	.zero		1


	//   ....[8]....
        /*03cc*/ 	.word	0x00000a10
        /*03d0*/ 	.word	0x000000ff
        /*03d4*/ 	.word	0x00000070
        /*03d8*/ 	.short	0x0100
        /*03da*/ 	.byte	0x04
	.zero		1


	//   ....[9]....
        /*03dc*/ 	.word	0x00000a20
        /*03e0*/ 	.word	0x000000ff
        /*03e4*/ 	.word	0x00000078
        /*03e8*/ 	.short	0x0100
        /*03ea*/ 	.byte	0x04
	.zero		1


	//   ....[10]....
        /*03ec*/ 	.word	0x00000a30
        /*03f0*/ 	.word	0x000000ff
        /*03f4*/ 	.word	0x00000080
        /*03f8*/ 	.short	0x0100
        /*03fa*/ 	.byte	0x04
	.zero		1


	//   ....[11]....
        /*03fc*/ 	.word	0x00000a40
        /*0400*/ 	.word	0x000000ff
        /*0404*/ 	.word	0x00000088
        /*0408*/ 	.short	0x0100
        /*040a*/ 	.byte	0x04
	.zero		1


	//   ....[12]....
        /*040c*/ 	.word	0x00000bd0
        /*0410*/ 	.word	0x000000ff
        /*0414*/ 	.word	0x00000090
        /*0418*/ 	.short	0x0100
        /*041a*/ 	.byte	0x06
	.zero		1


	//   ....[13]....
        /*041c*/ 	.word	0x00000be0
        /*0420*/ 	.word	0x000000ff
        /*0424*/ 	.word	0x00000098
        /*0428*/ 	.short	0x0100
        /*042a*/ 	.byte	0x06
	.zero		1


	//   ....[14]....
        /*042c*/ 	.word	0x00000d60
        /*0430*/ 	.word	0x000000ff
        /*0434*/ 	.word	0x00000060
        /*0438*/ 	.short	0x0100
        /*043a*/ 	.byte	0x06
	.zero		1


	//   ....[15]....
        /*043c*/ 	.word	0x00000d70
        /*0440*/ 	.word	0x000000ff
        /*0444*/ 	.word	0x00000068
        /*0448*/ 	.short	0x0100
        /*044a*/ 	.byte	0x06
	.zero		1


	//   ....[16]....
        /*044c*/ 	.word	0x00000ff0
        /*0450*/ 	.word	0x000000ff
        /*0454*/ 	.word	0x00000020
        /*0458*/ 	.short	0x0100
        /*045a*/ 	.byte	0x05
	.zero		1


	//   ....[17]....
        /*045c*/ 	.word	0x00001000
        /*0460*/ 	.word	0x000000ff
        /*0464*/ 	.word	0x00000028
        /*0468*/ 	.short	0x0100
        /*046a*/ 	.byte	0x05
	.zero		1


	//   ....[18]....
        /*046c*/ 	.word	0x00001010
        /*0470*/ 	.word	0x000000ff
        /*0474*/ 	.word	0x00000030
        /*0478*/ 	.short	0x0100
        /*047a*/ 	.byte	0x04
	.zero		1


	//   ....[19]....
        /*047c*/ 	.word	0x00001020
        /*0480*/ 	.word	0x000000ff
        /*0484*/ 	.word	0x00000038
        /*0488*/ 	.short	0x0100
        /*048a*/ 	.byte	0x04
	.zero		1


	//   ....[20]....
        /*048c*/ 	.word	0x00001030
        /*0490*/ 	.word	0x000000ff
        /*0494*/ 	.word	0x00000000
        /*0498*/ 	.short	0x0100
        /*049a*/ 	.byte	0x04
	.zero		1


	//   ....[21]....
        /*049c*/ 	.word	0x00001040
        /*04a0*/ 	.word	0x000000ff
        /*04a4*/ 	.word	0x00000008
        /*04a8*/ 	.short	0x0100
        /*04aa*/ 	.byte	0x04
	.zero		1


	//   ....[22]....
        /*04ac*/ 	.word	0x000010f0
        /*04b0*/ 	.word	0x000000ff
        /*04b4*/ 	.word	0x000000f0
        /*04b8*/ 	.short	0x0100
        /*04ba*/ 	.byte	0x04
	.zero		1


	//   ....[23]....
        /*04bc*/ 	.word	0x00001100
        /*04c0*/ 	.word	0x000000ff
        /*04c4*/ 	.word	0x000000f8
        /*04c8*/ 	.short	0x0100
        /*04ca*/ 	.byte	0x04
	.zero		1


	//   ....[24]....
        /*04cc*/ 	.word	0x00001110
        /*04d0*/ 	.word	0x000000ff
        /*04d4*/ 	.word	0x00000100
        /*04d8*/ 	.short	0x0100
        /*04da*/ 	.byte	0x04
	.zero		1


	//   ....[25]....
        /*04dc*/ 	.word	0x00001120
        /*04e0*/ 	.word	0x000000ff
        /*04e4*/ 	.word	0x00000108
        /*04e8*/ 	.short	0x0100
        /*04ea*/ 	.byte	0x04
	.zero		1


	//   ....[26]....
        /*04ec*/ 	.word	0x00001130
        /*04f0*/ 	.word	0x000000ff
        /*04f4*/ 	.word	0x00000010
        /*04f8*/ 	.short	0x0100
        /*04fa*/ 	.byte	0x04
	.zero		1


	//   ....[27]....
        /*04fc*/ 	.word	0x00001140
        /*0500*/ 	.word	0x000000ff
        /*0504*/ 	.word	0x00000018
        /*0508*/ 	.short	0x0100
        /*050a*/ 	.byte	0x04
	.zero		1


	//   ....[28]....
        /*050c*/ 	.word	0x000014f0
        /*0510*/ 	.word	0x00000006
        /*0514*/ 	.word	0x00000118
        /*0518*/ 	.short	0x010a
        /*051a*/ 	.byte	0xff
	.zero		1


	//   ....[29]....
        /*051c*/ 	.word	0x00001540
        /*0520*/ 	.word	0x00000008
        /*0524*/ 	.word	0x00000000
        /*0528*/ 	.short	0x0101
        /*052a*/ 	.byte	0xff
	.zero		1


	//   ....[30]....
        /*052c*/ 	.word	0x00001550
        /*0530*/ 	.word	0x00000006
        /*0534*/ 	.word	0x00000118
        /*0538*/ 	.short	0x010a
        /*053a*/ 	.byte	0xff
	.zero		1


	//   ....[31]....
        /*053c*/ 	.word	0x00001590
        /*0540*/ 	.word	0x00000008
        /*0544*/ 	.word	0x00000000
        /*0548*/ 	.short	0x0101
        /*054a*/ 	.byte	0xff
	.zero		1


	//   ....[32]....
        /*054c*/ 	.word	0x000015a0
        /*0550*/ 	.word	0x00000006
        /*0554*/ 	.word	0x00000118
        /*0558*/ 	.short	0x010a
        /*055a*/ 	.byte	0xff
	.zero		1


	//   ....[33]....
        /*055c*/ 	.word	0x00001600
        /*0560*/ 	.word	0x00000008
        /*0564*/ 	.word	0x00000000
        /*0568*/ 	.short	0x0101
        /*056a*/ 	.byte	0xff
	.zero		1


	//   ....[34]....
        /*056c*/ 	.word	0x00001610
        /*0570*/ 	.word	0x00000006
        /*0574*/ 	.word	0x00000118
        /*0578*/ 	.short	0x010a
        /*057a*/ 	.byte	0xff
	.zero		1


	//   ....[35]....
        /*057c*/ 	.word	0x00001640
        /*0580*/ 	.word	0x00000008
        /*0584*/ 	.word	0x00000000
        /*0588*/ 	.short	0x0101
        /*058a*/ 	.byte	0xff
	.zero		1


	//   ....[36]....
        /*058c*/ 	.word	0x000016c0
        /*0590*/ 	.word	0x00000006
        /*0594*/ 	.word	0x00000118
        /*0598*/ 	.short	0x010a
        /*059a*/ 	.byte	0xff
	.zero		1


	//   ....[37]....
        /*059c*/ 	.word	0x00001720
        /*05a0*/ 	.word	0x00000008
        /*05a4*/ 	.word	0x00000000
        /*05a8*/ 	.short	0x0101
        /*05aa*/ 	.byte	0xff
	.zero		1


	//   ....[38]....
        /*05ac*/ 	.word	0x00001990
        /*05b0*/ 	.word	0x000000ff
        /*05b4*/ 	.word	0x00000008
        /*05b8*/ 	.short	0x010a
        /*05ba*/ 	.byte	0x04
	.zero		1


	//   ....[39]....
        /*05bc*/ 	.word	0x00001b00
        /*05c0*/ 	.word	0x000000ff
        /*05c4*/ 	.word	0x00000028
        /*05c8*/ 	.short	0x010a
        /*05ca*/ 	.byte	0x04
	.zero		1


	//   ....[40]....
        /*05cc*/ 	.word	0x00001d90
        /*05d0*/ 	.word	0x000000ff
        /*05d4*/ 	.word	0x00000018
        /*05d8*/ 	.short	0x010a
        /*05da*/ 	.byte	0x04
	.zero		1


	//   ....[41]....
        /*05dc*/ 	.word	0x00001f10
        /*05e0*/ 	.word	0x000000ff
        /*05e4*/ 	.word	0x00000038
        /*05e8*/ 	.short	0x010a
        /*05ea*/ 	.byte	0x04
	.zero		1


	//   ....[42]....
        /*05ec*/ 	.word	0x000020b0
        /*05f0*/ 	.word	0x000000ff
        /*05f4*/ 	.word	0x00000108
        /*05f8*/ 	.short	0x010a
        /*05fa*/ 	.byte	0x04
	.zero		1


	//   ....[43]....
        /*05fc*/ 	.word	0x00002510
        /*0600*/ 	.word	0x000000ff
        /*0604*/ 	.word	0x000000f8
        /*0608*/ 	.short	0x010a
        /*060a*/ 	.byte	0x04
	.zero		1


	//   ....[44]....
        /*060c*/ 	.word	0x00002580
        /*0610*/ 	.word	0x000000ff
        /*0614*/ 	.word	0x00000008
        /*0618*/ 	.short	0x010a
        /*061a*/ 	.byte	0x04
	.zero		1


	//   ....[45]....
        /*061c*/ 	.word	0x00002660
        /*0620*/ 	.word	0x000000ff
        /*0624*/ 	.word	0x00000028
        /*0628*/ 	.short	0x010a
        /*062a*/ 	.byte	0x04
	.zero		1


	//   ....[46]....
        /*062c*/ 	.word	0x00002780
        /*0630*/ 	.word	0x000000ff
        /*0634*/ 	.word	0x00000018
        /*0638*/ 	.short	0x010a
        /*063a*/ 	.byte	0x04
	.zero		1


	//   ....[47]....
        /*063c*/ 	.word	0x00002820
        /*0640*/ 	.word	0x000000ff
        /*0644*/ 	.word	0x00000038
        /*0648*/ 	.short	0x010a
        /*064a*/ 	.byte	0x04
	.zero		1


	//   ....[48]....
        /*064c*/ 	.word	0x00002950
        /*0650*/ 	.word	0x000000ff
        /*0654*/ 	.word	0x000000f8
        /*0658*/ 	.short	0x010a
        /*065a*/ 	.byte	0x04
	.zero		1


	//   ....[49]....
        /*065c*/ 	.word	0x00002a90
        /*0660*/ 	.word	0x000000ff
        /*0664*/ 	.word	0x00000008
        /*0668*/ 	.short	0x010a
        /*066a*/ 	.byte	0x04
	.zero		1


	//   ....[50]....
        /*066c*/ 	.word	0x00002af0
        /*0670*/ 	.word	0x000000ff
        /*0674*/ 	.word	0x00000028
        /*0678*/ 	.short	0x010a
        /*067a*/ 	.byte	0x04
	.zero		1


	//   ....[51]....
        /*067c*/ 	.word	0x00002b60
        /*0680*/ 	.word	0x000000ff
        /*0684*/ 	.word	0x000000f8
        /*0688*/ 	.short	0x010a
        /*068a*/ 	.byte	0x04
	.zero		1


	//   ....[52]....
        /*068c*/ 	.word	0x00002be0
        /*0690*/ 	.word	0x000000ff
        /*0694*/ 	.word	0x00000018
        /*0698*/ 	.short	0x010a
        /*069a*/ 	.byte	0x04
	.zero		1


	//   ....[53]....
        /*069c*/ 	.word	0x00002c60
        /*06a0*/ 	.word	0x000000ff
        /*06a4*/ 	.word	0x00000018
        /*06a8*/ 	.short	0x010a
        /*06aa*/ 	.byte	0x04
	.zero		1


	//   ....[54]....
        /*06ac*/ 	.word	0x00002c90
        /*06b0*/ 	.word	0x000000ff
        /*06b4*/ 	.word	0x00000038
        /*06b8*/ 	.short	0x010a
        /*06ba*/ 	.byte	0x04
	.zero		1


	//   ....[55]....
        /*06bc*/ 	.word	0x00002dc0
        /*06c0*/ 	.word	0x000000ff
        /*06c4*/ 	.word	0x000000e8
        /*06c8*/ 	.short	0x0100
        /*06ca*/ 	.byte	0x06
	.zero		1


	//   ....[56]....
        /*06cc*/ 	.word	0x00003080
        /*06d0*/ 	.word	0x0000000e
        /*06d4*/ 	.word	0x00000000
        /*06d8*/ 	.short	0x010a
        /*06da*/ 	.byte	0xff
	.zero		1


	//   ....[57]....
        /*06dc*/ 	.word	0x000030a0
        /*06e0*/ 	.word	0x0000000e
        /*06e4*/ 	.word	0x00000000
        /*06e8*/ 	.short	0x010a
        /*06ea*/ 	.byte	0xff
	.zero		1


	//   ....[58]....
        /*06ec*/ 	.word	0x00003280
        /*06f0*/ 	.word	0x0000000a
        /*06f4*/ 	.word	0x00000000
        /*06f8*/ 	.short	0x010a
        /*06fa*/ 	.byte	0xff
	.zero		1


	//   ....[59]....
        /*06fc*/ 	.word	0x000032a0
        /*0700*/ 	.word	0x0000000a
        /*0704*/ 	.word	0x00000000
        /*0708*/ 	.short	0x010a
        /*070a*/ 	.byte	0xff
	.zero		1


	//   ....[60]....
        /*070c*/ 	.word	0x00003390
        /*0710*/ 	.word	0x0000000a
        /*0714*/ 	.word	0x00000000
        /*0718*/ 	.short	0x0101
        /*071a*/ 	.byte	0xff
	.zero		1


	//   ....[61]....
        /*071c*/ 	.word	0x000034d0
        /*0720*/ 	.word	0x000000ff
        /*0724*/ 	.word	0x00000000
        /*0728*/ 	.short	0x010a
        /*072a*/ 	.byte	0x22
	.zero		1


	//   ....[62]....
        /*072c*/ 	.word	0x00003500
        /*0730*/ 	.word	0x000000ff
        /*0734*/ 	.word	0x00000048
        /*0738*/ 	.short	0x010a
        /*073a*/ 	.byte	0x22
	.zero		1


	//   ....[63]....
        /*073c*/ 	.word	0x00003800
        /*0740*/ 	.word	0x000000ff
        /*0744*/ 	.word	0x00000010
        /*0748*/ 	.short	0x010a
        /*074a*/ 	.byte	0x22
	.zero		1


	//   ....[64]....
        /*074c*/ 	.word	0x00003820
        /*0750*/ 	.word	0x000000ff
        /*0754*/ 	.word	0x00000058
        /*0758*/ 	.short	0x010a
        /*075a*/ 	.byte	0x22
	.zero		1


	//   ....[65]....
        /*075c*/ 	.word	0x00003af0
        /*0760*/ 	.word	0x000000ff
        /*0764*/ 	.word	0x00000048
        /*0768*/ 	.short	0x010a
        /*076a*/ 	.byte	0x22
	.zero		1


	//   ....[66]....
        /*076c*/ 	.word	0x00003f90
        /*0770*/ 	.word	0x000000ff
        /*0774*/ 	.word	0x00000100
        /*0778*/ 	.short	0x010a
        /*077a*/ 	.byte	0x22
	.zero		1


	//   ....[67]....
        /*077c*/ 	.word	0x00004b90
        /*0780*/ 	.word	0x000000ff
        /*0784*/ 	.word	0x00000000
        /*0788*/ 	.short	0x010a
        /*078a*/ 	.byte	0x22
	.zero		1


	//   ....[68]....
        /*078c*/ 	.word	0x00004bb0
        /*0790*/ 	.word	0x000000ff
        /*0794*/ 	.word	0x00000098
        /*0798*/ 	.short	0x010a
        /*079a*/ 	.byte	0x22
	.zero		1


	//   ....[69]....
        /*079c*/ 	.word	0x00004db0
        /*07a0*/ 	.word	0x000000ff
        /*07a4*/ 	.word	0x000000f0
        /*07a8*/ 	.short	0x010a
        /*07aa*/ 	.byte	0x22
	.zero		1


	//   ....[70]....
        /*07ac*/ 	.word	0x00004dd0
        /*07b0*/ 	.word	0x000000ff
        /*07b4*/ 	.word	0x00000058
        /*07b8*/ 	.short	0x010a
        /*07ba*/ 	.byte	0x22
	.zero		1


	//   ....[71]....
        /*07bc*/ 	.word	0x00005200
        /*07c0*/ 	.word	0x000000ff
        /*07c4*/ 	.word	0x00000010
        /*07c8*/ 	.short	0x010a
        /*07ca*/ 	.byte	0x22
	.zero		1


	//   ....[72]....
        /*07cc*/ 	.word	0x000053c0
        /*07d0*/ 	.word	0x000000ff
        /*07d4*/ 	.word	0x00000060
        /*07d8*/ 	.short	0x010a
        /*07da*/ 	.byte	0x22
	.zero		1


	//   ....[73]....
        /*07dc*/ 	.word	0x000053e0
        /*07e0*/ 	.word	0x000000ff
        /*07e4*/ 	.word	0x00000120
        /*07e8*/ 	.short	0x010a
        /*07ea*/ 	.byte	0x22
	.zero		1


	//   ....[74]....
        /*07ec*/ 	.word	0x00005840
        /*07f0*/ 	.word	0x000000ff
        /*07f4*/ 	.word	0x00000048
        /*07f8*/ 	.short	0x010a
        /*07fa*/ 	.byte	0x22
	.zero		1


	//   ....[75]....
        /*07fc*/ 	.word	0x00005ba0
        /*0800*/ 	.word	0x000000ff
        /*0804*/ 	.word	0x00000080
        /*0808*/ 	.short	0x010a
        /*080a*/ 	.byte	0x22
	.zero		1


	//   ....[76]....
        /*080c*/ 	.word	0x00005bd0
        /*0810*/ 	.word	0x000000ff
        /*0814*/ 	.word	0x00000088
        /*0818*/ 	.short	0x010a
        /*081a*/ 	.byte	0x22
	.zero		1


	//   ....[77]....
        /*081c*/ 	.word	0x00005c00
        /*0820*/ 	.word	0x000000ff
        /*0824*/ 	.word	0x000000f0
        /*0828*/ 	.short	0x010a
        /*082a*/ 	.byte	0x22
	.zero		1


	//   ....[78]....
        /*082c*/ 	.word	0x00005c30
        /*0830*/ 	.word	0x000000ff
        /*0834*/ 	.word	0x00000058
        /*0838*/ 	.short	0x010a
        /*083a*/ 	.byte	0x22
	.zero		1


	//   ....[79]....
        /*083c*/ 	.word	0x00006180
        /*0840*/ 	.word	0x000000ff
        /*0844*/ 	.word	0x00000060
        /*0848*/ 	.short	0x010a
        /*084a*/ 	.byte	0x22
	.zero		1


	//   ....[80]....
        /*084c*/ 	.word	0x000061b0
        /*0850*/ 	.word	0x000000ff
        /*0854*/ 	.word	0x00000120
        /*0858*/ 	.short	0x010a
        /*085a*/ 	.byte	0x22
	.zero		1


	//   ....[81]....
        /*085c*/ 	.word	0x000061e0
        /*0860*/ 	.word	0x000000ff
        /*0864*/ 	.word	0x00000098
        /*0868*/ 	.short	0x010a
        /*086a*/ 	.byte	0x22
	.zero		1


	//   ....[82]....
        /*086c*/ 	.word	0x000068f0
        /*0870*/ 	.word	0x00000007
        /*0874*/ 	.word	0x00000000
        /*0878*/ 	.short	0x0101
        /*087a*/ 	.byte	0xff
	.zero		1


	//   ....[83]....
        /*087c*/ 	.word	0x00006910
        /*0880*/ 	.word	0x000000ff
        /*0884*/ 	.word	0x000000e8
        /*0888*/ 	.short	0x010a
        /*088a*/ 	.byte	0x22
	.zero		1


	//   ....[84]....
        /*088c*/ 	.word	0x00006c20
        /*0890*/ 	.word	0x000000ff
        /*0894*/ 	.word	0x000000e8
        /*0898*/ 	.short	0x0100
        /*089a*/ 	.byte	0x22
	.zero		1


	//   ....[85]....
        /*089c*/ 	.word	0x00007260
        /*08a0*/ 	.word	0x000000ff
        /*08a4*/ 	.word	0x00000020
        /*08a8*/ 	.short	0x010a
        /*08aa*/ 	.byte	0x04
	.zero		1


	//   ....[86]....
        /*08ac*/ 	.word	0x00007280
        /*08b0*/ 	.word	0x000000ff
        /*08b4*/ 	.word	0x00000040
        /*08b8*/ 	.short	0x010a
        /*08ba*/ 	.byte	0x04
	.zero		1


	//   ....[87]....
        /*08bc*/ 	.word	0x00007340
        /*08c0*/ 	.word	0x000000ff
        /*08c4*/ 	.word	0x00000000
        /*08c8*/ 	.short	0x0101
        /*08ca*/ 	.byte	0x14
	.zero		1


	//   ....[88]....
        /*08cc*/ 	.word	0x00008580
        /*08d0*/ 	.word	0x000000ff
        /*08d4*/ 	.word	0x00000000
        /*08d8*/ 	.short	0x0101
        /*08da*/ 	.byte	0x18
	.zero		1


	//   ....[89]....
        /*08dc*/ 	.word	0x00008590
        /*08e0*/ 	.word	0x000000ff
        /*08e4*/ 	.word	0x00000028
        /*08e8*/ 	.short	0x0101
        /*08ea*/ 	.byte	0x04
	.zero		1


	//   ....[90]....
        /*08ec*/ 	.word	0x000085a0
        /*08f0*/ 	.word	0x000000ff
        /*08f4*/ 	.word	0x00000030
        /*08f8*/ 	.short	0x010a
        /*08fa*/ 	.byte	0x04
	.zero		1


	//   ....[91]....
        /*08fc*/ 	.word	0x000085d0
        /*0900*/ 	.word	0x000000ff
        /*0904*/ 	.word	0x00000050
        /*0908*/ 	.short	0x010a
        /*090a*/ 	.byte	0x04
	.zero		1


	//   ....[92]....
        /*090c*/ 	.word	0x00008840
        /*0910*/ 	.word	0x000000ff
        /*0914*/ 	.word	0x00000068
        /*0918*/ 	.short	0x010a
        /*091a*/ 	.byte	0x04
	.zero		1


	//   ....[93]....
        /*091c*/ 	.word	0x00009490
        /*0920*/ 	.word	0x000000ff
        /*0924*/ 	.word	0x00000000
        /*0928*/ 	.short	0x0101
        /*092a*/ 	.byte	0x17
	.zero		1


	//   ....[94]....
        /*092c*/ 	.word	0x00009520
        /*0930*/ 	.word	0x000000ff
        /*0934*/ 	.word	0x00000038
        /*0938*/ 	.short	0x0101
        /*093a*/ 	.byte	0x04
	.zero		1


	//   ....[95]....
        /*093c*/ 	.word	0x00009530
        /*0940*/ 	.word	0x000000ff
        /*0944*/ 	.word	0x00000000
        /*0948*/ 	.short	0x0101
        /*094a*/ 	.byte	0x14
	.zero		1


	//   ....[96]....
        /*094c*/ 	.word	0x00009770
        /*0950*/ 	.word	0x000000ff
        /*0954*/ 	.word	0x00000070
        /*0958*/ 	.short	0x010a
        /*095a*/ 	.byte	0x06
	.zero		1


	//   ....[97]....
        /*095c*/ 	.word	0x00009c90
        /*0960*/ 	.word	0x000000ff
        /*0964*/ 	.word	0x00000000
        /*0968*/ 	.short	0x0101
        /*096a*/ 	.byte	0x04
	.zero		1


	//   ....[98]....
        /*096c*/ 	.word	0x00009cb0
        /*0970*/ 	.word	0x000000ff
        /*0974*/ 	.word	0x00000078
        /*0978*/ 	.short	0x010a
        /*097a*/ 	.byte	0x06
	.zero		1


	//   ....[99]....
        /*097c*/ 	.word	0x0000a1d0
        /*0980*/ 	.word	0x000000ff
        /*0984*/ 	.word	0x00000000
        /*0988*/ 	.short	0x0101
        /*098a*/ 	.byte	0x04
	.zero		1


	//   ....[100]....
        /*098c*/ 	.word	0x0000a2c0
        /*0990*/ 	.word	0x00000004
        /*0994*/ 	.word	0x000000e8
        /*0998*/ 	.short	0x0100
        /*099a*/ 	.byte	0xff
	.zero		1


	//   ....[101]....
        /*099c*/ 	.word	0x0000a3e0
        /*09a0*/ 	.word	0x00000003
        /*09a4*/ 	.word	0x000000e8
        /*09a8*/ 	.short	0x0100
        /*09aa*/ 	.byte	0xff
	.zero		1


	//   ....[102]....
        /*09ac*/ 	.word	0x0000a890
        /*09b0*/ 	.word	0x000000ff
        /*09b4*/ 	.word	0x00000090
        /*09b8*/ 	.short	0x010a
        /*09ba*/ 	.byte	0x08
	.zero		1


	//   ....[103]....
        /*09bc*/ 	.word	0x0000a920
        /*09c0*/ 	.word	0x000000ff
        /*09c4*/ 	.word	0x00000000
        /*09c8*/ 	.short	0x0101
        /*09ca*/ 	.byte	0x0c
	.zero		1


	//   ....[104]....
        /*09cc*/ 	.word	0x0000b060
        /*09d0*/ 	.word	0x000000ff
        /*09d4*/ 	.word	0x000000e8
        /*09d8*/ 	.short	0x0100
        /*09da*/ 	.byte	0x06
	.zero		1


	//   ....[105]....
        /*09dc*/ 	.word	0x0000b130
        /*09e0*/ 	.word	0x000000ff
        /*09e4*/ 	.word	0x000000e8
        /*09e8*/ 	.short	0x0100
        /*09ea*/ 	.byte	0x06
	.zero		1


	//   ....[106]....
        /*09ec*/ 	.word	0x0000b170
        /*09f0*/ 	.word	0x00000006
        /*09f4*/ 	.word	0x00000118
        /*09f8*/ 	.short	0x010a
        /*09fa*/ 	.byte	0xff
	.zero		1


	//   ....[107]....
        /*09fc*/ 	.word	0x0000b1e0
        /*0a00*/ 	.word	0x00000006
        /*0a04*/ 	.word	0x00000118
        /*0a08*/ 	.short	0x010a
        /*0a0a*/ 	.byte	0xff
	.zero		1


	//   ....[108]....
        /*0a0c*/ 	.word	0x0000b230
        /*0a10*/ 	.word	0x00000006
        /*0a14*/ 	.word	0x00000118
        /*0a18*/ 	.short	0x010a
        /*0a1a*/ 	.byte	0xff
	.zero		1


	//   ....[109]....
        /*0a1c*/ 	.word	0x0000b2a0
        /*0a20*/ 	.word	0x00000006
        /*0a24*/ 	.word	0x00000118
        /*0a28*/ 	.short	0x010a
        /*0a2a*/ 	.byte	0xff
	.zero		1


	//   ....[110]....
        /*0a2c*/ 	.word	0x0000b300
        /*0a30*/ 	.word	0x00000006
        /*0a34*/ 	.word	0x00000118
        /*0a38*/ 	.short	0x010a
        /*0a3a*/ 	.byte	0xff
	.zero		1


	//   ....[111]....
        /*0a3c*/ 	.word	0x0000b380
        /*0a40*/ 	.word	0x00000005
        /*0a44*/ 	.word	0x00000008
        /*0a48*/ 	.short	0x010a
        /*0a4a*/ 	.byte	0xff
	.zero		1


	//   ....[112]....
        /*0a4c*/ 	.word	0x0000b400
        /*0a50*/ 	.word	0x00000005
        /*0a54*/ 	.word	0x00000028
        /*0a58*/ 	.short	0x010a
        /*0a5a*/ 	.byte	0xff
	.zero		1


	//   ....[113]....
        /*0a5c*/ 	.word	0x0000b480
        /*0a60*/ 	.word	0x00000005
        /*0a64*/ 	.word	0x00000018
        /*0a68*/ 	.short	0x010a
        /*0a6a*/ 	.byte	0xff
	.zero		1


	//   ....[114]....
        /*0a6c*/ 	.word	0x0000b500
        /*0a70*/ 	.word	0x00000005
        /*0a74*/ 	.word	0x00000038
        /*0a78*/ 	.short	0x010a
        /*0a7a*/ 	.byte	0xff
	.zero		1


	//   ....[115]....
        /*0a7c*/ 	.word	0x0000b580
        /*0a80*/ 	.word	0x00000005
        /*0a84*/ 	.word	0x00000108
        /*0a88*/ 	.short	0x010a
        /*0a8a*/ 	.byte	0xff
	.zero		1


	//   ....[116]....
        /*0a8c*/ 	.word	0x0000b5f0
        /*0a90*/ 	.word	0x00000005
        /*0a94*/ 	.word	0x000000f8
        /*0a98*/ 	.short	0x010a
        /*0a9a*/ 	.byte	0xff
	.zero		1


	//   ....[117]....
        /*0a9c*/ 	.word	0x0000b670
        /*0aa0*/ 	.word	0x00000005
        /*0aa4*/ 	.word	0x00000008
        /*0aa8*/ 	.short	0x010a
        /*0aaa*/ 	.byte	0xff
	.zero		1


	//   ....[118]....
        /*0aac*/ 	.word	0x0000b6f0
        /*0ab0*/ 	.word	0x00000005
        /*0ab4*/ 	.word	0x00000028
        /*0ab8*/ 	.short	0x010a
        /*0aba*/ 	.byte	0xff
	.zero		1


	//   ....[119]....
        /*0abc*/ 	.word	0x0000b770
        /*0ac0*/ 	.word	0x00000005
        /*0ac4*/ 	.word	0x00000018
        /*0ac8*/ 	.short	0x010a
        /*0aca*/ 	.byte	0xff
	.zero		1


	//   ....[120]....
        /*0acc*/ 	.word	0x0000b7f0
        /*0ad0*/ 	.word	0x00000005
        /*0ad4*/ 	.word	0x00000038
        /*0ad8*/ 	.short	0x010a
        /*0ada*/ 	.byte	0xff
	.zero		1


	//   ....[121]....
        /*0adc*/ 	.word	0x0000b860
        /*0ae0*/ 	.word	0x00000005
        /*0ae4*/ 	.word	0x000000f8
        /*0ae8*/ 	.short	0x010a
        /*0aea*/ 	.byte	0xff
	.zero		1


	//   ....[122]....
        /*0aec*/ 	.word	0x0000b8d0
        /*0af0*/ 	.word	0x00000005
        /*0af4*/ 	.word	0x00000008
        /*0af8*/ 	.short	0x010a
        /*0afa*/ 	.byte	0xff
	.zero		1


	//   ....[123]....
        /*0afc*/ 	.word	0x0000b940
        /*0b00*/ 	.word	0x00000005
        /*0b04*/ 	.word	0x00000028
        /*0b08*/ 	.short	0x010a
        /*0b0a*/ 	.byte	0xff
	.zero		1


	//   ....[124]....
        /*0b0c*/ 	.word	0x0000b9b0
        /*0b10*/ 	.word	0x00000005
        /*0b14*/ 	.word	0x000000f8
        /*0b18*/ 	.short	0x010a
        /*0b1a*/ 	.byte	0xff
	.zero		1


	//   ....[125]....
        /*0b1c*/ 	.word	0x0000ba20
        /*0b20*/ 	.word	0x00000005
        /*0b24*/ 	.word	0x00000018
        /*0b28*/ 	.short	0x010a
        /*0b2a*/ 	.byte	0xff
	.zero		1


	//   ....[126]....
        /*0b2c*/ 	.word	0x0000ba90
        /*0b30*/ 	.word	0x00000005
        /*0b34*/ 	.word	0x00000018
        /*0b38*/ 	.short	0x010a
        /*0b3a*/ 	.byte	0xff
	.zero		1


	//   ....[127]....
        /*0b3c*/ 	.word	0x0000bb00
        /*0b40*/ 	.word	0x00000005
        /*0b44*/ 	.word	0x00000038
        /*0b48*/ 	.short	0x010a
        /*0b4a*/ 	.byte	0xff
	.zero		1


	//   ....[128]....
        /*0b4c*/ 	.word	0x0000bb60
        /*0b50*/ 	.word	0x0000000e
        /*0b54*/ 	.word	0x00000000
        /*0b58*/ 	.short	0x010a
        /*0b5a*/ 	.byte	0xff
	.zero		1


	//   ....[129]....
        /*0b5c*/ 	.word	0x0000bbc0
        /*0b60*/ 	.word	0x0000000a
        /*0b64*/ 	.word	0x00000000
        /*0b68*/ 	.short	0x010a
        /*0b6a*/ 	.byte	0xff
	.zero		1


	//   ....[130]....
        /*0b6c*/ 	.word	0x0000bc20
        /*0b70*/ 	.word	0x00000006
        /*0b74*/ 	.word	0x00000000
        /*0b78*/ 	.short	0x010a
        /*0b7a*/ 	.byte	0xff
	.zero		1


	//   ....[131]....
        /*0b7c*/ 	.word	0x0000bca0
        /*0b80*/ 	.word	0x00000006
        /*0b84*/ 	.word	0x00000048
        /*0b88*/ 	.short	0x010a
        /*0b8a*/ 	.byte	0xff
	.zero		1


	//   ....[132]....
        /*0b8c*/ 	.word	0x0000bd00
        /*0b90*/ 	.word	0x00000006
        /*0b94*/ 	.word	0x00000010
        /*0b98*/ 	.short	0x010a
        /*0b9a*/ 	.byte	0xff
	.zero		1


	//   ....[133]....
        /*0b9c*/ 	.word	0x0000bd80
        /*0ba0*/ 	.word	0x00000006
        /*0ba4*/ 	.word	0x00000058
        /*0ba8*/ 	.short	0x010a
        /*0baa*/ 	.byte	0xff
	.zero		1


	//   ....[134]....
        /*0bac*/ 	.word	0x0000bde0
        /*0bb0*/ 	.word	0x00000006
        /*0bb4*/ 	.word	0x00000048
        /*0bb8*/ 	.short	0x010a
        /*0bba*/ 	.byte	0xff
	.zero		1


	//   ....[135]....
        /*0bbc*/ 	.word	0x0000be40
        /*0bc0*/ 	.word	0x00000006
        /*0bc4*/ 	.word	0x00000100
        /*0bc8*/ 	.short	0x010a
        /*0bca*/ 	.byte	0xff
	.zero		1


	//   ....[136]....
        /*0bcc*/ 	.word	0x0000bec0
        /*0bd0*/ 	.word	0x00000006
        /*0bd4*/ 	.word	0x00000000
        /*0bd8*/ 	.short	0x010a
        /*0bda*/ 	.byte	0xff
	.zero		1


	//   ....[137]....
        /*0bdc*/ 	.word	0x0000bf30
        /*0be0*/ 	.word	0x00000007
        /*0be4*/ 	.word	0x00000098
        /*0be8*/ 	.short	0x010a
        /*0bea*/ 	.byte	0xff
	.zero		1


	//   ....[138]....
        /*0bec*/ 	.word	0x0000bfb0
        /*0bf0*/ 	.word	0x00000006
        /*0bf4*/ 	.word	0x000000f0
        /*0bf8*/ 	.short	0x010a
        /*0bfa*/ 	.byte	0xff
	.zero		1


	//   ....[139]....
        /*0bfc*/ 	.word	0x0000c030
        /*0c00*/ 	.word	0x00000008
        /*0c04*/ 	.word	0x00000058
        /*0c08*/ 	.short	0x010a
        /*0c0a*/ 	.byte	0xff
	.zero		1


	//   ....[140]....
        /*0c0c*/ 	.word	0x0000c0a0
        /*0c10*/ 	.word	0x00000007
        /*0c14*/ 	.word	0x00000010
        /*0c18*/ 	.short	0x010a
        /*0c1a*/ 	.byte	0xff
	.zero		1


	//   ....[141]....
        /*0c1c*/ 	.word	0x0000c110
        /*0c20*/ 	.word	0x00000006
        /*0c24*/ 	.word	0x00000060
        /*0c28*/ 	.short	0x010a
        /*0c2a*/ 	.byte	0xff
	.zero		1


	//   ....[142]....
        /*0c2c*/ 	.word	0x0000c190
        /*0c30*/ 	.word	0x00000006
        /*0c34*/ 	.word	0x00000120
        /*0c38*/ 	.short	0x010a
        /*0c3a*/ 	.byte	0xff
	.zero		1


	//   ....[143]....
        /*0c3c*/ 	.word	0x0000c210
        /*0c40*/ 	.word	0x00000006
        /*0c44*/ 	.word	0x00000048
        /*0c48*/ 	.short	0x010a
        /*0c4a*/ 	.byte	0xff
	.zero		1


	//   ....[144]....
        /*0c4c*/ 	.word	0x0000c290
        /*0c50*/ 	.word	0x00000006
        /*0c54*/ 	.word	0x00000080
        /*0c58*/ 	.short	0x010a
        /*0c5a*/ 	.byte	0xff
	.zero		1


	//   ....[145]....
        /*0c5c*/ 	.word	0x0000c310
        /*0c60*/ 	.word	0x00000006
        /*0c64*/ 	.word	0x00000088
        /*0c68*/ 	.short	0x010a
        /*0c6a*/ 	.byte	0xff
	.zero		1


	//   ....[146]....
        /*0c6c*/ 	.word	0x0000c380
        /*0c70*/ 	.word	0x00000006
        /*0c74*/ 	.word	0x000000f0
        /*0c78*/ 	.short	0x010a
        /*0c7a*/ 	.byte	0xff
	.zero		1


	//   ....[147]....
        /*0c7c*/ 	.word	0x0000c3f0
        /*0c80*/ 	.word	0x00000007
        /*0c84*/ 	.word	0x00000058
        /*0c88*/ 	.short	0x010a
        /*0c8a*/ 	.byte	0xff
	.zero		1


	//   ....[148]....
        /*0c8c*/ 	.word	0x0000c460
        /*0c90*/ 	.word	0x00000006
        /*0c94*/ 	.word	0x00000060
        /*0c98*/ 	.short	0x010a
        /*0c9a*/ 	.byte	0xff
	.zero		1


	//   ....[149]....
        /*0c9c*/ 	.word	0x0000c4d0
        /*0ca0*/ 	.word	0x00000007
        /*0ca4*/ 	.word	0x00000120
        /*0ca8*/ 	.short	0x010a
        /*0caa*/ 	.byte	0xff
	.zero		1


	//   ....[150]....
        /*0cac*/ 	.word	0x0000c540
        /*0cb0*/ 	.word	0x00000007
        /*0cb4*/ 	.word	0x00000098
        /*0cb8*/ 	.short	0x010a
        /*0cba*/ 	.byte	0xff
	.zero		1


	//   ....[151]....
        /*0cbc*/ 	.word	0x0000c5a0
        /*0cc0*/ 	.word	0x00000003
        /*0cc4*/ 	.word	0x000000e8
        /*0cc8*/ 	.short	0x010a
        /*0cca*/ 	.byte	0xff
	.zero		1


	//   ....[152]....
        /*0ccc*/ 	.word	0x0000c620
        /*0cd0*/ 	.word	0x00000005
        /*0cd4*/ 	.word	0x00000020
        /*0cd8*/ 	.short	0x010a
        /*0cda*/ 	.byte	0xff
	.zero		1


	//   ....[153]....
        /*0cdc*/ 	.word	0x0000c6a0
        /*0ce0*/ 	.word	0x00000004
        /*0ce4*/ 	.word	0x00000040
        /*0ce8*/ 	.short	0x010a
        /*0cea*/ 	.byte	0xff
	.zero		1


	//   ....[154]....
        /*0cec*/ 	.word	0x0000c720
        /*0cf0*/ 	.word	0x00000004
        /*0cf4*/ 	.word	0x00000030
        /*0cf8*/ 	.short	0x010a
        /*0cfa*/ 	.byte	0xff
	.zero		1


	//   ....[155]....
        /*0cfc*/ 	.word	0x0000c7a0
        /*0d00*/ 	.word	0x00000004
        /*0d04*/ 	.word	0x00000050
        /*0d08*/ 	.short	0x010a
        /*0d0a*/ 	.byte	0xff
	.zero		1


	//   ....[156]....
        /*0d0c*/ 	.word	0x0000c820
        /*0d10*/ 	.word	0x00000004
        /*0d14*/ 	.word	0x00000068
        /*0d18*/ 	.short	0x010a
        /*0d1a*/ 	.byte	0xff
	.zero		1


	//   ....[157]....
        /*0d1c*/ 	.word	0x0000c880
        /*0d20*/ 	.word	0x00000004
        /*0d24*/ 	.word	0x00000070
        /*0d28*/ 	.short	0x010a
        /*0d2a*/ 	.byte	0xff
	.zero		1


	//   ....[158]....
        /*0d2c*/ 	.word	0x0000c8e0
        /*0d30*/ 	.word	0x00000004
        /*0d34*/ 	.word	0x00000078
        /*0d38*/ 	.short	0x010a
        /*0d3a*/ 	.byte	0xff
	.zero		1


	//   ....[159]....
        /*0d3c*/ 	.word	0x0000c950
        /*0d40*/ 	.word	0x00000002
        /*0d44*/ 	.word	0x00000090
        /*0d48*/ 	.short	0x010a
        /*0d4a*/ 	.byte	0xff
	.zero		1


	//----- nvinfo : EIATTR_NUM_MBARRIERS
	.align		4
.L_98:
        /*0d4c*/ 	.byte	0x03, 0x38
        /*0d4e*/ 	.short	0x0022


	//----- nvinfo : EIATTR_EXIT_INSTR_OFFSETS
	.align		4
        /*0d50*/ 	.byte	0x04, 0x1c
        /*0d52*/ 	.short	(.L_100 - .L_99)


	//   ....[0]....
.L_99:
        /*0d54*/ 	.word	0x0000b160


	//----- nvinfo : EIATTR_REQNTID
	.align		4
.L_100:
        /*0d58*/ 	.byte	0x04, 0x10
        /*0d5a*/ 	.short	(.L_102 - .L_101)
.L_101:
        /*0d5c*/ 	.word	0x00000200
        /*0d60*/ 	.word	0x00000001
        /*0d64*/ 	.word	0x00000001


	//----- nvinfo : EIATTR_CRS_STACK_SIZE
	.align		4
.L_102:
        /*0d68*/ 	.byte	0x04, 0x1e
        /*0d6a*/ 	.short	(.L_104 - .L_103)
.L_103:
        /*0d6c*/ 	.word	0x00000000


	//----- nvinfo : EIATTR_CBANK_PARAM_SIZE
	.align		4
.L_104:
        /*0d70*/ 	.byte	0x03, 0x19
        /*0d72*/ 	.short	0x0630


	//----- nvinfo : EIATTR_PARAM_CBANK
	.align		4
        /*0d74*/ 	.byte	0x04, 0x0a
        /*0d76*/ 	.short	(.L_106 - .L_105)
	.align		4
.L_105:
        /*0d78*/ 	.word	index@(.nv.constant0.kernel_cutlass_kernel_flash_attncuteflash_bwd_sm100FlashAttentionBackwardSm100_object_at__tensor0000o6411101213_tensor0000_o_6410111213_tensor0000o6411101213_tensor0000_o_6410111213_tenso_0)
        /*0d7c*/ 	.short	0x0380
        /*0d7e*/ 	.short	0x0630


	//----- nvinfo : EIATTR_SW_WAR
	.align		4
.L_106:
        /*0d80*/ 	.byte	0x04, 0x36
        /*0d82*/ 	.short	(.L_108 - .L_107)
.L_107:
        /*0d84*/ 	.word	0x00000008
.L_108:


//--------------------- .nv.compat                --------------------------
	.section	.nv.compat,"",@"SHT_CUDA_COMPAT_INFO"
	.align	4
        /*0000*/ 	.byte	0x02, 0x02, 0x02, 0x00, 0x02, 0x05, 0x05, 0x00, 0x02, 0x03, 0x01, 0x00, 0x02, 0x06, 0x01, 0x00


//--------------------- .nv.callgraph             --------------------------
	.section	.nv.callgraph,"",@"SHT_CUDA_CALLGRAPH"
	.align	4
	.sectionentsize	8
	.align		4
        /*0000*/ 	.word	0x00000000
	.align		4
        /*0004*/ 	.word	0xffffffff
	.align		4
        /*0008*/ 	.word	0x00000000
	.align		4
        /*000c*/ 	.word	0xfffffffe
	.align		4
        /*0010*/ 	.word	0x00000000
	.align		4
        /*0014*/ 	.word	0xfffffffd
	.align		4
        /*0018*/ 	.word	0x00000000
	.align		4
        /*001c*/ 	.word	0xfffffffc


//--------------------- .text.kernel_cutlass_kernel_flash_attncuteflash_bwd_sm100FlashAttentionBackwardSm100_object_at__tensor0000o6411101213_tensor0000_o_6410111213_tensor0000o6411101213_tensor0000_o_6410111213_tenso_0 --------------------------
	.section	.text.kernel_cutlass_kernel_flash_attncuteflash_bwd_sm100FlashAttentionBackwardSm100_object_at__tensor0000o6411101213_tensor0000_o_6410111213_tensor0000o6411101213_tensor0000_o_6410111213_tenso_0,"ax",@progbits
	.align	128
        .global         kernel_cutlass_kernel_flash_attncuteflash_bwd_sm100FlashAttentionBackwardSm100_object_at__tensor0000o6411101213_tensor0000_o_6410111213_tensor0000o6411101213_tensor0000_o_6410111213_tenso_0
        .type           kernel_cutlass_kernel_flash_attncuteflash_bwd_sm100FlashAttentionBackwardSm100_object_at__tensor0000o6411101213_tensor0000_o_6410111213_tensor0000o6411101213_tensor0000_o_6410111213_tenso_0,@function
        .size           kernel_cutlass_kernel_flash_attncuteflash_bwd_sm100FlashAttentionBackwardSm100_object_at__tensor0000o6411101213_tensor0000_o_6410111213_tensor0000o6411101213_tensor0000_o_6410111213_tenso_0,(.L_x_258 - kernel_cutlass_kernel_flash_attncuteflash_bwd_sm100FlashAttentionBackwardSm100_object_at__tensor0000o6411101213_tensor0000_o_6410111213_tensor0000o6411101213_tensor0000_o_6410111213_tenso_0)
        .other          kernel_cutlass_kernel_flash_attncuteflash_bwd_sm100FlashAttentionBackwardSm100_object_at__tensor0000o6411101213_tensor0000_o_6410111213_tensor0000o6411101213_tensor0000_o_6410111213_tenso_0,@"STO_CUDA_ENTRY STV_DEFAULT"
kernel_cutlass_kernel_flash_attncuteflash_bwd_sm100FlashAttentionBackwardSm100_object_at__tensor0000o6411101213_tensor0000_o_6410111213_tensor0000o6411101213_tensor0000_o_6410111213_tenso_0:
.text.kernel_cutlass_kernel_flash_attncuteflash_bwd_sm100FlashAttentionBackwardSm100_object_at__tensor0000o6411101213_tensor0000_o_6410111213_tensor0000o6411101213_tensor0000_o_6410111213_tenso_0:
[----:B------:R-:W1:Y:S02]  /*0000*/  LDC R1, c[0x0][0x37c] ;  /* 0x0000df00ff017b82 */ /* 0x000e640000000800 */
[----:B-1----:R-:W-:Y:S01]  /*0010*/  IADD3 R1, PT, PT, R1, -0x8, RZ ;  /* 0xfffffff801017810 */ /* 0x002fe20007ffe0ff */
[----:B------:R-:W1:Y:S05]  /*0020*/  S2R R4, SR_TID.X ;  /* 0x0000000000047919 */ /* 0x000e6a0000002100 */
[----:B------:R-:W2:Y:S01]  /*0030*/  S2UR UR5, SR_CTAID.X ;  /* 0x00000000000579c3 */ /* 0x000ea20000002500 */
[----:B------:R-:W-:Y:S01]  /*0040*/  BSSY.RECONVERGENT B0, `(.L_x_0) ;  /* 0x0000049000007945 */ /* 0x000fe20003800200 */
[----:B--2---:R-:W-:Y:S01]  /*0050*/  ULOP3.LUT UR5, UR5, 0x1, URZ, 0xc0, !UPT ;  /* 0x0000000105057892 */ /* 0x004fe2000f8ec0ff */
[----:B-1----:R-:W-:-:S04]  /*0060*/  SHF.R.U32.HI R0, RZ, 0x5, R4 ;  /* 0x00000005ff007819 */ /* 0x002fc80000011604 */
[----:B------:R-:W-:-:S13]  /*0070*/  R2UR UR4, R0 ;  /* 0x00000000000472ca */ /* 0x000fda00000e0000 */
[----:B------:R-:W-:-:S09]  /*0080*/  UISETP.NE.AND UP0, UPT, UR4, 0xd, UPT ;  /* 0x0000000d0400788c */ /* 0x000fd2000bf05270 */
[----:B------:R-:W-:Y:S05]  /*0090*/  BRA.U UP0, `(.L_x_1) ;  /* 0x0000000100807547 */ /* 0x000fea000b800000 */
[----:B------:R-:W-:Y:S01]  /*00a0*/  ELECT P0, URZ, PT ;  /* 0x0000000000ff782f */ /* 0x000fe20003800000 */
[----:B------:R-:W-:-:S12]  /*00b0*/  UPLOP3.LUT UP6, UPT, UPT, UPT, UPT, 0x40, 0x4 ;  /* 0x000000000004789c */ /* 0x000fd80003fce870 */
[----:B------:R-:W-:Y:S05]  /*00c0*/  @!P0 BRA `(.L_x_2) ;  /* 0x0000000400008947 */ /* 0x000fea0003800000 */
[----:B------:R-:W1:Y:S02]  /*00d0*/  LDCU.64 UR4, c[0x0][0x348] ;  /* 0x00006900ff0477ac */ /* 0x000e640008000a00 */
[----:B-1----:R-:W-:Y:S02]  /*00e0*/  UIADD3 UR20, UP2, UPT, UR4, 0x180, URZ ;  /* 0x0000018004147890 */ /* 0x002fe4000ff5e0ff */
[----:B------:R-:W-:Y:S02]  /*00f0*/  UIADD3 UR18, UP1, UPT, UR4, 0x200, URZ ;  /* 0x0000020004127890 */ /* 0x000fe4000ff3e0ff */
[----:B------:R-:W-:Y:S02]  /*0100*/  UIADD3 UR16, UP0, UPT, UR4, 0x280, URZ ;  /* 0x0000028004107890 */ /* 0x000fe4000ff1e0ff */
[----:B------:R-:W-:Y:S02]  /*0110*/  UIADD3 UR14, UP5, UPT, UR4, 0x300, URZ ;  /* 0x00000300040e7890 */ /* 0x000fe4000ffbe0ff */
[----:B------:R-:W-:-:S02]  /*0120*/  UIADD3 UR12, UP4, UPT, UR4, 0x380, URZ ;  /* 0x00000380040c7890 */ /* 0x000fc4000ff9e0ff */
[----:B------:R-:W-:Y:S02]  /*0130*/  UIADD3.X UR21, UPT, UPT, URZ, UR5, URZ, UP2, !UPT ;  /* 0x00000005ff157290 */ /* 0x000fe400097fe4ff */
[----:B------:R-:W-:Y:S02]  /*0140*/  UIADD3 UR10, UP3, UPT, UR4, 0x480, URZ ;  /* 0x00000480040a7890 */ /* 0x000fe4000ff7e0ff */
[----:B------:R-:W-:Y:S02]  /*0150*/  UIADD3.X UR19, UPT, UPT, URZ, UR5, URZ, UP1, !UPT ;  /* 0x00000005ff137290 */ /* 0x000fe40008ffe4ff */
[----:B------:R-:W-:Y:S02]  /*0160*/  UIADD3 UR8, UP2, UPT, UR4, 0x400, URZ ;  /* 0x0000040004087890 */ /* 0x000fe4000ff5e0ff */
[----:B------:R-:W-:Y:S01]  /*0170*/  UIADD3.X UR17, UPT, UPT, URZ, UR5, URZ, UP0, !UPT ;  /* 0x00000005ff117290 */ /* 0x000fe200087fe4ff */
[----:B------:R3:W-:Y:S01]  /*0180*/  UTMACCTL.PF [UR20] ;  /* 0x00000000140079b9 */ /* 0x0007e20008040000 */
[----:B------:R-:W-:-:S03]  /*0190*/  UIADD3 UR6, UP1, UPT, UR4, 0x500, URZ ;  /* 0x0000050004067890 */ /* 0x000fc6000ff3e0ff */
[----:B------:R3:W-:Y:S01]  /*01a0*/  UTMACCTL.PF [UR18] ;  /* 0x00000000120079b9 */ /* 0x0007e20008040000 */
[----:B------:R-:W-:-:S03]  /*01b0*/  UIADD3.X UR15, UPT, UPT, URZ, UR5, URZ, UP5, !UPT ;  /* 0x00000005ff0f7290 */ /* 0x000fc6000affe4ff */
[----:B------:R3:W-:Y:S01]  /*01c0*/  UTMACCTL.PF [UR16] ;  /* 0x00000000100079b9 */ /* 0x0007e20008040000 */
[----:B------:R-:W-:Y:S02]  /*01d0*/  UIADD3 UR4, UP0, UPT, UR4, 0x580, URZ ;  /* 0x0000058004047890 */ /* 0x000fe4000ff1e0ff */
[----:B------:R-:W-:-:S03]  /*01e0*/  UIADD3.X UR13, UPT, UPT, URZ, UR5, URZ, UP4, !UPT ;  /* 0x00000005ff0d7290 */ /* 0x000fc6000a7fe4ff */
[----:B------:R3:W-:Y:S01]  /*01f0*/  UTMACCTL.PF [UR14] ;  /* 0x000000000e0079b9 */ /* 0x0007e20008040000 */
[----:B------:R-:W-:Y:S02]  /*0200*/  UIADD3.X UR11, UPT, UPT, URZ, UR5, URZ, UP3, !UPT ;  /* 0x00000005ff0b7290 */ /* 0x000fe40009ffe4ff */
[----:B------:R-:W-:-:S03]  /*0210*/  UIADD3.X UR9, UPT, UPT, URZ, UR5, URZ, UP2, !UPT ;  /* 0x00000005ff097290 */ /* 0x000fc600097fe4ff */
[----:B------:R3:W-:Y:S01]  /*0220*/  UTMACCTL.PF [UR12] ;  /* 0x000000000c0079b9 */ /* 0x0007e20008040000 */
[----:B------:R-:W-:-:S03]  /*0230*/  UIADD3.X UR7, UPT, UPT, URZ, UR5, URZ, UP1, !UPT ;  /* 0x00000005ff077290 */ /* 0x000fc60008ffe4ff */
[----:B------:R3:W-:Y:S01]  /*0240*/  UTMACCTL.PF [UR10] ;  /* 0x000000000a0079b9 */ /* 0x0007e20008040000 */
[----:B------:R-:W-:Y:S01]  /*0250*/  UIADD3.X UR5, UPT, UPT, URZ, UR5, URZ, UP0, !UPT ;  /* 0x00000005ff057290 */ /* 0x000fe200087fe4ff */
[----:B------:R3:W-:Y:S04]  /*0260*/  UTMACCTL.PF [UR8] ;  /* 0x00000000080079b9 */ /* 0x0007e80008040000 */
[----:B------:R3:W-:Y:S04]  /*0270*/  UTMACCTL.PF [UR6] ;  /* 0x00000000060079b9 */ /* 0x0007e80008040000 */
[----:B------:R3:W-:Y:S02]  /*0280*/  UTMACCTL.PF [UR4] ;  /* 0x00000000040079b9 */ /* 0x0007e40008040000 */
[----:B---3--:R-:W-:Y:S05]  /*0290*/  BRA `(.L_x_2) ;  /* 0x00000000008c7947 */ /* 0x008fea0003800000 */
.L_x_1:
[----:B------:R-:W-:-:S13]  /*02a0*/  R2UR UR4, R0 ;  /* 0x00000000000472ca */ /* 0x000fda00000e0000 */
[----:B------:R-:W-:-:S09]  /*02b0*/  UISETP.NE.AND UP0, UPT, UR4, 0xc, UPT ;  /* 0x0000000c0400788c */ /* 0x000fd2000bf05270 */
[----:B------:R-:W-:Y:S05]  /*02c0*/  BRA.U !UP0, `(.L_x_3) ;  /* 0x0000000108507547 */ /* 0x000fea000b800000 */
[----:B------:R-:W-:Y:S01]  /*02d0*/  R2UR UR4, R0 ;  /* 0x00000000000472ca */ /* 0x000fe200000e0000 */
[----:B------:R-:W-:-:S12]  /*02e0*/  UPLOP3.LUT UP6, UPT, UPT, UPT, UPT, 0x40, 0x4 ;  /* 0x000000000004789c */ /* 0x000fd80003fce870 */
[----:B------:R-:W-:-:S09]  /*02f0*/  UISETP.NE.AND UP0, UPT, UR4, 0x4, UPT ;  /* 0x000000040400788c */ /* 0x000fd2000bf05270 */
[----:B------:R-:W-:Y:S05]  /*0300*/  BRA.U UP0, `(.L_x_2) ;  /* 0x0000000100707547 */ /* 0x000fea000b800000 */
[----:B------:R-:W1:Y:S01]  /*0310*/  S2UR UR4, SR_CgaCtaId ;  /* 0x00000000000479c3 */ /* 0x000e620000008800 */
[----:B------:R-:W-:Y:S01]  /*0320*/  UMOV UR5, 0x400 ;  /* 0x0000040000057882 */ /* 0x000fe20000000000 */
[----:B------:R-:W-:Y:S01]  /*0330*/  UMOV UR6, 0x1 ;  /* 0x0000000100067882 */ /* 0x000fe20000000000 */
[----:B------:R-:W-:Y:S01]  /*0340*/  UMOV UR8, 0x2 ;  /* 0x0000000200087882 */ /* 0x000fe20000000000 */
[----:B------:R-:W-:-:S04]  /*0350*/  UIADD3 UR6, UPT, UPT, -UR6, 0x100000, URZ ;  /* 0x0010000006067890 */ /* 0x000fc8000fffe1ff */
[----:B------:R-:W-:Y:S02]  /*0360*/  USHF.L.U32 UR7, UR6, 0xb, URZ ;  /* 0x0000000b06077899 */ /* 0x000fe400080006ff */
[----:B------:R-:W-:Y:S02]  /*0370*/  USHF.L.U32 UR6, UR6, 0x1, URZ ;  /* 0x0000000106067899 */ /* 0x000fe400080006ff */
[----:B------:R-:W-:-:S04]  /*0380*/  UIADD3 UR8, UPT, UPT, -UR8, 0x100000, URZ ;  /* 0x0010000008087890 */ /* 0x000fc8000fffe1ff */
[----:B------:R-:W-:Y:S02]  /*0390*/  USHF.L.U32 UR9, UR8, 0xb, URZ ;  /* 0x0000000b08097899 */ /* 0x000fe400080006ff */
[----:B------:R-:W-:Y:S02]  /*03a0*/  USHF.L.U32 UR8, UR8, 0x1, URZ ;  /* 0x0000000108087899 */ /* 0x000fe400080006ff */
[----:B-1----:R-:W-:Y:S01]  /*03b0*/  ULEA UR4, UR4, UR5, 0x18 ;  /* 0x0000000504047291 */ /* 0x002fe2000f8ec0ff */
[----:B------:R-:W1:Y:S11]  /*03c0*/  FENCE.VIEW.ASYNC.S ;  /* 0x00000000000073c6 */ /* 0x000e760000000000 */
[----:B-1----:R3:W4:Y:S01]  /*03d0*/  SYNCS.EXCH.64 URZ, [UR4+0x118], UR6 ;  /* 0x0001180604ff75b2 */ /* 0x0027220008000100 */
[----:B------:R3:W1:Y:S01]  /*03e0*/  SYNCS.EXCH.64 URZ, [UR4+0x110], UR6 ;  /* 0x0001100604ff75b2 */ /* 0x0006620008000100 */
[----:B------:R3:W2:Y:S02]  /*03f0*/  SYNCS.EXCH.64 URZ, [UR4+0x120], UR8 ;  /* 0x0001200804ff75b2 */ /* 0x0006a40008000100 */
[----:B---3--:R-:W-:Y:S05]  /*0400*/  BRA `(.L_x_2) ;  /* 0x0000000000307947 */ /* 0x008fea0003800000 */
.L_x_3:
[----:B------:R-:W1:Y:S01]  /*0410*/  S2UR UR4, SR_CgaCtaId ;  /* 0x00000000000479c3 */ /* 0x000e620000008800 */
[----:B------:R-:W-:Y:S01]  /*0420*/  UMOV UR6, 0x400 ;  /* 0x0000040000067882 */ /* 0x000fe20000000000 */
[----:B------:R-:W-:Y:S01]  /*0430*/  UMOV UR5, 0x20 ;  /* 0x0000002000057882 */ /* 0x000fe20000000000 */
[----:B------:R-:W-:Y:S01]  /*0440*/  ELECT P0, URZ, PT ;  /* 0x0000000000ff782f */ /* 0x000fe20003800000 */
[----:B------:R-:W-:Y:S02]  /*0450*/  UPLOP3.LUT UP6, UPT, UPT, UPT, UPT, 0x80, 0x8 ;  /* 0x000000000008789c */ /* 0x000fe40003fcf070 */
[----:B-1----:R-:W-:Y:S02]  /*0460*/  ULEA UR6, UR4, UR6, 0x18 ;  /* 0x0000000604067291 */ /* 0x002fe4000f8ec0ff */
[----:B------:R-:W-:-:S04]  /*0470*/  UIADD3 UR4, UPT, UPT, -UR5, 0x100000, URZ ;  /* 0x0010000005047890 */ /* 0x000fc8000fffe1ff */
[----:B------:R-:W-:Y:S02]  /*0480*/  USHF.L.U32 UR5, UR4, 0xb, URZ ;  /* 0x0000000b04057899 */ /* 0x000fe400080006ff */
[----:B------:R-:W-:Y:S01]  /*0490*/  USHF.L.U32 UR4, UR4, 0x1, URZ ;  /* 0x0000000104047899 */ /* 0x000fe200080006ff */
[----:B------:R-:W1:Y:S11]  /*04a0*/  FENCE.VIEW.ASYNC.S ;  /* 0x00000000000073c6 */ /* 0x000e760000000000 */
[----:B-1----:R1:W2:Y:S01]  /*04b0*/  SYNCS.EXCH.64 URZ, [UR6+0xe8], UR4 ;  /* 0x0000e80406ff75b2 */ /* 0x0022a20008000100 */
[----:B------:R-:W-:Y:S01]  /*04c0*/  NOP ;  /* 0x0000000000007918 */ /* 0x000fe20000000000 */
.L_x_2:
[----:B-1----:R-:W-:Y:S05]  /*04d0*/  BSYNC.RECONVERGENT B0 ;  /* 0x0000000000007941 */ /* 0x002fea0003800200 */
.L_x_0:
[----:B------:R-:W1:Y:S01]  /*04e0*/  S2UR UR4, SR_CgaCtaId ;  /* 0x00000000000479c3 */ /* 0x000e620000008800 */
[----:B------:R-:W-:Y:S01]  /*04f0*/  R2UR UR6, R0 ;  /* 0x00000000000672ca */ /* 0x000fe200000e0000 */
[----:B------:R-:W3:Y:S01]  /*0500*/  LDCU UR5, c[0x0][0x36c] ;  /* 0x00006d80ff0577ac */ /* 0x000ee20008000800 */
[----:B------:R-:W-:-:S11]  /*0510*/  NOP ;  /* 0x0000000000007918 */ /* 0x000fd60000000000 */
[----:B------:R-:W-:Y:S02]  /*0520*/  UISETP.NE.AND UP1, UPT, UR6, URZ, UPT ;  /* 0x000000ff0600728c */ /* 0x000fe4000bf25270 */
[----:B---3--:R-:W-:Y:S01]  /*0530*/  UISETP.EQ.U32.AND UP0, UPT, UR5, 0x1, UPT ;  /* 0x000000010500788c */ /* 0x008fe2000bf02070 */
[----:B-1----:R-:W-:-:S05]  /*0540*/  IMAD.U32 R7, RZ, RZ, UR4 ;  /* 0x00000004ff077e24 */ /* 0x002fca000f8e00ff */
[C---:B------:R-:W-:Y:S01]  /*0550*/  LEA.HI R2, R7.reuse, R7, RZ, 0x1 ;  /* 0x0000000707027211 */ /* 0x040fe200078f08ff */
[----:B------:R1:W-:Y:S03]  /*0560*/  STL [R1], R7 ;  /* 0x0000000701007387 */ /* 0x0003e60000100800 */
[----:B------:R-:W-:Y:S02]  /*0570*/  LOP3.LUT R3, R2, 0xfffffffe, RZ, 0xc0, !PT ;  /* 0xfffffffe02037812 */ /* 0x000fe400078ec0ff */
[----:B------:R-:W-:Y:S02]  /*0580*/  SHF.R.U32.HI R2, RZ, 0x1, R2 ;  /* 0x00000001ff027819 */ /* 0x000fe40000011602 */
[----:B------:R-:W-:-:S03]  /*0590*/  ISETP.NE.AND P0, PT, R7, R3, PT ;  /* 0x000000030700720c */ /* 0x000fc60003f05270 */
[----:B------:R-:W-:Y:S01]  /*05a0*/  VIADD R5, R2, 0xffffffff ;  /* 0xffffffff02057836 */ /* 0x000fe20000000000 */
[----:B------:R-:W-:-:S04]  /*05b0*/  ISETP.LT.AND P0, PT, R7, RZ, P0 ;  /* 0x000000ff0700720c */ /* 0x000fc80000701270 */
[----:B------:R-:W-:-:S09]  /*05c0*/  R2UR UR4, R5 ;  /* 0x00000000050472ca */ /* 0x000fd200000e0000 */
[----:B------:R-:W-:-:S05]  /*05d0*/  @!P0 IMAD.MOV R2, RZ, RZ, R2 ;  /* 0x000000ffff028224 */ /* 0x000fca00078e0202 */
[----:B------:R-:W-:-:S13]  /*05e0*/  @!P0 R2UR UR4, R2 ;  /* 0x00000000020482ca */ /* 0x000fda00000e0000 */
[----:B------:R-:W-:-:S06]  /*05f0*/  UIADD3 UR4, UPT, UPT, UR4, UR4, URZ ;  /* 0x0000000404047290 */ /* 0x000fcc000fffe0ff */
[----:B------:R-:W-:Y:S01]  /*0600*/  IMAD.U32 R2, RZ, RZ, UR4 ;  /* 0x00000004ff027e24 */ /* 0x000fe2000f8e00ff */
[----:B-1----:R-:W-:Y:S06]  /*0610*/  BRA.U UP1, `(.L_x_4) ;  /* 0x00000001013c7547 */ /* 0x002fec000b800000 */
        /* <DEDUP_REMOVED lines=12> */
[----:B-1----:R1:W3:Y:S01]  /*06e0*/  SYNCS.EXCH.64 URZ, [UR4+0x40], UR6 ;  /* 0x0000400604ff75b2 */ /* 0x0022e20008000100 */
[----:B------:R1:W4:Y:S01]  /*06f0*/  SYNCS.EXCH.64 URZ, [UR4+0x48], UR8 ;  /* 0x0000480804ff75b2 */ /* 0x0003220008000100 */
[----:B------:R-:W-:Y:S01]  /*0700*/  NOP ;  /* 0x0000000000007918 */ /* 0x000fe20000000000 */
.L_x_4:
[----:B------:R-:W-:Y:S01]  /*0710*/  NOP ;  /* 0x0000000000007918 */ /* 0x000fe20000000000 */
[----:B------:R-:W-:Y:S05]  /*0720*/  BRA.U !UP0, `(.L_x_5) ;  /* 0x0000000108087547 */ /* 0x000fea000b800000 */
[----:B--234-:R-:W-:Y:S01]  /*0730*/  UCGABAR_ARV ;  /* 0x00000000000079c7 */ /* 0x01cfe20008000000 */
[----:B------:R-:W-:Y:S05]  /*0740*/  BRA `(.L_x_6) ;  /* 0x0000000000047947 */ /* 0x000fea0003800000 */
.L_x_5:
[----:B--234-:R-:W-:Y:S01]  /*0750*/  NOP ;  /* 0x0000000000007918 */ /* 0x01cfe20000000000 */
.L_x_6:
[----:B------:R-:W-:Y:S05]  /*0760*/  BRA.U !UP0, `(.L_x_7) ;  /* 0x00000001080c7547 */ /* 0x000fea000b800000 */
[----:B------:R-:W-:Y:S01]  /*0770*/  UCGABAR_WAIT ;  /* 0x0000000000007dc7 */ /* 0x000fe20008000000 */
[----:B------:R-:W-:Y:S01]  /*0780*/  CCTL.IVALL ;  /* 0x00000000ff00798f */ /* 0x000fe20002000000 */
[----:B------:R-:W-:Y:S05]  /*0790*/  BRA `(.L_x_8) ;  /* 0x0000000000047947 */ /* 0x000fea0003800000 */
.L_x_7:
[----:B------:R-:W-:Y:S06]  /*07a0*/  BAR.SYNC.DEFER_BLOCKING 0x0 ;  /* 0x0000000000007b1d */ /* 0x000fec0000010000 */
.L_x_8:
[----:B------:R-:W-:Y:S01]  /*07b0*/  PLOP3.LUT P0, PT, PT, PT, UP1, 0x80, 0x8 ;  /* 0x000000000008781c */ /* 0x000fe20003f0f018 */
[----:B------:R-:W-:Y:S01]  /*07c0*/  @!UP1 UMOV UR5, 0x400 ;  /* 0x0000040000059882 */ /* 0x000fe20000000000 */
[----:B-1----:R-:W-:Y:S01]  /*07d0*/  UMOV UR8, 0x1 ;  /* 0x0000000100087882 */ /* 0x002fe20000000000 */
[----:B------:R-:W-:Y:S01]  /*07e0*/  UMOV UR7, 0x10 ;  /* 0x0000001000077882 */ /* 0x000fe20000000000 */
[----:B------:R-:W-:-:S04]  /*07f0*/  @!UP1 UIADD3 UR8, UPT, UPT, -UR8, 0x100000, URZ ;  /* 0x0010000008089890 */ /* 0x000fc8000fffe1ff */
[----:B------:R-:W-:Y:S02]  /*0800*/  @!UP1 USHF.L.U32 UR9, UR8, 0xb, URZ ;  /* 0x0000000b08099899 */ /* 0x000fe400080006ff */
[----:B------:R-:W-:-:S03]  /*0810*/  @!UP1 USHF.L.U32 UR8, UR8, 0x1, URZ ;  /* 0x0000000108089899 */ /* 0x000fc600080006ff */
[----:B------:R-:W-:-:S13]  /*0820*/  @!P0 R2UR UR4, R7 ;  /* 0x00000000070482ca */ /* 0x000fda00000e0000 */
[----:B------:R-:W-:Y:S02]  /*0830*/  @!UP1 ULEA UR6, UR4, UR5, 0x18 ;  /* 0x0000000504069291 */ /* 0x000fe4000f8ec0ff */
[----:B------:R-:W-:-:S04]  /*0840*/  @!UP1 UIADD3 UR4, UPT, UPT, -UR7, 0x100000, URZ ;  /* 0x0010000007049890 */ /* 0x000fc8000fffe1ff */
[----:B------:R-:W-:Y:S02]  /*0850*/  @!UP1 USHF.L.U32 UR5, UR4, 0xb, URZ ;  /* 0x0000000b04059899 */ /* 0x000fe400080006ff */
[----:B------:R-:W-:Y:S01]  /*0860*/  @!UP1 USHF.L.U32 UR4, UR4, 0x1, URZ ;  /* 0x0000000104049899 */ /* 0x000fe200080006ff */
[----:B------:R-:W1:Y:S03]  /*0870*/  FENCE.VIEW.ASYNC.S ;  /* 0x00000000000073c6 */ /* 0x000e660000000000 */
[----:B-1----:R1:W2:Y:S08]  /*0880*/  @!UP1 SYNCS.EXCH.64 URZ, [UR6+0x50], UR8 ;  /* 0x0000500806ff95b2 */ /* 0x0022b00008000100 */
[----:B------:R1:W3:Y:S01]  /*0890*/  @!UP1 SYNCS.EXCH.64 URZ, [UR6+0x58], UR4 ;  /* 0x0000580406ff95b2 */ /* 0x0002e20008000100 */
[----:B------:R-:W-:Y:S01]  /*08a0*/  NOP ;  /* 0x0000000000007918 */ /* 0x000fe20000000000 */
[----:B------:R-:W-:Y:S05]  /*08b0*/  BRA.U !UP0, `(.L_x_9) ;  /* 0x0000000108087547 */ /* 0x000fea000b800000 */
[----:B--23--:R-:W-:Y:S01]  /*08c0*/  UCGABAR_ARV ;  /* 0x00000000000079c7 */ /* 0x00cfe20008000000 */
[----:B------:R-:W-:Y:S05]  /*08d0*/  BRA `(.L_x_10) ;  /* 0x0000000000047947 */ /* 0x000fea0003800000 */
.L_x_9:
[----:B--23--:R-:W-:Y:S01]  /*08e0*/  NOP ;  /* 0x0000000000007918 */ /* 0x00cfe20000000000 */
.L_x_10:
[----:B------:R-:W-:Y:S05]  /*08f0*/  BRA.U !UP0, `(.L_x_11) ;  /* 0x00000001080c7547 */ /* 0x000fea000b800000 */
[----:B------:R-:W-:Y:S01]  /*0900*/  UCGABAR_WAIT ;  /* 0x0000000000007dc7 */ /* 0x000fe20008000000 */
[----:B------:R-:W-:Y:S01]  /*0910*/  CCTL.IVALL ;  /* 0x00000000ff00798f */ /* 0x000fe20002000000 */
[----:B------:R-:W-:Y:S05]  /*0920*/  BRA `(.L_x_12) ;  /* 0x0000000000047947 */ /* 0x000fea0003800000 */
.L_x_11:
[----:B------:R-:W-:Y:S06]  /*0930*/  BAR.SYNC.DEFER_BLOCKING 0x0 ;  /* 0x0000000000007b1d */ /* 0x000fec0000010000 */
.L_x_12:
[----:B------:R-:W-:Y:S05]  /*0940*/  BRA.U UP1, `(.L_x_13) ;  /* 0x0000000101447547 */ /* 0x000fea000b800000 */
[----:B-1----:R-:W-:Y:S01]  /*0950*/  R2UR UR4, R7 ;  /* 0x00000000070472ca */ /* 0x002fe200000e0000 */
        /* <DEDUP_REMOVED lines=9> */
[----:B------:R-:W-:Y:S01]  /*09f0*/  ULEA UR4, UR4, UR5, 0x18 ;  /* 0x0000000504047291 */ /* 0x000fe2000f8ec0ff */
[----:B------:R-:W1:Y:S11]  /*0a00*/  FENCE.VIEW.ASYNC.S ;  /* 0x00000000000073c6 */ /* 0x000e760000000000 */
[----:B-1----:R2:W3:Y:S01]  /*0a10*/  SYNCS.EXCH.64 URZ, [UR4+0x70], UR8 ;  /* 0x0000700804ff75b2 */ /* 0x0024e20008000100 */
[----:B------:R2:W4:Y:S01]  /*0a20*/  SYNCS.EXCH.64 URZ, [UR4+0x78], UR8 ;  /* 0x0000780804ff75b2 */ /* 0x0005220008000100 */
[----:B------:R2:W1:Y:S01]  /*0a30*/  SYNCS.EXCH.64 URZ, [UR4+0x80], UR6 ;  /* 0x0000800604ff75b2 */ /* 0x0004620008000100 */
[----:B------:R2:W1:Y:S02]  /*0a40*/  SYNCS.EXCH.64 URZ, [UR4+0x88], UR6 ;  /* 0x0000880604ff75b2 */ /* 0x0004640008000100 */
[----:B--2---:R-:W-:Y:S01]  /*0a50*/  NOP ;  /* 0x0000000000007918 */ /* 0x004fe20000000000 */
.L_x_13:
[----:B------:R-:W-:Y:S01]  /*0a60*/  NOP ;  /* 0x0000000000007918 */ /* 0x000fe20000000000 */
[----:B------:R-:W-:Y:S05]  /*0a70*/  BRA.U !UP0, `(.L_x_14) ;  /* 0x0000000108087547 */ /* 0x000fea000b800000 */
[----:B-1-34-:R-:W-:Y:S01]  /*0a80*/  UCGABAR_ARV ;  /* 0x00000000000079c7 */ /* 0x01afe20008000000 */
[----:B------:R-:W-:Y:S05]  /*0a90*/  BRA `(.L_x_15) ;  /* 0x0000000000047947 */ /* 0x000fea0003800000 */
.L_x_14:
[----:B-1-34-:R-:W-:Y:S01]  /*0aa0*/  NOP ;  /* 0x0000000000007918 */ /* 0x01afe20000000000 */
.L_x_15:
[----:B------:R-:W-:Y:S05]  /*0ab0*/  BRA.U !UP0, `(.L_x_16) ;  /* 0x00000001080c7547 */ /* 0x000fea000b800000 */
[----:B------:R-:W-:Y:S01]  /*0ac0*/  UCGABAR_WAIT ;  /* 0x0000000000007dc7 */ /* 0x000fe20008000000 */
[----:B------:R-:W-:Y:S01]  /*0ad0*/  CCTL.IVALL ;  /* 0x00000000ff00798f */ /* 0x000fe20002000000 */
[----:B------:R-:W-:Y:S05]  /*0ae0*/  BRA `(.L_x_17) ;  /* 0x0000000000047947 */ /* 0x000fea0003800000 */
.L_x_16:
[----:B------:R-:W-:Y:S06]  /*0af0*/  BAR.SYNC.DEFER_BLOCKING 0x0 ;  /* 0x0000000000007b1d */ /* 0x000fec0000010000 */
.L_x_17:
[----:B------:R-:W-:Y:S01]  /*0b00*/  PLOP3.LUT P0, PT, PT, PT, UP1, 0x80, 0x8 ;  /* 0x000000000008781c */ /* 0x000fe20003f0f018 */
[----:B------:R-:W-:Y:S01]  /*0b10*/  @!UP1 UMOV UR5, 0x400 ;  /* 0x0000040000059882 */ /* 0x000fe20000000000 */
[----:B------:R-:W-:Y:S01]  /*0b20*/  UMOV UR8, 0x1 ;  /* 0x0000000100087882 */ /* 0x000fe20000000000 */
        /* <DEDUP_REMOVED lines=16> */
.L_x_18:
[----:B--23--:R-:W-:Y:S01]  /*0c30*/  NOP ;  /* 0x0000000000007918 */ /* 0x00cfe20000000000 */
.L_x_19:
[----:B------:R-:W-:Y:S05]  /*0c40*/  BRA.U !UP0, `(.L_x_20) ;  /* 0x00000001080c7547 */ /* 0x000fea000b800000 */
[----:B------:R-:W-:Y:S01]  /*0c50*/  UCGABAR_WAIT ;  /* 0x0000000000007dc7 */ /* 0x000fe20008000000 */
[----:B------:R-:W-:Y:S01]  /*0c60*/  CCTL.IVALL ;  /* 0x00000000ff00798f */ /* 0x000fe20002000000 */
[----:B------:R-:W-:Y:S05]  /*0c70*/  BRA `(.L_x_21) ;  /* 0x0000000000047947 */ /* 0x000fea0003800000 */
.L_x_20:
[----:B------:R-:W-:Y:S06]  /*0c80*/  BAR.SYNC.DEFER_BLOCKING 0x0 ;  /* 0x0000000000007b1d */ /* 0x000fec0000010000 */
.L_x_21:
[----:B------:R-:W-:Y:S01]  /*0c90*/  PLOP3.LUT P0, PT, PT, PT, UP1, 0x80, 0x8 ;  /* 0x000000000008781c */ /* 0x000fe20003f0f018 */
[----:B-1----:R-:W-:Y:S01]  /*0ca0*/  @!UP1 UMOV UR5, 0x400 ;  /* 0x0000040000059882 */ /* 0x002fe20000000000 */
        /* <DEDUP_REMOVED lines=17> */
.L_x_22:
[----:B--23--:R-:W-:Y:S01]  /*0dc0*/  NOP ;  /* 0x0000000000007918 */ /* 0x00cfe20000000000 */
.L_x_23:
[----:B------:R-:W-:Y:S05]  /*0dd0*/  BRA.U !UP0, `(.L_x_24) ;  /* 0x00000001080c7547 */ /* 0x000fea000b800000 */
[----:B------:R-:W-:Y:S01]  /*0de0*/  UCGABAR_WAIT ;  /* 0x0000000000007dc7 */ /* 0x000fe20008000000 */
[----:B------:R-:W-:Y:S01]  /*0df0*/  CCTL.IVALL ;  /* 0x00000000ff00798f */ /* 0x000fe20002000000 */
[----:B------:R-:W-:Y:S05]  /*0e00*/  BRA `(.L_x_25) ;  /* 0x0000000000047947 */ /* 0x000fea0003800000 */
.L_x_24:
[----:B------:R-:W-:Y:S06]  /*0e10*/  BAR.SYNC.DEFER_BLOCKING 0x0 ;  /* 0x0000000000007b1d */ /* 0x000fec0000010000 */
.L_x_25:
[----:B------:R-:W-:Y:S01]  /*0e20*/  IMAD.IADD R3, R7, 0x1, -R3 ;  /* 0x0000000107037824 */ /* 0x000fe200078e0a03 */
[----:B------:R-:W-:-:S04]  /*0e30*/  UMOV UR7, 0x1 ;  /* 0x0000000100077882 */ /* 0x000fc80000000000 */
[----:B-1----:R-:W-:-:S13]  /*0e40*/  R2UR UR4, R3 ;  /* 0x00000000030472ca */ /* 0x002fda00000e0000 */
[----:B------:R-:W-:Y:S02]  /*0e50*/  ULOP3.LUT UR5, UR4, 0x1, URZ, 0x3c, !UPT ;  /* 0x0000000104057892 */ /* 0x000fe4000f8e3cff */
[----:B------:R-:W-:Y:S02]  /*0e60*/  USHF.L.U32 UR6, UR7, UR4, URZ ;  /* 0x0000000407067299 */ /* 0x000fe400080006ff */
[----:B------:R-:W-:-:S04]  /*0e70*/  USHF.L.U32 UR4, UR7, UR5, URZ ;  /* 0x0000000507047299 */ /* 0x000fc800080006ff */
[----:B------:R-:W-:-:S06]  /*0e80*/  ULOP3.LUT UR4, UR4, UR6, URZ, 0xfc, !UPT ;  /* 0x0000000604047292 */ /* 0x000fcc000f8efcff */
[----:B------:R-:W-:Y:S01]  /*0e90*/  MOV R3, UR4 ;  /* 0x0000000400037c02 */ /* 0x000fe20008000f00 */
[----:B------:R-:W-:Y:S06]  /*0ea0*/  BRA.U UP1, `(.L_x_26) ;  /* 0x00000001016c7547 */ /* 0x000fec000b800000 */
[----:B------:R-:W-:Y:S01]  /*0eb0*/  R2UR UR4, R7 ;  /* 0x00000000070472ca */ /* 0x000fe200000e0000 */
[----:B------:R-:W-:Y:S01]  /*0ec0*/  UMOV UR5, 0x400 ;  /* 0x0000040000057882 */ /* 0x000fe20000000000 */
        /* <DEDUP_REMOVED lines=9> */
[----:B------:R-:W-:-:S04]  /*0f60*/  UIADD3 UR8, UPT, UPT, -UR8, 0x100000, URZ ;  /* 0x0010000008087890 */ /* 0x000fc8000fffe1ff */
[----:B------:R-:W-:Y:S02]  /*0f70*/  USHF.L.U32 UR9, UR8, 0xb, URZ ;  /* 0x0000000b08097899 */ /* 0x000fe400080006ff */
[----:B------:R-:W-:Y:S02]  /*0f80*/  USHF.L.U32 UR8, UR8, 0x1, URZ ;  /* 0x0000000108087899 */ /* 0x000fe400080006ff */
[----:B------:R-:W-:Y:S02]  /*0f90*/  ULEA UR5, UR4, UR5, 0x18 ;  /* 0x0000000504057291 */ /* 0x000fe4000f8ec0ff */
[----:B------:R-:W-:Y:S02]  /*0fa0*/  ULEA UR4, UR4, UR7, 0x18 ;  /* 0x0000000704047291 */ /* 0x000fe4000f8ec0ff */
[----:B------:R-:W-:-:S04]  /*0fb0*/  UIADD3 UR6, UPT, UPT, -UR6, 0x100000, URZ ;  /* 0x0010000006067890 */ /* 0x000fc8000fffe1ff */
[----:B------:R-:W-:Y:S02]  /*0fc0*/  USHF.L.U32 UR7, UR6, 0xb, URZ ;  /* 0x0000000b06077899 */ /* 0x000fe400080006ff */
[----:B------:R-:W-:Y:S01]  /*0fd0*/  USHF.L.U32 UR6, UR6, 0x1, URZ ;  /* 0x0000000106067899 */ /* 0x000fe200080006ff */
[----:B------:R-:W1:Y:S02]  /*0fe0*/  FENCE.VIEW.ASYNC.S ;  /* 0x00000000000073c6 */ /* 0x000e640000000000 */
[----:B-1----:R1:W2:Y:S01]  /*0ff0*/  SYNCS.EXCH.64 URZ, [UR5+0x20], UR12 ;  /* 0x0000200c05ff75b2 */ /* 0x0022a20008000100 */
[----:B------:R1:W3:Y:S08]  /*1000*/  SYNCS.EXCH.64 URZ, [UR5+0x28], UR10 ;  /* 0x0000280a05ff75b2 */ /* 0x0002f00008000100 */
[----:B------:R1:W4:Y:S01]  /*1010*/  SYNCS.EXCH.64 URZ, [UR4+0x30], UR6 ;  /* 0x0000300604ff75b2 */ /* 0x0003220008000100 */
[----:B------:R1:W1:Y:S01]  /*1020*/  SYNCS.EXCH.64 URZ, [UR4+0x38], UR8 ;  /* 0x0000380804ff75b2 */ /* 0x0002620008000100 */
[----:B------:R1:W1:Y:S01]  /*1030*/  SYNCS.EXCH.64 URZ, [UR4], UR6 ;  /* 0x0000000604ff75b2 */ /* 0x0002620008000100 */
[----:B------:R1:W1:Y:S01]  /*1040*/  SYNCS.EXCH.64 URZ, [UR4+0x8], UR6 ;  /* 0x0000080604ff75b2 */ /* 0x0002620008000100 */
[----:B------:R-:W-:Y:S01]  /*1050*/  NOP ;  /* 0x0000000000007918 */ /* 0x000fe20000000000 */
.L_x_26:
[----:B------:R-:W-:Y:S05]  /*1060*/  BRA.U UP1, `(.L_x_27) ;  /* 0x00000001013c7547 */ /* 0x000fea000b800000 */
[----:B-1----:R-:W-:Y:S01]  /*1070*/  R2UR UR4, R7 ;  /* 0x00000000070472ca */ /* 0x002fe200000e0000 */
[----:B------:R-:W-:Y:S01]  /*1080*/  UMOV UR5, 0x400 ;  /* 0x0000040000057882 */ /* 0x000fe20000000000 */
[----:B------:R-:W-:Y:S02]  /*1090*/  UMOV UR6, 0x1 ;  /* 0x0000000100067882 */ /* 0x000fe40000000000 */
[----:B------:R-:W-:-:S04]  /*10a0*/  UIADD3 UR6, UPT, UPT, -UR6, 0x100000, URZ ;  /* 0x0010000006067890 */ /* 0x000fc8000fffe1ff */
[----:B------:R-:W-:Y:S02]  /*10b0*/  USHF.L.U32 UR7, UR6, 0xb, URZ ;  /* 0x0000000b06077899 */ /* 0x000fe400080006ff */
[----:B------:R-:W-:-:S03]  /*10c0*/  USHF.L.U32 UR6, UR6, 0x1, URZ ;  /* 0x0000000106067899 */ /* 0x000fc600080006ff */
[----:B------:R-:W-:Y:S01]  /*10d0*/  ULEA UR4, UR4, UR5, 0x18 ;  /* 0x0000000504047291 */ /* 0x000fe2000f8ec0ff */
[----:B------:R-:W1:Y:S11]  /*10e0*/  FENCE.VIEW.ASYNC.S ;  /* 0x00000000000073c6 */ /* 0x000e760000000000 */
[----:B-1----:R1:W4:Y:S01]  /*10f0*/  SYNCS.EXCH.64 URZ, [UR4+0xf0], UR6 ;  /* 0x0000f00604ff75b2 */ /* 0x0023220008000100 */
[----:B------:R1:W3:Y:S01]  /*1100*/  SYNCS.EXCH.64 URZ, [UR4+0xf8], UR6 ;  /* 0x0000f80604ff75b2 */ /* 0x0002e20008000100 */
[----:B------:R1:W2:Y:S01]  /*1110*/  SYNCS.EXCH.64 URZ, [UR4+0x100], UR6 ;  /* 0x0001000604ff75b2 */ /* 0x0002a20008000100 */
[----:B------:R1:W1:Y:S01]  /*1120*/  SYNCS.EXCH.64 URZ, [UR4+0x108], UR6 ;  /* 0x0001080604ff75b2 */ /* 0x0002620008000100 */
[----:B------:R1:W1:Y:S01]  /*1130*/  SYNCS.EXCH.64 URZ, [UR4+0x10], UR6 ;  /* 0x0000100604ff75b2 */ /* 0x0002620008000100 */
[----:B------:R1:W1:Y:S01]  /*1140*/  SYNCS.EXCH.64 URZ, [UR4+0x18], UR6 ;  /* 0x0000180604ff75b2 */ /* 0x0002620008000100 */
[----:B------:R-:W-:Y:S01]  /*1150*/  NOP ;  /* 0x0000000000007918 */ /* 0x000fe20000000000 */
.L_x_27:
[----:B------:R-:W-:Y:S01]  /*1160*/  NOP ;  /* 0x0000000000007918 */ /* 0x000fe20000000000 */
[----:B------:R-:W-:Y:S05]  /*1170*/  BRA.U !UP0, `(.L_x_28) ;  /* 0x0000000108087547 */ /* 0x000fea000b800000 */
[----:B-1234-:R-:W-:Y:S01]  /*1180*/  UCGABAR_ARV ;  /* 0x00000000000079c7 */ /* 0x01efe20008000000 */
[----:B------:R-:W-:Y:S05]  /*1190*/  BRA `(.L_x_29) ;  /* 0x0000000000047947 */ /* 0x000fea0003800000 */
.L_x_28:
[----:B-1234-:R-:W-:Y:S01]  /*11a0*/  NOP ;  /* 0x0000000000007918 */ /* 0x01efe20000000000 */
.L_x_29:
[----:B------:R-:W-:Y:S05]  /*11b0*/  BRA.U !UP0, `(.L_x_30) ;  /* 0x00000001080c7547 */ /* 0x000fea000b800000 */
[----:B------:R-:W-:Y:S01]  /*11c0*/  UCGABAR_WAIT ;  /* 0x0000000000007dc7 */ /* 0x000fe20008000000 */
[----:B------:R-:W-:Y:S01]  /*11d0*/  CCTL.IVALL ;  /* 0x00000000ff00798f */ /* 0x000fe20002000000 */
[----:B------:R-:W-:Y:S05]  /*11e0*/  BRA `(.L_x_31) ;  /* 0x0000000000047947 */ /* 0x000fea0003800000 */
.L_x_30:
[----:B------:R-:W-:Y:S06]  /*11f0*/  BAR.SYNC.DEFER_BLOCKING 0x0 ;  /* 0x0000000000007b1d */ /* 0x000fec0000010000 */
.L_x_31:
[----:B------:R-:W-:-:S13]  /*1200*/  R2UR UR4, R0 ;  /* 0x00000000000472ca */ /* 0x000fda00000e0000 */
[----:B------:R-:W-:-:S09]  /*1210*/  UISETP.NE.AND UP0, UPT, UR4, 0xe, UPT ;  /* 0x0000000e0400788c */ /* 0x000fd2000bf05270 */
[----:B------:R-:W-:Y:S05]  /*1220*/  BRA.U !UP0, `(.L_x_32) ;  /* 0x0000000108187547 */ /* 0x000fea000b800000 */
[----:B------:R-:W-:-:S13]  /*1230*/  R2UR UR4, R0 ;  /* 0x00000000000472ca */ /* 0x000fda00000e0000 */
[----:B------:R-:W-:-:S09]  /*1240*/  UISETP.NE.AND UP0, UPT, UR4, 0xf, UPT ;  /* 0x0000000f0400788c */ /* 0x000fd2000bf05270 */
[----:B------:R-:W-:Y:S05]  /*1250*/  BRA.U UP0, `(.L_x_33) ;  /* 0x0000000500387547 */ /* 0x000fea000b800000 */
[----:B------:R-:W-:-:S08]  /*1260*/  NOP ;  /* 0x0000000000007918 */ /* 0x000fd00000000000 */
[----:B------:R-:W1:-:S00]  /*1270*/  USETMAXREG.DEALLOC.CTAPOOL 0x18 ;  /* 0x00000018000079c8 */ /* 0x000e4000080e0500 */
[----:B-1----:R-:W-:Y:S05]  /*1280*/  BRA `(.L_x_34) ;  /* 0x00000018009c7947 */ /* 0x002fea0003800000 */
.L_x_32:
[----:B------:R-:W-:-:S08]  /*1290*/  NOP ;  /* 0x0000000000007918 */ /* 0x000fd00000000000 */
[----:B------:R-:W1:-:S00]  /*12a0*/  USETMAXREG.DEALLOC.CTAPOOL 0x68 ;  /* 0x00000068000079c8 */ /* 0x000e4000080e0500 */
[----:B------:R-:W2:Y:S01]  /*12b0*/  S2UR UR4, SR_CTAID.X ;  /* 0x00000000000479c3 */ /* 0x000ea20000002500 */
[----:B------:R-:W3:Y:S01]  /*12c0*/  LDCU UR8, c[0x0][0x380] ;  /* 0x00007000ff0877ac */ /* 0x000ee20008000800 */
[----:B------:R-:W4:Y:S01]  /*12d0*/  LDCU UR5, c[0x0][0x398] ;  /* 0x00007300ff0577ac */ /* 0x000f220008000800 */
[----:B---3--:R-:W-:Y:S02]  /*12e0*/  UIADD3 UR6, UPT, UPT, -UR8, URZ, URZ ;  /* 0x000000ff08067290 */ /* 0x008fe4000fffe1ff */
[----:B------:R-:W-:Y:S02]  /*12f0*/  UIADD3 UR9, UPT, UPT, UR8, -0x1, URZ ;  /* 0xffffffff08097890 */ /* 0x000fe4000fffe0ff */
[----:B------:R-:W-:Y:S02]  /*1300*/  USHF.R.S32.HI UR6, URZ, 0x1f, UR6 ;  /* 0x0000001fff067899 */ /* 0x000fe40008011406 */
[----:B--2---:R-:W-:Y:S02]  /*1310*/  USHF.L.U32 UR4, UR4, 0x7, URZ ;  /* 0x0000000704047899 */ /* 0x004fe400080006ff */
[----:B------:R-:W-:-:S02]  /*1320*/  USHF.R.S32.HI UR7, URZ, 0x1f, UR9 ;  /* 0x0000001fff077899 */ /* 0x000fc40008011409 */
[----:B------:R-:W-:Y:S02]  /*1330*/  ULOP3.LUT UR4, UR4, 0xffffff00, URZ, 0xc0, !UPT ;  /* 0xffffff0004047892 */ /* 0x000fe4000f8ec0ff */
[----:B------:R-:W-:Y:S02]  /*1340*/  ULEA.HI UR6, UR6, -UR8, URZ, 0x7 ;  /* 0x8000000806067291 */ /* 0x000fe4000f8f38ff */
[----:B----4-:R-:W-:Y:S02]  /*1350*/  UIADD3 UR4, UPT, UPT, -UR5, UR4, UR8 ;  /* 0x0000000405047290 */ /* 0x010fe4000fffe108 */
[----:B------:R-:W-:Y:S02]  /*1360*/  UISETP.GT.AND UP1, UPT, UR8, URZ, UPT ;  /* 0x000000ff0800728c */ /* 0x000fe4000bf24270 */
[----:B------:R-:W-:Y:S02]  /*1370*/  USHF.R.S32.HI UR5, URZ, 0x1f, UR4 ;  /* 0x0000001fff057899 */ /* 0x000fe40008011404 */
[----:B------:R-:W-:-:S02]  /*1380*/  USHF.R.S32.HI UR6, URZ, 0x7, UR6 ;  /* 0x00000007ff067899 */ /* 0x000fc40008011406 */
[----:B------:R-:W-:Y:S02]  /*1390*/  ULEA.HI UR4, UR5, UR4, URZ, 0x7 ;  /* 0x0000000405047291 */ /* 0x000fe4000f8f38ff */
[----:B------:R-:W-:Y:S02]  /*13a0*/  ULEA.HI UR5, UR7, UR9, URZ, 0x7 ;  /* 0x0000000907057291 */ /* 0x000fe4000f8f38ff */
[----:B------:R-:W-:Y:S02]  /*13b0*/  USHF.R.S32.HI UR4, URZ, 0x7, UR4 ;  /* 0x00000007ff047899 */ /* 0x000fe40008011404 */
[----:B------:R-:W-:Y:S02]  /*13c0*/  ULEA.HI.SX32 UR5, UR5, 0x1, 0x19 ;  /* 0x0000000105057891 */ /* 0x000fe4000f8fcaff */
[----:B------:R-:W-:Y:S02]  /*13d0*/  UIADD3 UR6, UPT, UPT, -UR6, URZ, URZ ;  /* 0x000000ff06067290 */ /* 0x000fe4000fffe1ff */
[----:B------:R-:W-:-:S04]  /*13e0*/  UISETP.LT.AND UP0, UPT, URZ, UR4, UPT ;  /* 0x00000004ff00728c */ /* 0x000fc8000bf01270 */
[----:B------:R-:W-:Y:S01]  /*13f0*/  USEL UR4, URZ, UR4, !UP0 ;  /* 0x00000004ff047287 */ /* 0x000fe2000c000000 */
[----:B------:R-:W-:-:S03]  /*1400*/  @!UP1 UMOV UR5, UR6 ;  /* 0x0000000600059c82 */ /* 0x000fc60008000000 */
[----:B------:R-:W-:-:S04]  /*1410*/  UIADD3 UR7, UPT, UPT, UR5, -UR4, URZ ;  /* 0x8000000405077290 */ /* 0x000fc8000fffe0ff */
[----:B------:R-:W-:-:S09]  /*1420*/  UISETP.GE.AND UP0, UPT, UR7, 0x1, UPT ;  /* 0x000000010700788c */ /* 0x000fd2000bf06270 */
[----:B-1----:R-:W-:Y:S05]  /*1430*/  BRA.U !UP0, `(.L_x_33) ;  /* 0x0000000108c07547 */ /* 0x002fea000b800000 */
[----:B------:R-:W-:Y:S01]  /*1440*/  UIADD3 UR4, UPT, UPT, -UR5, UR4, URZ ;  /* 0x0000000405047290 */ /* 0x000fe2000fffe1ff */
[----:B------:R-:W-:Y:S01]  /*1450*/  MOV R6, 0x400 ;  /* 0x0000040000067802 */ /* 0x000fe20000000f00 */
[----:B------:R-:W-:Y:S02]  /*1460*/  ULOP3.LUT UR6, UR7, 0x3, URZ, 0xc0, !UPT ;  /* 0x0000000307067892 */ /* 0x000fe4000f8ec0ff */
[----:B------:R-:W-:Y:S01]  /*1470*/  UISETP.GT.U32.AND UP0, UPT, UR4, -0x4, UPT ;  /* 0xfffffffc0400788c */ /* 0x000fe2000bf04070 */
[----:B------:R-:W-:-:S05]  /*1480*/  LEA R6, R7, R6, 0x18 ;  /* 0x0000000607067211 */ /* 0x000fca00078ec0ff */
[----:B------:R-:W-:-:S05]  /*1490*/  VIADD R8, R6, 0x120 ;  /* 0x0000012006087836 */ /* 0x000fca0000000000 */
[----:B------:R-:W-:Y:S01]  /*14a0*/  PRMT R8, RZ, 0x654, R8 ;  /* 0x00000654ff087816 */ /* 0x000fe20000000008 */
[----:B------:R-:W-:Y:S06]  /*14b0*/  BRA.U UP0, `(.L_x_35) ;  /* 0x0000000100687547 */ /* 0x000fec000b800000 */
[----:B------:R-:W-:Y:S01]  /*14c0*/  HFMA2 R5, -RZ, RZ, 0, 5.9604644775390625e-08 ;  /* 0x00000001ff057431 */ /* 0x000fe200000001ff */
[----:B------:R-:W-:Y:S01]  /*14d0*/  ULOP3.LUT UR5, UR7, 0x7ffffffc, URZ, 0xc0, !UPT ;  /* 0x7ffffffc07057892 */ /* 0x000fe2000f8ec0ff */
[----:B------:R-:W-:-:S11]  /*14e0*/  UMOV UR4, URZ ;  /* 0x000000ff00047c82 */ /* 0x000fd60008000000 */
.L_x_40:
[----:B-1----:R-:W1:Y:S02]  /*14f0*/  SYNCS.PHASECHK.TRANS64.TRYWAIT P0, [R6+URZ+0x118], RZ ;  /* 0x000118ff060075a7 */ /* 0x002e6400080011ff */
[----:B-1234-:R-:W-:Y:S05]  /*1500*/  @!P0 BRA `(.L_x_36) ;  /* 0x0000009c00188947 */ /* 0x01efea0003800000 */
.L_x_152:
[----:B------:R-:W-:Y:S01]  /*1510*/  ELECT P0, URZ, PT ;  /* 0x0000000000ff782f */ /* 0x000fe20003800000 */
[----:B------:R-:W-:-:S12]  /*1520*/  HFMA2 R7, -RZ, RZ, -0.0 , 0 ;  /* 0x80000000ff077431 */ /* 0x000fd800000001ff */
[----:B------:R-:W-:-:S04]  /*1530*/  @P0 IMAD.MOV.U32 R9, RZ, RZ, 0x1 ;  /* 0x00000001ff090424 */ /* 0x000fc800078e00ff */
[----:B------:R2:W-:Y:S01]  /*1540*/  @P0 SYNCS.ARRIVE.TRANS64.RED.ART0 RZ, [R8+URZ], R9 ;  /* 0x0000000908ff09a7 */ /* 0x0005e200085004ff */
[----:B------:R-:W3:Y:S02]  /*1550*/  SYNCS.PHASECHK.TRANS64.TRYWAIT P0, [R6+URZ+0x118], R7 ;  /* 0x00011807060075a7 */ /* 0x000ee400080011ff */
[----:B--23--:R-:W-:Y:S05]  /*1560*/  @!P0 BRA `(.L_x_37) ;  /* 0x0000009c00148947 */ /* 0x00cfea0003800000 */
.L_x_154:
[----:B------:R-:W-:-:S13]  /*1570*/  ELECT P0, URZ, PT ;  /* 0x0000000000ff782f */ /* 0x000fda0003800000 */
[----:B------:R-:W-:-:S04]  /*1580*/  @P0 MOV R9, 0x1 ;  /* 0x0000000100090802 */ /* 0x000fc80000000f00 */
[----:B------:R3:W-:Y:S01]  /*1590*/  @P0 SYNCS.ARRIVE.TRANS64.RED.ART0 RZ, [R8+URZ], R9 ;  /* 0x0000000908ff09a7 */ /* 0x0007e200085004ff */
[----:B------:R-:W4:Y:S02]  /*15a0*/  SYNCS.PHASECHK.TRANS64.TRYWAIT P0, [R6+URZ+0x118], RZ ;  /* 0x000118ff060075a7 */ /* 0x000f2400080011ff */
[----:B---34-:R-:W-:Y:S05]  /*15b0*/  @!P0 BRA `(.L_x_38) ;  /* 0x0000009c001c8947 */ /* 0x018fea0003800000 */
.L_x_155:
[----:B------:R-:W-:Y:S01]  /*15c0*/  ELECT P0, URZ, PT ;  /* 0x0000000000ff782f */ /* 0x000fe20003800000 */
[----:B------:R-:W-:-:S04]  /*15d0*/  UIADD3 UR4, UPT, UPT, UR4, 0x4, URZ ;  /* 0x0000000404047890 */ /* 0x000fc8000fffe0ff */
[----:B------:R-:W-:-:S08]  /*15e0*/  UISETP.NE.AND UP0, UPT, UR4, UR5, UPT ;  /* 0x000000050400728c */ /* 0x000fd0000bf05270 */
[----:B------:R-:W-:-:S04]  /*15f0*/  @P0 MOV R9, 0x1 ;  /* 0x0000000100090802 */ /* 0x000fc80000000f00 */
[----:B------:R4:W-:Y:S01]  /*1600*/  @P0 SYNCS.ARRIVE.TRANS64.RED.ART0 RZ, [R8+URZ], R9 ;  /* 0x0000000908ff09a7 */ /* 0x0009e200085004ff */
[----:B------:R-:W5:Y:S02]  /*1610*/  SYNCS.PHASECHK.TRANS64.TRYWAIT P0, [R6+URZ+0x118], R7 ;  /* 0x00011807060075a7 */ /* 0x000f6400080011ff */
[----:B----45:R-:W-:Y:S05]  /*1620*/  @!P0 BRA `(.L_x_39) ;  /* 0x0000009c00148947 */ /* 0x030fea0003800000 */
.L_x_157:
[----:B------:R-:W-:-:S13]  /*1630*/  ELECT P0, URZ, PT ;  /* 0x0000000000ff782f */ /* 0x000fda0003800000 */
[----:B------:R4:W-:Y:S01]  /*1640*/  @P0 SYNCS.ARRIVE.TRANS64.RED.ART0 RZ, [R8+URZ], R5 ;  /* 0x0000000508ff09a7 */ /* 0x0009e200085004ff */
[----:B------:R-:W-:Y:S05]  /*1650*/  BRA.U UP0, `(.L_x_40) ;  /* 0xfffffffd00a47547 */ /* 0x000fea000b83ffff */
.L_x_35:
[----:B------:R-:W-:-:S09]  /*1660*/  UISETP.NE.AND UP0, UPT, UR6, URZ, UPT ;  /* 0x000000ff0600728c */ /* 0x000fd2000bf05270 */
[----:B------:R-:W-:Y:S05]  /*1670*/  BRA.U !UP0, `(.L_x_33) ;  /* 0x0000000108307547 */ /* 0x000fea000b800000 */
[----:B------:R-:W-:Y:S01]  /*1680*/  HFMA2 R7, -RZ, RZ, 0, 0 ;  /* 0x00000000ff077431 */ /* 0x000fe200000001ff */
[----:B----4-:R-:W-:Y:S01]  /*1690*/  MOV R5, 0x1 ;  /* 0x0000000100057802 */ /* 0x010fe20000000f00 */
[----:B------:R-:W-:-:S06]  /*16a0*/  UMOV UR4, URZ ;  /* 0x000000ff00047c82 */ /* 0x000fcc0008000000 */
.L_x_42:
[----:B--2---:R-:W-:-:S04]  /*16b0*/  SHF.L.U32 R11, R7, 0x1f, RZ ;  /* 0x0000001f070b7819 */ /* 0x004fc800000006ff */
[----:B------:R-:W2:Y:S02]  /*16c0*/  SYNCS.PHASECHK.TRANS64.TRYWAIT P0, [R6+URZ+0x118], R11 ;  /* 0x0001180b060075a7 */ /* 0x000ea400080011ff */
[----:B--2-4-:R-:W-:Y:S05]  /*16d0*/  @!P0 BRA `(.L_x_41) ;  /* 0x0000009c00048947 */ /* 0x014fea0003800000 */
.L_x_159:
[----:B------:R-:W-:Y:S02]  /*16e0*/  ELECT P0, URZ, PT ;  /* 0x0000000000ff782f */ /* 0x000fe40003800000 */
[----:B------:R-:W-:Y:S01]  /*16f0*/  LOP3.LUT R7, R7, 0x1, RZ, 0x3c, !PT ;  /* 0x0000000107077812 */ /* 0x000fe200078e3cff */
[----:B------:R-:W-:-:S04]  /*1700*/  UIADD3 UR4, UPT, UPT, UR4, 0x1, URZ ;  /* 0x0000000104047890 */ /* 0x000fc8000fffe0ff */
[----:B------:R-:W-:-:S06]  /*1710*/  UISETP.NE.AND UP0, UPT, UR4, UR6, UPT ;  /* 0x000000060400728c */ /* 0x000fcc000bf05270 */
[----:B------:R4:W-:Y:S03]  /*1720*/  @P0 SYNCS.ARRIVE.TRANS64.RED.ART0 RZ, [R8+URZ], R5 ;  /* 0x0000000508ff09a7 */ /* 0x0009e600085004ff */
[----:B------:R-:W-:Y:S05]  /*1730*/  BRA.U UP0, `(.L_x_42) ;  /* 0xfffffffd00dc7547 */ /* 0x000fea000b83ffff */
.L_x_33:
[----:B------:R-:W-:Y:S01]  /*1740*/  R2UR UR4, R0 ;  /* 0x00000000000472ca */ /* 0x000fe200000e0000 */
[----:B------:R-:W-:-:S12]  /*1750*/  BSSY.RECONVERGENT B1, `(.L_x_34) ;  /* 0x000015a000017945 */ /* 0x000fd80003800200 */
[----:B------:R-:W-:-:S09]  /*1760*/  UISETP.NE.AND UP0, UPT, UR4, 0xd, UPT ;  /* 0x0000000d0400788c */ /* 0x000fd2000bf05270 */
[----:B------:R-:W-:Y:S05]  /*1770*/  BRA.U UP0, `(.L_x_43) ;  /* 0x00000015005c7547 */ /* 0x000fea000b800000 */
[----:B------:R-:W5:Y:S02]  /*1780*/  S2UR UR4, SR_CTAID.X ;  /* 0x00000000000479c3 */ /* 0x000f640000002500 */
[----:B-----5:R-:W-:-:S04]  /*1790*/  ULOP3.LUT UR4, UR4, 0x1, URZ, 0xc0, !UPT ;  /* 0x0000000104047892 */ /* 0x020fc8000f8ec0ff */
[----:B------:R-:W-:Y:S02]  /*17a0*/  UISETP.NE.AND UP5, UPT, UR4, URZ, UPT ;  /* 0x000000ff0400728c */ /* 0x000fe4000bfa5270 */
[----:B------:R-:W5:-:S00]  /*17b0*/  USETMAXREG.DEALLOC.CTAPOOL 0x68 ;  /* 0x00000068000079c8 */ /* 0x000f4000080e0500 */
[----:B------:R-:W1:Y:S01]  /*17c0*/  S2UR UR4, SR_CgaCtaId ;  /* 0x00000000000479c3 */ /* 0x000e620000008800 */
[----:B----45:R-:W-:Y:S01]  /*17d0*/  MOV R5, 0x400 ;  /* 0x0000040000057802 */ /* 0x030fe20000000f00 */
[----:B------:R-:W4:Y:S03]  /*17e0*/  LDCU UR10, c[0x0][0x380] ;  /* 0x00007000ff0a77ac */ /* 0x000f260008000800 */
[----:B------:R-:W-:Y:S01]  /*17f0*/  R2UR UR5, R5 ;  /* 0x00000000050572ca */ /* 0x000fe200000e0000 */
[----:B------:R-:W5:Y:S02]  /*1800*/  LDCU.64 UR8, c[0x0][0x348] ;  /* 0x00006900ff0877ac */ /* 0x000f640008000a00 */
[----:B------:R-:W2:Y:S01]  /*1810*/  S2UR UR12, SR_CTAID.X ;  /* 0x00000000000c79c3 */ /* 0x000ea20000002500 */
[----:B------:R-:W3:Y:S01]  /*1820*/  LDCU.64 UR14, c[0x0][0x348] ;  /* 0x00006900ff0e77ac */ /* 0x000ee20008000a00 */
[----:B------:R-:W-:Y:S01]  /*1830*/  UMOV UR42, URZ ;  /* 0x000000ff002a7c82 */ /* 0x000fe20008000000 */
[----:B------:R-:W-:-:S05]  /*1840*/  UMOV UR18, URZ ;  /* 0x000000ff00127c82 */ /* 0x000fca0008000000 */
[----:B------:R-:W3:Y:S02]  /*1850*/  S2UR UR36, SR_CTAID.Y ;  /* 0x00000000002479c3 */ /* 0x000ee40000002600 */
[----:B-123--:R-:W-:-:S06]  /*1860*/  IMAD.U32 R6, RZ, RZ, UR4 ;  /* 0x00000004ff067e24 */ /* 0x00efcc000f8e00ff */
[----:B------:R-:W1:Y:S01]  /*1870*/  S2UR UR37, SR_CTAID.Z ;  /* 0x00000000002579c3 */ /* 0x000e620000002700 */
[----:B------:R-:W-:Y:S01]  /*1880*/  R2UR UR4, R6 ;  /* 0x00000000060472ca */ /* 0x000fe200000e0000 */
[----:B------:R2:W-:Y:S01]  /*1890*/  STL [R1], R6 ;  /* 0x0000000601007387 */ /* 0x0005e20000100800 */
[----:B------:R-:W-:Y:S02]  /*18a0*/  USHF.L.U32 UR11, UR12, 0x7, URZ ;  /* 0x000000070c0b7899 */ /* 0x000fe400080006ff */
[----:B------:R-:W-:Y:S02]  /*18b0*/  ULOP3.LUT UR7, UR12, 0x1, URZ, 0xc0, !UPT ;  /* 0x000000010c077892 */ /* 0x000fe4000f8ec0ff */
[----:B------:R-:W-:Y:S02]  /*18c0*/  ULOP3.LUT UR11, UR11, 0xffffff00, URZ, 0xc0, !UPT ;  /* 0xffffff000b0b7892 */ /* 0x000fe4000f8ec0ff */
[----:B------:R-:W-:Y:S02]  /*18d0*/  ULOP3.LUT UR43, UR7, 0x1fffffe, UR12, 0xf8, !UPT ;  /* 0x01fffffe072b7892 */ /* 0x000fe4000f8ef80c */
[----:B-----5:R-:W-:-:S03]  /*18e0*/  UIADD3 UR12, UP2, UPT, UR8, 0x280, URZ ;  /* 0x00000280080c7890 */ /* 0x020fc6000ff5e0ff */
[----:B------:R-:W-:Y:S01]  /*18f0*/  ULEA UR4, UR4, UR5, 0x18 ;  /* 0x0000000504047291 */ /* 0x000fe2000f8ec0ff */
[----:B------:R-:W4:Y:S03]  /*1900*/  LDCU UR5, c[0x0][0x398] ;  /* 0x00007300ff0577ac */ /* 0x000f260008000800 */
[----:B------:R-:W-:Y:S02]  /*1910*/  ULOP3.LUT UR25, UR4, 0xfefffc00, URZ, 0xc0, !UPT ;  /* 0xfefffc0004197892 */ /* 0x000fe4000f8ec0ff */
[----:B------:R-:W-:Y:S02]  /*1920*/  UIADD3 UR8, UP1, UPT, UR14, 0x180, URZ ;  /* 0x000001800e087890 */ /* 0x000fe4000ff3e0ff */
[----:B------:R-:W-:Y:S02]  /*1930*/  UIADD3.X UR13, UPT, UPT, URZ, UR9, URZ, UP2, !UPT ;  /* 0x00000009ff0d7290 */ /* 0x000fe400097fe4ff */
[----:B------:R-:W-:Y:S01]  /*1940*/  USHF.L.U32 UR43, UR43, 0x7, URZ ;  /* 0x000000072b2b7899 */ /* 0x000fe200080006ff */
[----:B--2---:R-:W-:Y:S01]  /*1950*/  IMAD.MOV.U32 R6, RZ, RZ, -0x80000000 ;  /* 0x80000000ff067424 */ /* 0x004fe200078e00ff */
[----:B------:R-:W-:Y:S01]  /*1960*/  UMOV UR44, UR36 ;  /* 0x00000024002c7c82 */ /* 0x000fe20008000000 */
[----:B-1----:R-:W-:Y:S01]  /*1970*/  UMOV UR45, UR37 ;  /* 0x00000025002d7c82 */ /* 0x002fe20008000000 */
[----:B------:R-:W-:Y:S01]  /*1980*/  UIADD3.X UR9, UPT, UPT, URZ, UR15, URZ, UP1, !UPT ;  /* 0x0000000fff097290 */ /* 0x000fe20008ffe4ff */
[----:B------:R-:W1:Y:S01]  /*1990*/  SYNCS.PHASECHK.TRANS64.TRYWAIT P0, [UR4+0x8], R6 ;  /* 0x00000806ff0075a7 */ /* 0x000e620008001104 */
[----:B------:R-:W-:-:S02]  /*19a0*/  UIADD3 UR40, UPT, UPT, UR4, 0x2400, URZ ;  /* 0x0000240004287890 */ /* 0x000fc4000fffe0ff */
[----:B----4-:R-:W-:Y:S02]  /*19b0*/  UIADD3 UR5, UPT, UPT, -UR5, UR11, UR10 ;  /* 0x0000000b05057290 */ /* 0x010fe4000fffe10a */
[----:B------:R-:W-:Y:S02]  /*19c0*/  UIADD3 UR16, UPT, UPT, UR4, 0x400, URZ ;  /* 0x0000040004107890 */ /* 0x000fe4000fffe0ff */
[----:B------:R-:W-:Y:S01]  /*19d0*/  USHF.R.S32.HI UR6, URZ, 0x1f, UR5 ;  /* 0x0000001fff067899 */ /* 0x000fe20008011405 */
[----:B------:R-:W-:Y:S01]  /*19e0*/  UMOV UR20, UR36 ;  /* 0x0000002400147c82 */ /* 0x000fe20008000000 */
[----:B------:R-:W-:Y:S02]  /*19f0*/  UMOV UR21, UR37 ;  /* 0x0000002500157c82 */ /* 0x000fe40008000000 */
[----:B------:R-:W-:Y:S01]  /*1a00*/  ULEA.HI UR6, UR6, UR5, URZ, 0x7 ;  /* 0x0000000506067291 */ /* 0x000fe2000f8f38ff */
[----:B------:R-:W-:Y:S01]  /*1a10*/  UMOV UR41, UR25 ;  /* 0x0000001900297c82 */ /* 0x000fe20008000000 */
[----:B------:R-:W-:-:S02]  /*1a20*/  UMOV UR17, UR25 ;  /* 0x0000001900117c82 */ /* 0x000fc40008000000 */
[----:B------:R-:W-:-:S04]  /*1a30*/  USHF.R.S32.HI UR6, URZ, 0x7, UR6 ;  /* 0x00000007ff067899 */ /* 0x000fc80008011406 */
[----:B------:R-:W-:-:S04]  /*1a40*/  UISETP.LT.AND UP0, UPT, URZ, UR6, UPT ;  /* 0x00000006ff00728c */ /* 0x000fc8000bf01270 */
[----:B------:R-:W-:-:S04]  /*1a50*/  USEL UR6, URZ, UR6, !UP0 ;  /* 0x00000006ff067287 */ /* 0x000fc8000c000000 */
[----:B------:R-:W-:-:S04]  /*1a60*/  USHF.L.U32 UR35, UR6, 0x7, URZ ;  /* 0x0000000706237899 */ /* 0x000fc800080006ff */
[----:B------:R-:W-:Y:S01]  /*1a70*/  ULEA UR19, UR7, UR35, 0x6 ;  /* 0x0000002307137291 */ /* 0x000fe2000f8e30ff */
[----:B-1----:R-:W-:Y:S11]  /*1a80*/  @!P0 BRA `(.L_x_44) ;  /* 0x0000009800308947 */ /* 0x002ff60003800000 */
.L_x_161:
[----:B------:R-:W-:Y:S05]  /*1a90*/  BRA.U UP5, `(.L_x_45) ;  /* 0x00000001050c7547 */ /* 0x000fea000b800000 */
[----:B------:R-:W-:-:S13]  /*1aa0*/  ELECT P0, URZ, PT ;  /* 0x0000000000ff782f */ /* 0x000fda0003800000 */
[----:B-1----:R-:W-:-:S04]  /*1ab0*/  @P0 MOV R5, 0xc000 ;  /* 0x0000c00000050802 */ /* 0x002fc80000000f00 */
[----:B------:R2:W-:Y:S03]  /*1ac0*/  @P0 SYNCS.ARRIVE.TRANS64 RZ, [UR4], R5 ;  /* 0x00000005ffff09a7 */ /* 0x0005e60008000004 */
.L_x_45:
[----:B------:R3:W-:Y:S01]  /*1ad0*/  UTMALDG.4D.2CTA [UR40], [UR12], desc[URZ] ;  /* 0x0000ff280c0075b4 */ /* 0x0007e20008219000 */
[----:B------:R-:W4:Y:S01]  /*1ae0*/  LDCU.64 UR14, c[0x0][0x3e0] ;  /* 0x00007c00ff0e77ac */ /* 0x000f220008000a00 */
[----:B------:R5:W-:Y:S01]  /*1af0*/  UTMALDG.4D.2CTA [UR16], [UR8], desc[URZ] ;  /* 0x0000ff10080075b4 */ /* 0x000be20008219000 */
[----:B------:R-:W1:Y:S01]  /*1b00*/  SYNCS.PHASECHK.TRANS64.TRYWAIT P0, [UR4+0x28], R6 ;  /* 0x00002806ff0075a7 */ /* 0x000e620008001104 */
[----:B---3--:R-:W3:Y:S01]  /*1b10*/  LDCU.64 UR12, c[0x0][0x3d8] ;  /* 0x00007b00ff0c77ac */ /* 0x008ee20008000a00 */
[----:B-----5:R-:W2:Y:S01]  /*1b20*/  LDCU.64 UR16, c[0x0][0x3c0] ;  /* 0x00007800ff1077ac */ /* 0x020ea20008000a00 */
[----:B---3--:R-:W-:-:S04]  /*1b30*/  UIMAD.WIDE.U32 UR8, UR36, UR12, URZ ;  /* 0x0000000c240872a5 */ /* 0x008fc8000f8e00ff */
[----:B------:R-:W-:Y:S01]  /*1b40*/  UIMAD UR13, UR36, UR13, UR9 ;  /* 0x0000000d240d72a4 */ /* 0x000fe2000f8e0209 */
[----:B-12-4-:R-:W-:Y:S11]  /*1b50*/  @!P0 BRA `(.L_x_46) ;  /* 0x00000098001c8947 */ /* 0x016ff60003800000 */
.L_x_163:
[----:B------:R-:W2:Y:S01]  /*1b60*/  LDL R7, [R1] ;  /* 0x0000000001077983 */ /* 0x000ea20000100800 */
[----:B------:R-:W-:Y:S01]  /*1b70*/  ELECT P0, URZ, PT ;  /* 0x0000000000ff782f */ /* 0x000fe20003800000 */
[----:B------:R-:W3:Y:S01]  /*1b80*/  S2UR UR18, SR_CTAID.X ;  /* 0x00000000001279c3 */ /* 0x000ee20000002500 */
[----:B------:R-:W-:Y:S01]  /*1b90*/  UIADD3 UR5, UPT, UPT, UR4, 0x20400, URZ ;  /* 0x0002040004057890 */ /* 0x000fe2000fffe0ff */
[----:B------:R-:W-:Y:S01]  /*1ba0*/  UMOV UR52, UR8 ;  /* 0x0000000800347c82 */ /* 0x000fe20008000000 */
[----:B------:R-:W-:Y:S01]  /*1bb0*/  UMOV UR53, UR13 ;  /* 0x0000000d00357c82 */ /* 0x000fe20008000000 */
[----:B------:R-:W-:Y:S01]  /*1bc0*/  ELECT P1, URZ, PT ;  /* 0x0000000000ff782f */ /* 0x000fe20003820000 */
[----:B------:R-:W-:Y:S02]  /*1bd0*/  UIMAD.WIDE.U32 UR52, UR37, UR14, UR52 ;  /* 0x0000000e253472a5 */ /* 0x000fe4000f8e0034 */
[----:B-1----:R-:W-:Y:S01]  /*1be0*/  IMAD.U32 R5, RZ, RZ, UR5 ;  /* 0x00000005ff057e24 */ /* 0x002fe2000f8e00ff */
[----:B------:R-:W-:-:S02]  /*1bf0*/  UIADD3 UR13, UPT, UPT, UR4, 0x20, URZ ;  /* 0x00000020040d7890 */ /* 0x000fc4000fffe0ff */
[----:B------:R-:W-:Y:S02]  /*1c00*/  UIMAD UR54, UR37, UR15, UR53 ;  /* 0x0000000f253672a4 */ /* 0x000fe4000f8e0235 */
[----:B------:R-:W-:Y:S01]  /*1c10*/  UIADD3 UR5, UP0, UPT, UR35, UR52, URZ ;  /* 0x0000003423057290 */ /* 0x000fe2000ff1e0ff */
[----:B------:R-:W1:Y:S03]  /*1c20*/  LDCU.64 UR14, c[0x0][0x348] ;  /* 0x00006900ff0e77ac */ /* 0x000e660008000a00 */
[----:B------:R-:W-:Y:S02]  /*1c30*/  UIADD3.X UR7, UPT, UPT, URZ, UR54, URZ, UP0, !UPT ;  /* 0x00000036ff077290 */ /* 0x000fe400087fe4ff */
[----:B------:R-:W-:Y:S01]  /*1c40*/  ULEA UR8, UP0, UR5, UR16, 0x2 ;  /* 0x0000001005087291 */ /* 0x000fe2000f8010ff */
[----:B------:R-:W4:Y:S03]  /*1c50*/  LDCU.64 UR20, c[0x0][0x348] ;  /* 0x00006900ff1477ac */ /* 0x000f260008000a00 */
[----:B------:R-:W-:-:S02]  /*1c60*/  ULEA.HI.X UR9, UR5, UR17, UR7, 0x2, UP0 ;  /* 0x0000001105097291 */ /* 0x000fc400080f1407 */
[----:B------:R-:W-:Y:S01]  /*1c70*/  UIADD3 UR17, UPT, UPT, UR4, 0x10, URZ ;  /* 0x0000001004117890 */ /* 0x000fe2000fffe0ff */
[----:B------:R-:W-:Y:S01]  /*1c80*/  UMOV UR5, 0x20 ;  /* 0x0000002000057882 */ /* 0x000fe20000000000 */
[----:B---3--:R-:W-:Y:S02]  /*1c90*/  ULOP3.LUT UR18, UR18, 0x1, URZ, 0xc0, !UPT ;  /* 0x0000000112127892 */ /* 0x008fe4000f8ec0ff */
[----:B------:R-:W-:Y:S02]  /*1ca0*/  ULOP3.LUT UR17, UR17, 0xfefffc10, URZ, 0xc0, !UPT ;  /* 0xfefffc1011117892 */ /* 0x000fe4000f8ec0ff */
[----:B------:R-:W-:Y:S01]  /*1cb0*/  USHF.L.U32 UR34, UR18, 0x5, URZ ;  /* 0x0000000512227899 */ /* 0x000fe200080006ff */
[----:B------:R-:W-:Y:S02]  /*1cc0*/  UMOV UR42, URZ ;  /* 0x000000ff002a7c82 */ /* 0x000fe40008000000 */
[----:B------:R-:W-:Y:S01]  /*1cd0*/  UMOV UR18, URZ ;  /* 0x000000ff00127c82 */ /* 0x000fe20008000000 */
[----:B------:R-:W-:Y:S01]  /*1ce0*/  UMOV UR44, UR36 ;  /* 0x00000024002c7c82 */ /* 0x000fe20008000000 */
[----:B----4-:R-:W-:Y:S01]  /*1cf0*/  UIADD3 UR7, UP0, UPT, UR20, 0x480, URZ ;  /* 0x0000048014077890 */ /* 0x010fe2000ff1e0ff */
[----:B------:R-:W-:Y:S01]  /*1d00*/  UMOV UR45, UR37 ;  /* 0x00000025002d7c82 */ /* 0x000fe20008000000 */
[----:B------:R-:W-:-:S02]  /*1d10*/  UIADD3 UR40, UPT, UPT, UR4, 0x6400, URZ ;  /* 0x0000640004287890 */ /* 0x000fc4000fffe0ff */
[----:B------:R-:W-:Y:S01]  /*1d20*/  UIADD3 UR32, UPT, UPT, UR4, 0xa400, URZ ;  /* 0x0000a40004207890 */ /* 0x000fe2000fffe0ff */
[----:B------:R-:W-:Y:S01]  /*1d30*/  UMOV UR41, UR17 ;  /* 0x0000001100297c82 */ /* 0x000fe20008000000 */
[----:B--2---:R-:W-:-:S04]  /*1d40*/  @P0 PRMT R5, R7, 0x654, R5 ;  /* 0x0000065407050816 */ /* 0x004fc80000000005 */
[----:B------:R-:W-:Y:S01]  /*1d50*/  @P0 R2UR UR12, R5 ;  /* 0x00000000050c02ca */ /* 0x000fe200000e0000 */
[----:B------:R-:W-:-:S04]  /*1d60*/  @P1 IMAD.MOV.U32 R5, RZ, RZ, 0x200 ;  /* 0x00000200ff051424 */ /* 0x000fc800078e00ff */
[----:B------:R2:W-:Y:S08]  /*1d70*/  @P1 SYNCS.ARRIVE.TRANS64 RZ, [UR4+0x20], R5 ;  /* 0x00002005ffff19a7 */ /* 0x0005f00008000004 */
[----:B------:R3:W-:Y:S01]  /*1d80*/  UBLKCP.S.G [UR12], [UR8], UR5 ;  /* 0x0000000c080073ba */ /* 0x0007e20008000205 */
[----:B------:R-:W4:Y:S01]  /*1d90*/  SYNCS.PHASECHK.TRANS64.TRYWAIT P0, [UR4+0x18], R6 ;  /* 0x00001806ff0075a7 */ /* 0x000f220008001104 */
[----:B---3--:R-:W3:Y:S01]  /*1da0*/  LDCU.64 UR8, c[0x0][0x348] ;  /* 0x00006900ff0877ac */ /* 0x008ee20008000a00 */
[----:B-1----:R-:W-:-:S02]  /*1db0*/  UIADD3 UR13, UP1, UPT, UR14, 0x400, URZ ;  /* 0x000004000e0d7890 */ /* 0x002fc4000ff3e0ff */
[----:B------:R-:W-:Y:S02]  /*1dc0*/  UIADD3.X UR5, UPT, UPT, URZ, UR21, URZ, UP0, !UPT ;  /* 0x00000015ff057290 */ /* 0x000fe400087fe4ff */
[----:B------:R-:W-:Y:S02]  /*1dd0*/  UIADD3.X UR12, UPT, UPT, URZ, UR15, URZ, UP1, !UPT ;  /* 0x0000000fff0c7290 */ /* 0x000fe40008ffe4ff */
[----:B---3--:R-:W-:-:S04]  /*1de0*/  UIADD3 UR8, UP2, UPT, UR8, 0x380, URZ ;  /* 0x0000038008087890 */ /* 0x008fc8000ff5e0ff */
[----:B------:R-:W-:Y:S01]  /*1df0*/  UIADD3.X UR9, UPT, UPT, URZ, UR9, URZ, UP2, !UPT ;  /* 0x00000009ff097290 */ /* 0x000fe200097fe4ff */
[----:B--2-4-:R-:W-:Y:S11]  /*1e00*/  @!P0 BRA `(.L_x_47) ;  /* 0x0000009400908947 */ /* 0x014ff60003800000 */
.L_x_165:
[----:B------:R-:W-:Y:S05]  /*1e10*/  BRA.U UP5, `(.L_x_48) ;  /* 0x00000001050c7547 */ /* 0x000fea000b800000 */
[----:B------:R-:W-:-:S13]  /*1e20*/  ELECT P0, URZ, PT ;  /* 0x0000000000ff782f */ /* 0x000fda0003800000 */
[----:B-1----:R-:W-:-:S04]  /*1e30*/  @P0 MOV R5, 0x10000 ;  /* 0x0001000000050802 */ /* 0x002fc80000000f00 */
[----:B------:R2:W-:Y:S03]  /*1e40*/  @P0 SYNCS.ARRIVE.TRANS64 RZ, [UR4+0x10], R5 ;  /* 0x00001005ffff09a7 */ /* 0x0005e60008000004 */
.L_x_48:
[----:B------:R-:W-:Y:S01]  /*1e50*/  ULOP3.LUT UR13, UR13, UR12, URZ, 0x3c, !UPT ;  /* 0x0000000c0d0d7292 */ /* 0x000fe2000f8e3cff */
[----:B------:R3:W-:Y:S01]  /*1e60*/  UTMALDG.4D.2CTA [UR40], [UR8], desc[URZ] ;  /* 0x0000ff28080075b4 */ /* 0x0007e20008219000 */
[----:B------:R-:W-:Y:S02]  /*1e70*/  UIADD3 UR16, UPT, UPT, UR4, 0xe400, URZ ;  /* 0x0000e40004107890 */ /* 0x000fe4000fffe0ff */
[----:B------:R-:W-:Y:S01]  /*1e80*/  ULOP3.LUT UR12, UR13, UR12, URZ, 0x3c, !UPT ;  /* 0x0000000c0d0c7292 */ /* 0x000fe2000f8e3cff */
[----:B------:R-:W-:Y:S01]  /*1e90*/  UMOV UR33, UR17 ;  /* 0x0000001100217c82 */ /* 0x000fe20008000000 */
[----:B------:R-:W-:Y:S02]  /*1ea0*/  UMOV UR20, UR36 ;  /* 0x0000002400147c82 */ /* 0x000fe40008000000 */
[----:B------:R-:W-:Y:S01]  /*1eb0*/  ULOP3.LUT UR13, UR13, UR12, URZ, 0x3c, !UPT ;  /* 0x0000000c0d0d7292 */ /* 0x000fe2000f8e3cff */
[----:B------:R-:W-:-:S08]  /*1ec0*/  UMOV UR21, UR37 ;  /* 0x0000002500157c82 */ /* 0x000fd00008000000 */
[----:B------:R4:W-:Y:S01]  /*1ed0*/  UTMALDG.4D.2CTA [UR32], [UR12], desc[URZ] ;  /* 0x0000ff200c0075b4 */ /* 0x0009e20008219000 */
[----:B---3--:R-:W-:Y:S01]  /*1ee0*/  UMOV UR8, UR7 ;  /* 0x0000000700087c82 */ /* 0x008fe20008000000 */
[----:B------:R-:W-:Y:S02]  /*1ef0*/  UMOV UR9, UR5 ;  /* 0x0000000500097c82 */ /* 0x000fe40008000000 */
[----:B------:R3:W-:Y:S01]  /*1f00*/  UTMALDG.4D.2CTA [UR16], [UR8], desc[URZ] ;  /* 0x0000ff10080075b4 */ /* 0x0007e20008219000 */
[----:B------:R-:W5:Y:S01]  /*1f10*/  SYNCS.PHASECHK.TRANS64.TRYWAIT P0, [UR4+0x38], R6 ;  /* 0x00003806ff0075a7 */ /* 0x000f620008001104 */
[----:B----4-:R-:W3:Y:S02]  /*1f20*/  LDCU.128 UR12, c[0x0][0x400] ;  /* 0x00008000ff0c77ac */ /* 0x010ee40008000c00 */
[----:B---3--:R-:W-:Y:S01]  /*1f30*/  UIMAD.WIDE.U32 UR8, UR36, UR12, URZ ;  /* 0x0000000c240872a5 */ /* 0x008fe2000f8e00ff */
[----:B------:R-:W3:Y:S03]  /*1f40*/  LDCU.64 UR18, c[0x0][0x3e8] ;  /* 0x00007d00ff1277ac */ /* 0x000ee60008000a00 */
[----:B------:R-:W-:Y:S01]  /*1f50*/  UIMAD UR42, UR36, UR13, UR9 ;  /* 0x0000000d242a72a4 */ /* 0x000fe2000f8e0209 */
[----:B---3-5:R-:W-:Y:S11]  /*1f60*/  @!P0 BRA `(.L_x_49) ;  /* 0x0000009400588947 */ /* 0x028ff60003800000 */
.L_x_167:
[----:B------:R-:W3:Y:S01]  /*1f70*/  LDL R7, [R1] ;  /* 0x0000000001077983 */ /* 0x000ee20000100800 */
[----:B------:R-:W-:Y:S01]  /*1f80*/  ELECT P0, URZ, PT ;  /* 0x0000000000ff782f */ /* 0x000fe20003800000 */
[----:B------:R-:W-:Y:S01]  /*1f90*/  UIADD3 UR5, UPT, UPT, UR4, 0x20600, URZ ;  /* 0x0002060004057890 */ /* 0x000fe2000fffe0ff */
[----:B------:R-:W-:Y:S01]  /*1fa0*/  UMOV UR43, UR42 ;  /* 0x0000002a002b7c82 */ /* 0x000fe20008000000 */
[----:B------:R-:W-:Y:S01]  /*1fb0*/  UMOV UR42, UR8 ;  /* 0x00000008002a7c82 */ /* 0x000fe20008000000 */
[----:B------:R-:W-:Y:S01]  /*1fc0*/  ELECT P1, URZ, PT ;  /* 0x0000000000ff782f */ /* 0x000fe20003820000 */
[----:B------:R-:W-:Y:S02]  /*1fd0*/  UIMAD.WIDE.U32 UR42, UR37, UR14, UR42 ;  /* 0x0000000e252a72a5 */ /* 0x000fe4000f8e002a */
[----:B-12---:R-:W-:Y:S01]  /*1fe0*/  IMAD.U32 R5, RZ, RZ, UR5 ;  /* 0x00000005ff057e24 */ /* 0x006fe2000f8e00ff */
[----:B------:R-:W-:Y:S02]  /*1ff0*/  UIADD3 UR13, UPT, UPT, UR4, 0x30, URZ ;  /* 0x00000030040d7890 */ /* 0x000fe4000fffe0ff */
[----:B------:R-:W-:-:S02]  /*2000*/  UIMAD UR15, UR37, UR15, UR43 ;  /* 0x0000000f250f72a4 */ /* 0x000fc4000f8e022b */
[----:B------:R-:W-:-:S04]  /*2010*/  UIADD3 UR35, UP0, UPT, UR35, UR42, URZ ;  /* 0x0000002a23237290 */ /* 0x000fc8000ff1e0ff */
[----:B------:R-:W-:Y:S02]  /*2020*/  UIADD3.X UR5, UPT, UPT, URZ, UR15, URZ, UP0, !UPT ;  /* 0x0000000fff057290 */ /* 0x000fe400087fe4ff */
[----:B------:R-:W-:-:S04]  /*2030*/  ULEA UR8, UP0, UR35, UR18, 0x2 ;  /* 0x0000001223087291 */ /* 0x000fc8000f8010ff */
[----:B------:R-:W-:-:S03]  /*2040*/  ULEA.HI.X UR9, UR35, UR19, UR5, 0x2, UP0 ;  /* 0x0000001323097291 */ /* 0x000fc600080f1405 */
[----:B------:R-:W-:Y:S01]  /*2050*/  UMOV UR5, 0x20 ;  /* 0x0000002000057882 */ /* 0x000fe20000000000 */
[----:B---3--:R-:W-:-:S04]  /*2060*/  @P0 PRMT R5, R7, 0x654, R5 ;  /* 0x0000065407050816 */ /* 0x008fc80000000005 */
[----:B------:R-:W-:Y:S01]  /*2070*/  @P0 R2UR UR12, R5 ;  /* 0x00000000050c02ca */ /* 0x000fe200000e0000 */
[----:B------:R-:W-:-:S04]  /*2080*/  @P1 IMAD.MOV.U32 R5, RZ, RZ, 0x200 ;  /* 0x00000200ff051424 */ /* 0x000fc800078e00ff */
[----:B------:R1:W-:Y:S08]  /*2090*/  @P1 SYNCS.ARRIVE.TRANS64 RZ, [UR4+0x30], R5 ;  /* 0x00003005ffff19a7 */ /* 0x0003f00008000004 */
[----:B------:R2:W-:Y:S01]  /*20a0*/  UBLKCP.S.G [UR12], [UR8], UR5 ;  /* 0x0000000c080073ba */ /* 0x0005e20008000205 */
[----:B------:R-:W3:Y:S01]  /*20b0*/  SYNCS.PHASECHK.TRANS64.TRYWAIT P0, [UR4+0x108], R6 ;  /* 0x00010806ff0075a7 */ /* 0x000ee20008001104 */
[----:B--2---:R-:W2:Y:S01]  /*20c0*/  LDCU.64 UR12, c[0x0][0x348] ;  /* 0x00006900ff0c77ac */ /* 0x004ea20008000a00 */
[----:B------:R-:W-:-:S02]  /*20d0*/  UIADD3 UR8, UPT, UPT, UR10, -0x1, URZ ;  /* 0xffffffff0a087890 */ /* 0x000fc4000fffe0ff */
[----:B------:R-:W-:Y:S02]  /*20e0*/  UIADD3 UR5, UPT, UPT, -UR10, URZ, URZ ;  /* 0x000000ff0a057290 */ /* 0x000fe4000fffe1ff */
[----:B------:R-:W-:Y:S02]  /*20f0*/  USHF.R.S32.HI UR7, URZ, 0x1f, UR8 ;  /* 0x0000001fff077899 */ /* 0x000fe40008011408 */
[----:B------:R-:W-:Y:S02]  /*2100*/  USHF.R.S32.HI UR5, URZ, 0x1f, UR5 ;  /* 0x0000001fff057899 */ /* 0x000fe40008011405 */
[----:B------:R-:W-:Y:S02]  /*2110*/  UIADD3 UR9, UPT, UPT, UR4, 0x100, URZ ;  /* 0x0000010004097890 */ /* 0x000fe4000fffe0ff */
[----:B------:R-:W-:Y:S02]  /*2120*/  ULEA.HI UR7, UR7, UR8, URZ, 0x7 ;  /* 0x0000000807077291 */ /* 0x000fe4000f8f38ff */
[----:B------:R-:W-:-:S02]  /*2130*/  ULEA.HI UR5, UR5, -UR10, URZ, 0x7 ;  /* 0x8000000a05057291 */ /* 0x000fc4000f8f38ff */
[----:B--2---:R-:W-:Y:S02]  /*2140*/  UIADD3 UR18, UP0, UPT, UR12, 0x300, URZ ;  /* 0x000003000c127890 */ /* 0x004fe4000ff1e0ff */
[----:B------:R-:W-:Y:S02]  /*2150*/  UIADD3 UR8, UPT, UPT, UR4, 0x14400, URZ ;  /* 0x0001440004087890 */ /* 0x000fe4000fffe0ff */
[----:B------:R-:W-:Y:S02]  /*2160*/  UIADD3.X UR19, UPT, UPT, URZ, UR13, URZ, UP0, !UPT ;  /* 0x0000000dff137290 */ /* 0x000fe400087fe4ff */
[----:B------:R-:W-:Y:S02]  /*2170*/  UISETP.GT.AND UP0, UPT, UR10, URZ, UPT ;  /* 0x000000ff0a00728c */ /* 0x000fe4000bf04270 */
[----:B------:R-:W-:Y:S01]  /*2180*/  ULOP3.LUT UR9, UR9, 0xfefffd00, URZ, 0xc0, !UPT ;  /* 0xfefffd0009097892 */ /* 0x000fe2000f8ec0ff */
[----:B------:R-:W-:Y:S01]  /*2190*/  UMOV UR10, UR34 ;  /* 0x00000022000a7c82 */ /* 0x000fe20008000000 */
[----:B------:R-:W-:Y:S01]  /*21a0*/  UMOV UR12, UR36 ;  /* 0x00000024000c7c82 */ /* 0x000fe20008000000 */
[----:B------:R-:W-:Y:S01]  /*21b0*/  UMOV UR13, UR37 ;  /* 0x00000025000d7c82 */ /* 0x000fe20008000000 */
[----:B-1-3--:R-:W-:Y:S08]  /*21c0*/  @!P0 BRA `(.L_x_50) ;  /* 0x0000009000e08947 */ /* 0x00aff00003800000 */
.L_x_169:
[----:B------:R-:W-:Y:S05]  /*21d0*/  BRA.U UP5, `(.L_x_51) ;  /* 0x00000001050c7547 */ /* 0x000fea000b800000 */
[----:B------:R-:W-:-:S13]  /*21e0*/  ELECT P0, URZ, PT ;  /* 0x0000000000ff782f */ /* 0x000fda0003800000 */
[----:B-1----:R-:W-:-:S04]  /*21f0*/  @P0 MOV R5, 0x8000 ;  /* 0x0000800000050802 */ /* 0x002fc80000000f00 */
[----:B------:R2:W-:Y:S03]  /*2200*/  @P0 SYNCS.ARRIVE.TRANS64 RZ, [UR4+0x100], R5 ;  /* 0x00010005ffff09a7 */ /* 0x0005e60008000004 */
.L_x_51:
[----:B------:R-:W-:Y:S01]  /*2210*/  USHF.R.S32.HI UR5, URZ, 0x7, UR5 ;  /* 0x00000007ff057899 */ /* 0x000fe20008011405 */
[----:B------:R3:W-:Y:S01]  /*2220*/  UTMALDG.4D.2CTA [UR8], [UR18], desc[URZ] ;  /* 0x0000ff08120075b4 */ /* 0x0007e20008219000 */
[----:B------:R-:W-:Y:S01]  /*2230*/  ULEA.HI.SX32 UR14, UR7, 0x1, 0x19 ;  /* 0x00000001070e7891 */ /* 0x000fe2000f8fcaff */
[----:B------:R-:W-:Y:S01]  /*2240*/  HFMA2 R10, -RZ, RZ, 0, 0 ;  /* 0x00000000ff0a7431 */ /* 0x000fe200000001ff */
[----:B------:R-:W-:Y:S01]  /*2250*/  UIADD3 UR7, UPT, UPT, -UR5, URZ, URZ ;  /* 0x000000ff05077290 */ /* 0x000fe2000fffe1ff */
[----:B------:R-:W-:Y:S01]  /*2260*/  HFMA2 R8, -RZ, RZ, 0, 0 ;  /* 0x00000000ff087431 */ /* 0x000fe200000001ff */
[----:B------:R-:W-:Y:S01]  /*2270*/  UIADD3 UR5, UPT, UPT, UR6, 0x1, URZ ;  /* 0x0000000106057890 */ /* 0x000fe2000fffe0ff */
[----:B------:R-:W-:-:S04]  /*2280*/  MOV R9, 0x1 ;  /* 0x0000000100097802 */ /* 0x000fc80000000f00 */
[----:B------:R-:W-:Y:S02]  /*2290*/  @!UP0 UMOV UR14, UR7 ;  /* 0x00000007000e8c82 */ /* 0x000fe40008000000 */
[----:B------:R-:W-:-:S09]  /*22a0*/  UISETP.GE.AND UP0, UPT, UR5, UR14, UPT ;  /* 0x0000000e0500728c */ /* 0x000fd2000bf06270 */
[----:B---3--:R-:W-:Y:S05]  /*22b0*/  BRA.U UP0, `(.L_x_52) ;  /* 0x00000005009c7547 */ /* 0x008fea000b800000 */
[----:B-12---:R-:W2:Y:S01]  /*22c0*/  LDL R5, [R1] ;  /* 0x0000000001057983 */ /* 0x006ea20000100800 */
[----:B------:R-:W1:Y:S01]  /*22d0*/  S2UR UR7, SR_CTAID.X ;  /* 0x00000000000779c3 */ /* 0x000e620000002500 */
[----:B------:R-:W3:Y:S01]  /*22e0*/  LDCU.64 UR10, c[0x0][0x348] ;  /* 0x00006900ff0a77ac */ /* 0x000ee20008000a00 */
[----:B------:R-:W-:Y:S01]  /*22f0*/  IMAD.MOV.U32 R9, RZ, RZ, 0x1 ;  /* 0x00000001ff097424 */ /* 0x000fe200078e00ff */
[----:B------:R-:W-:Y:S01]  /*2300*/  MOV R10, RZ ;  /* 0x000000ff000a7202 */ /* 0x000fe20000000f00 */
[----:B------:R-:W-:Y:S01]  /*2310*/  IMAD.MOV.U32 R8, RZ, RZ, RZ ;  /* 0x000000ffff087224 */ /* 0x000fe200078e00ff */
[----:B------:R-:W-:Y:S01]  /*2320*/  UIADD3 UR50, UPT, UPT, UR4, 0x20400, URZ ;  /* 0x0002040004327890 */ /* 0x000fe2000fffe0ff */
[----:B------:R-:W-:Y:S01]  /*2330*/  MOV R6, 0x200 ;  /* 0x0000020000067802 */ /* 0x000fe20000000f00 */
[----:B------:R-:W-:Y:S01]  /*2340*/  UIADD3 UR33, UPT, UPT, UR4, 0xf0, URZ ;  /* 0x000000f004217890 */ /* 0x000fe2000fffe0ff */
[----:B------:R-:W4:Y:S01]  /*2350*/  LDCU.64 UR46, c[0x0][0x3c0] ;  /* 0x00007800ff2e77ac */ /* 0x000f220008000a00 */
[----:B------:R-:W2:Y:S01]  /*2360*/  LDCU.64 UR44, c[0x0][0x3e8] ;  /* 0x00007d00ff2c77ac */ /* 0x000ea20008000a00 */
[----:B------:R-:W-:-:S02]  /*2370*/  UIADD3 UR51, UPT, UPT, UR4, 0x20, URZ ;  /* 0x0000002004337890 */ /* 0x000fc4000fffe0ff */
[----:B---3--:R-:W-:Y:S02]  /*2380*/  UIADD3 UR40, UP4, UPT, UR10, 0x200, URZ ;  /* 0x000002000a287890 */ /* 0x008fe4000ff9e0ff */
[----:B------:R-:W-:Y:S02]  /*2390*/  UIADD3 UR38, UP3, UPT, UR10, 0x180, URZ ;  /* 0x000001800a267890 */ /* 0x000fe4000ff7e0ff */
[----:B------:R-:W-:Y:S02]  /*23a0*/  UIADD3 UR30, UP2, UPT, UR10, 0x400, URZ ;  /* 0x000004000a1e7890 */ /* 0x000fe4000ff5e0ff */
[----:B-1----:R-:W-:Y:S02]  /*23b0*/  ULOP3.LUT UR8, UR7, 0x1, URZ, 0xc0, !UPT ;  /* 0x0000000107087892 */ /* 0x002fe4000f8ec0ff */
[----:B------:R-:W-:Y:S02]  /*23c0*/  UIADD3 UR7, UPT, UPT, UR4, 0x20600, URZ ;  /* 0x0002060004077890 */ /* 0x000fe4000fffe0ff */
[----:B------:R-:W-:-:S02]  /*23d0*/  UIADD3 UR22, UP1, UPT, UR10, 0x480, URZ ;  /* 0x000004800a167890 */ /* 0x000fc4000ff3e0ff */
[----:B------:R-:W-:Y:S02]  /*23e0*/  UISETP.NE.AND UP0, UPT, UR8, URZ, UPT ;  /* 0x000000ff0800728c */ /* 0x000fe4000bf05270 */
[----:B------:R-:W-:Y:S02]  /*23f0*/  UIADD3 UR49, UPT, UPT, UR4, 0x30, URZ ;  /* 0x0000003004317890 */ /* 0x000fe4000fffe0ff */
[----:B------:R-:W-:Y:S02]  /*2400*/  UIADD3 UR32, UPT, UPT, UR4, 0xc400, URZ ;  /* 0x0000c40004207890 */ /* 0x000fe4000fffe0ff */
[----:B------:R-:W-:Y:S02]  /*2410*/  UIADD3 UR24, UPT, UPT, UR4, 0x400, URZ ;  /* 0x0000040004187890 */ /* 0x000fe4000fffe0ff */
[----:B------:R-:W-:Y:S02]  /*2420*/  UIADD3 UR16, UPT, UPT, UR4, 0xa400, URZ ;  /* 0x0000a40004107890 */ /* 0x000fe4000fffe0ff */
[----:B------:R-:W-:-:S02]  /*2430*/  UIADD3 UR8, UPT, UPT, UR4, 0xe400, URZ ;  /* 0x0000e40004087890 */ /* 0x000fc4000fffe0ff */
[----:B------:R-:W-:Y:S02]  /*2440*/  ULOP3.LUT UR33, UR33, 0xfefffcf0, URZ, 0xc0, !UPT ;  /* 0xfefffcf021217892 */ /* 0x000fe4000f8ec0ff */
[----:B------:R-:W-:Y:S02]  /*2450*/  UIADD3.X UR41, UPT, UPT, URZ, UR11, URZ, UP4, !UPT ;  /* 0x0000000bff297290 */ /* 0x000fe4000a7fe4ff */
[----:B------:R-:W-:Y:S02]  /*2460*/  UIADD3.X UR39, UPT, UPT, URZ, UR11, URZ, UP3, !UPT ;  /* 0x0000000bff277290 */ /* 0x000fe40009ffe4ff */
[----:B------:R-:W-:Y:S02]  /*2470*/  UIADD3.X UR31, UPT, UPT, URZ, UR11, URZ, UP2, !UPT ;  /* 0x0000000bff1f7290 */ /* 0x000fe400097fe4ff */
[----:B------:R-:W-:Y:S01]  /*2480*/  UIADD3.X UR23, UPT, UPT, URZ, UR11, URZ, UP1, !UPT ;  /* 0x0000000bff177290 */ /* 0x000fe20008ffe4ff */
[----:B------:R-:W-:Y:S01]  /*2490*/  UMOV UR26, URZ ;  /* 0x000000ff001a7c82 */ /* 0x000fe20008000000 */
[----:B------:R-:W-:Y:S01]  /*24a0*/  UMOV UR10, URZ ;  /* 0x000000ff000a7c82 */ /* 0x000fe20008000000 */
[----:B--2---:R-:W-:-:S13]  /*24b0*/  R2UR UR48, R5 ;  /* 0x00000000053072ca */ /* 0x004fda00000e0000 */
[----:B------:R-:W-:Y:S02]  /*24c0*/  UPRMT UR50, UR48, 0x654, UR50 ;  /* 0x0000065430327896 */ /* 0x000fe40008000032 */
[----:B----4-:R-:W-:-:S12]  /*24d0*/  UPRMT UR48, UR48, 0x654, UR7 ;  /* 0x0000065430307896 */ /* 0x010fd80008000007 */
.L_x_61:
[----:B------:R-:W-:Y:S01]  /*24e0*/  SHF.L.U32 R12, R9, 0x1f, RZ ;  /* 0x0000001f090c7819 */ /* 0x000fe200000006ff */
[----:B------:R-:W-:Y:S01]  /*24f0*/  USHF.L.U32 UR35, UR6, 0x7, URZ ;  /* 0x0000000706237899 */ /* 0x000fe200080006ff */
[----:B------:R-:W-:Y:S02]  /*2500*/  SHF.L.U32 R7, R8, 0x1f, RZ ;  /* 0x0000001f08077819 */ /* 0x000fe400000006ff */
[----:B-1----:R-:W1:Y:S02]  /*2510*/  SYNCS.PHASECHK.TRANS64.TRYWAIT P0, [UR4+0xf8], R12 ;  /* 0x0000f80cff0075a7 */ /* 0x002e640008001104 */
[----:B-123--:R-:W-:Y:S07]  /*2520*/  @!P0 BRA `(.L_x_53) ;  /* 0x0000009000288947 */ /* 0x00efee0003800000 */
.L_x_171:
[----:B------:R-:W-:Y:S05]  /*2530*/  BRA.U UP5, `(.L_x_54) ;  /* 0x00000001050c7547 */ /* 0x000fea000b800000 */
[----:B------:R-:W-:-:S13]  /*2540*/  ELECT P0, URZ, PT ;  /* 0x0000000000ff782f */ /* 0x000fda0003800000 */
[----:B-1----:R-:W-:-:S04]  /*2550*/  @P0 MOV R5, 0x4000 ;  /* 0x0000400000050802 */ /* 0x002fc80000000f00 */
[----:B------:R2:W-:Y:S03]  /*2560*/  @P0 SYNCS.ARRIVE.TRANS64 RZ, [UR4+0xf0], R5 ;  /* 0x0000f005ffff09a7 */ /* 0x0005e60008000004 */
.L_x_54:
[----:B------:R3:W-:Y:S01]  /*2570*/  UTMALDG.4D.2CTA [UR32], [UR40], desc[URZ] ;  /* 0x0000ff20280075b4 */ /* 0x0007e20008219000 */
[----:B------:R-:W4:Y:S01]  /*2580*/  SYNCS.PHASECHK.TRANS64.TRYWAIT P0, [UR4+0x8], R7 ;  /* 0x00000807ff0075a7 */ /* 0x000f220008001104 */
[----:B------:R-:W-:Y:S02]  /*2590*/  USHF.L.U32 UR19, UR5, 0x7, URZ ;  /* 0x0000000705137899 */ /* 0x000fe400080006ff */
[----:B------:R-:W-:Y:S01]  /*25a0*/  UPLOP3.LUT UP5, UPT, UPT, UPT, UP0, 0x80, 0x8 ;  /* 0x000000000008789c */ /* 0x000fe20003faf000 */
[----:B------:R-:W-:Y:S01]  /*25b0*/  UMOV UR28, UR36 ;  /* 0x00000024001c7c82 */ /* 0x000fe20008000000 */
[----:B------:R-:W-:Y:S01]  /*25c0*/  UMOV UR29, UR37 ;  /* 0x00000025001d7c82 */ /* 0x000fe20008000000 */
[----:B------:R-:W5:Y:S02]  /*25d0*/  S2UR UR6, SR_CTAID.X ;  /* 0x00000000000679c3 */ /* 0x000f640000002500 */
[----:B-----5:R-:W-:-:S04]  /*25e0*/  ULOP3.LUT UR6, UR6, 0x1, URZ, 0xc0, !UPT ;  /* 0x0000000106067892 */ /* 0x020fc8000f8ec0ff */
[----:B------:R-:W-:Y:S01]  /*25f0*/  ULEA UR27, UR6, UR19, 0x6 ;  /* 0x00000013061b7291 */ /* 0x000fe2000f8e30ff */
[----:B---34-:R-:W-:Y:S11]  /*2600*/  @!P0 BRA `(.L_x_55) ;  /* 0x00000090000c8947 */ /* 0x018ff60003800000 */
.L_x_173:
[----:B------:R-:W-:Y:S05]  /*2610*/  BRA.U UP5, `(.L_x_56) ;  /* 0x00000001050c7547 */ /* 0x000fea000b800000 */
[----:B------:R-:W-:-:S13]  /*2620*/  ELECT P0, URZ, PT ;  /* 0x0000000000ff782f */ /* 0x000fda0003800000 */
[----:B-12---:R-:W-:-:S04]  /*2630*/  @P0 MOV R5, 0x4000 ;  /* 0x0000400000050802 */ /* 0x006fc80000000f00 */
[----:B------:R3:W-:Y:S03]  /*2640*/  @P0 SYNCS.ARRIVE.TRANS64 RZ, [UR4], R5 ;  /* 0x00000005ffff09a7 */ /* 0x0007e60008000004 */
.L_x_56:
[----:B------:R4:W-:Y:S01]  /*2650*/  UTMALDG.4D.2CTA [UR24], [UR38], desc[URZ] ;  /* 0x0000ff18260075b4 */ /* 0x0009e20008219000 */
[----:B------:R-:W5:Y:S02]  /*2660*/  SYNCS.PHASECHK.TRANS64.TRYWAIT P0, [UR4+0x28], R7 ;  /* 0x00002807ff0075a7 */ /* 0x000f640008001104 */
[----:B----45:R-:W-:Y:S05]  /*2670*/  @!P0 BRA `(.L_x_57) ;  /* 0x0000009000108947 */ /* 0x030fea0003800000 */
.L_x_175:
[----:B------:R-:W-:Y:S02]  /*2680*/  ELECT P0, URZ, PT ;  /* 0x0000000000ff782f */ /* 0x000fe40003800000 */
[----:B------:R-:W-:Y:S01]  /*2690*/  SHF.L.U32 R7, R10, 0x1f, RZ ;  /* 0x0000001f0a077819 */ /* 0x000fe200000006ff */
[----:B------:R-:W-:Y:S01]  /*26a0*/  UIADD3 UR7, UP1, UPT, UR19, UR52, URZ ;  /* 0x0000003413077290 */ /* 0x000fe2000ff3e0ff */
[----:B------:R-:W-:Y:S01]  /*26b0*/  UMOV UR18, UR34 ;  /* 0x0000002200127c82 */ /* 0x000fe20008000000 */
[----:B------:R-:W-:Y:S02]  /*26c0*/  UMOV UR20, UR36 ;  /* 0x0000002400147c82 */ /* 0x000fe40008000000 */
[----:B------:R-:W-:Y:S02]  /*26d0*/  UIADD3.X UR9, UPT, UPT, URZ, UR54, URZ, UP1, !UPT ;  /* 0x00000036ff097290 */ /* 0x000fe40008ffe4ff */
[----:B------:R-:W-:Y:S01]  /*26e0*/  ULEA UR6, UP1, UR7, UR46, 0x2 ;  /* 0x0000002e07067291 */ /* 0x000fe2000f8210ff */
[----:B------:R-:W-:Y:S01]  /*26f0*/  UMOV UR21, UR37 ;  /* 0x0000002500157c82 */ /* 0x000fe20008000000 */
[----:B------:R-:W-:-:S02]  /*2700*/  UMOV UR12, UR36 ;  /* 0x00000024000c7c82 */ /* 0x000fc40008000000 */
[----:B------:R-:W-:Y:S01]  /*2710*/  ULEA.HI.X UR7, UR7, UR47, UR9, 0x2, UP1 ;  /* 0x0000002f07077291 */ /* 0x000fe200088f1409 */
[----:B-123--:R-:W-:Y:S01]  /*2720*/  @P0 IMAD.MOV.U32 R5, RZ, RZ, 0x200 ;  /* 0x00000200ff050424 */ /* 0x00efe200078e00ff */
[----:B------:R-:W-:Y:S01]  /*2730*/  UMOV UR13, UR37 ;  /* 0x00000025000d7c82 */ /* 0x000fe20008000000 */
[----:B------:R-:W-:Y:S01]  /*2740*/  UMOV UR9, 0x20 ;  /* 0x0000002000097882 */ /* 0x000fe20000000000 */
[----:B------:R-:W-:Y:S01]  /*2750*/  UMOV UR11, UR27 ;  /* 0x0000001b000b7c82 */ /* 0x000fe20008000000 */
[----:B------:R1:W-:Y:S04]  /*2760*/  @P0 SYNCS.ARRIVE.TRANS64 RZ, [UR4+0x20], R5 ;  /* 0x00002005ffff09a7 */ /* 0x0003e80008000004 */
[----:B------:R2:W-:Y:S01]  /*2770*/  UBLKCP.S.G [UR50], [UR6], UR9 ;  /* 0x00000032060073ba */ /* 0x0005e20008000209 */
[----:B------:R-:W3:Y:S01]  /*2780*/  SYNCS.PHASECHK.TRANS64.TRYWAIT P0, [UR4+0x18], R7 ;  /* 0x00001807ff0075a7 */ /* 0x000ee20008001104 */
[----:B--2---:R-:W-:Y:S01]  /*2790*/  UMOV UR9, UR17 ;  /* 0x0000001100097c82 */ /* 0x004fe20008000000 */
[----:B-1-3--:R-:W-:Y:S05]  /*27a0*/  @!P0 BRA `(.L_x_58) ;  /* 0x0000008c00e48947 */ /* 0x00afea0003800000 */
.L_x_177:
[----:B------:R-:W-:Y:S05]  /*27b0*/  BRA.U UP5, `(.L_x_59) ;  /* 0x00000001050c7547 */ /* 0x000fea000b800000 */
[----:B------:R-:W-:-:S13]  /*27c0*/  ELECT P0, URZ, PT ;  /* 0x0000000000ff782f */ /* 0x000fda0003800000 */
[----:B-1----:R-:W-:-:S04]  /*27d0*/  @P0 MOV R5, 0x8000 ;  /* 0x0000800000050802 */ /* 0x002fc80000000f00 */
[----:B------:R2:W-:Y:S03]  /*27e0*/  @P0 SYNCS.ARRIVE.TRANS64 RZ, [UR4+0x10], R5 ;  /* 0x00001005ffff09a7 */ /* 0x0005e60008000004 */
.L_x_59:
[----:B------:R-:W-:Y:S01]  /*27f0*/  UTMALDG.4D.2CTA [UR16], [UR30], desc[URZ] ;  /* 0x0000ff101e0075b4 */ /* 0x000fe20008219000 */
[----:B------:R-:W-:Y:S01]  /*2800*/  LOP3.LUT R9, R9, 0x1, RZ, 0x3c, !PT ;  /* 0x0000000109097812 */ /* 0x000fe200078e3cff */
[----:B------:R3:W-:Y:S01]  /*2810*/  UTMALDG.4D.2CTA [UR8], [UR22], desc[URZ] ;  /* 0x0000ff08160075b4 */ /* 0x0007e20008219000 */
[----:B------:R-:W4:Y:S01]  /*2820*/  SYNCS.PHASECHK.TRANS64.TRYWAIT P0, [UR4+0x38], R7 ;  /* 0x00003807ff0075a7 */ /* 0x000f220008001104 */
[----:B---3--:R-:W-:Y:S01]  /*2830*/  UMOV UR9, UR5 ;  /* 0x0000000500097c82 */ /* 0x008fe20008000000 */
[----:B----4-:R-:W-:Y:S05]  /*2840*/  @!P0 BRA `(.L_x_60) ;  /* 0x0000008c00dc8947 */ /* 0x010fea0003800000 */
.L_x_179:
[----:B------:R-:W-:Y:S01]  /*2850*/  UIADD3 UR19, UP1, UPT, UR19, UR42, URZ ;  /* 0x0000002a13137290 */ /* 0x000fe2000ff3e0ff */
[----:B------:R-:W-:Y:S01]  /*2860*/  LOP3.LUT R10, R10, 0x1, RZ, 0x3c, !PT ;  /* 0x000000010a0a7812 */ /* 0x000fe200078e3cff */
[----:B------:R-:W-:Y:S01]  /*2870*/  UIADD3 UR5, UPT, UPT, UR5, 0x1, URZ ;  /* 0x0000000105057890 */ /* 0x000fe2000fffe0ff */
[----:B------:R-:W-:Y:S01]  /*2880*/  LOP3.LUT R8, R8, 0x1, RZ, 0x3c, !PT ;  /* 0x0000000108087812 */ /* 0x000fe200078e3cff */
[----:B------:R-:W-:Y:S02]  /*2890*/  UIADD3.X UR7, UPT, UPT, URZ, UR15, URZ, UP1, !UPT ;  /* 0x0000000fff077290 */ /* 0x000fe40008ffe4ff */
[----:B------:R-:W-:Y:S01]  /*28a0*/  ULEA UR6, UP1, UR19, UR44, 0x2 ;  /* 0x0000002c13067291 */ /* 0x000fe2000f8210ff */
[----:B------:R-:W-:-:S03]  /*28b0*/  ELECT P0, URZ, PT ;  /* 0x0000000000ff782f */ /* 0x000fc60003800000 */
[----:B------:R-:W-:Y:S02]  /*28c0*/  ULEA.HI.X UR7, UR19, UR45, UR7, 0x2, UP1 ;  /* 0x0000002d13077291 */ /* 0x000fe400088f1407 */
[----:B------:R-:W-:Y:S01]  /*28d0*/  UISETP.NE.AND UP1, UPT, UR5, UR14, UPT ;  /* 0x0000000e0500728c */ /* 0x000fe2000bf25270 */
[----:B------:R-:W-:-:S07]  /*28e0*/  UMOV UR11, 0x20 ;  /* 0x00000020000b7882 */ /* 0x000fce0000000000 */
[----:B------:R3:W-:Y:S01]  /*28f0*/  @P0 SYNCS.ARRIVE.TRANS64 RZ, [UR4+0x30], R6 ;  /* 0x00003006ffff09a7 */ /* 0x0007e20008000004 */
[----:B------:R4:W-:Y:S02]  /*2900*/  UBLKCP.S.G [UR48], [UR6], UR11 ;  /* 0x00000030060073ba */ /* 0x0009e4000800020b */
[----:B----4-:R-:W-:Y:S01]  /*2910*/  UMOV UR6, UR9 ;  /* 0x0000000900067c82 */ /* 0x010fe20008000000 */
[----:B------:R-:W-:Y:S05]  /*2920*/  BRA.U UP1, `(.L_x_61) ;  /* 0xfffffff901ec7547 */ /* 0x000fea000b83ffff */
.L_x_52:
[----:B---3--:R-:W-:Y:S01]  /*2930*/  SHF.L.U32 R6, R9, 0x1f, RZ ;  /* 0x0000001f09067819 */ /* 0x008fe200000006ff */
[----:B------:R-:W3:Y:S03]  /*2940*/  LDCU.64 UR12, c[0x0][0x348] ;  /* 0x00006900ff0c77ac */ /* 0x000ee60008000a00 */
[----:B------:R-:W4:Y:S01]  /*2950*/  SYNCS.PHASECHK.TRANS64.TRYWAIT P0, [UR4+0xf8], R6 ;  /* 0x0000f806ff0075a7 */ /* 0x000f220008001104 */
[----:B------:R-:W-:Y:S02]  /*2960*/  UIADD3 UR9, UPT, UPT, UR4, 0xf0, URZ ;  /* 0x000000f004097890 */ /* 0x000fe4000fffe0ff */
[----:B------:R-:W-:Y:S02]  /*2970*/  ULEA UR11, UR14, 0xffffff80, 0x7 ;  /* 0xffffff800e0b7891 */ /* 0x000fe4000f8e38ff */
[----:B------:R-:W-:Y:S02]  /*2980*/  UIADD3 UR8, UPT, UPT, UR4, 0xc400, URZ ;  /* 0x0000c40004087890 */ /* 0x000fe4000fffe0ff */
[----:B------:R-:W-:-:S02]  /*2990*/  ULOP3.LUT UR9, UR9, 0xfefffcf0, URZ, 0xc0, !UPT ;  /* 0xfefffcf009097892 */ /* 0x000fc4000f8ec0ff */
[----:B---3--:R-:W-:-:S04]  /*29a0*/  UIADD3 UR7, UP0, UPT, UR12, 0x200, URZ ;  /* 0x000002000c077890 */ /* 0x008fc8000ff1e0ff */
[----:B------:R-:W-:Y:S01]  /*29b0*/  UIADD3.X UR6, UPT, UPT, URZ, UR13, URZ, UP0, !UPT ;  /* 0x0000000dff067290 */ /* 0x000fe200087fe4ff */
[----:B----4-:R-:W-:Y:S11]  /*29c0*/  @!P0 BRA `(.L_x_62) ;  /* 0x0000008c009c8947 */ /* 0x010ff60003800000 */
.L_x_181:
[----:B------:R-:W-:Y:S01]  /*29d0*/  ULOP3.LUT UR7, UR7, UR6, URZ, 0x3c, !UPT ;  /* 0x0000000607077292 */ /* 0x000fe2000f8e3cff */
[----:B------:R-:W-:Y:S01]  /*29e0*/  SHF.L.U32 R6, R8, 0x1f, RZ ;  /* 0x0000001f08067819 */ /* 0x000fe200000006ff */
[----:B------:R-:W-:Y:S01]  /*29f0*/  UMOV UR10, UR34 ;  /* 0x00000022000a7c82 */ /* 0x000fe20008000000 */
[----:B------:R-:W-:Y:S01]  /*2a00*/  UMOV UR12, UR36 ;  /* 0x00000024000c7c82 */ /* 0x000fe20008000000 */
[----:B------:R-:W-:Y:S01]  /*2a10*/  ULOP3.LUT UR6, UR7, UR6, URZ, 0x3c, !UPT ;  /* 0x0000000607067292 */ /* 0x000fe2000f8e3cff */
[----:B------:R-:W-:-:S03]  /*2a20*/  UMOV UR13, UR37 ;  /* 0x00000025000d7c82 */ /* 0x000fc60008000000 */
[----:B------:R-:W-:Y:S01]  /*2a30*/  ULOP3.LUT UR7, UR7, UR6, URZ, 0x3c, !UPT ;  /* 0x0000000607077292 */ /* 0x000fe2000f8e3cff */
[----:B------:R-:W-:Y:S11]  /*2a40*/  BRA.U UP5, `(.L_x_63) ;  /* 0x00000001050c7547 */ /* 0x000ff6000b800000 */
[----:B------:R-:W-:-:S13]  /*2a50*/  ELECT P0, URZ, PT ;  /* 0x0000000000ff782f */ /* 0x000fda0003800000 */
[----:B-12---:R-:W-:-:S04]  /*2a60*/  @P0 MOV R5, 0x4000 ;  /* 0x0000400000050802 */ /* 0x006fc80000000f00 */
[----:B------:R3:W-:Y:S03]  /*2a70*/  @P0 SYNCS.ARRIVE.TRANS64 RZ, [UR4+0xf0], R5 ;  /* 0x0000f005ffff09a7 */ /* 0x0007e60008000004 */
.L_x_63:
[----:B------:R4:W-:Y:S01]  /*2a80*/  UTMALDG.4D.2CTA [UR8], [UR6], desc[URZ] ;  /* 0x0000ff08060075b4 */ /* 0x0009e20008219000 */
[----:B------:R-:W5:Y:S02]  /*2a90*/  SYNCS.PHASECHK.TRANS64.TRYWAIT P0, [UR4+0x8], R6 ;  /* 0x00000806ff0075a7 */ /* 0x000f640008001104 */
[----:B----45:R-:W-:Y:S05]  /*2aa0*/  @!P0 BRA `(.L_x_64) ;  /* 0x0000008c00808947 */ /* 0x030fea0003800000 */
.L_x_183:
[----:B------:R-:W-:Y:S05]  /*2ab0*/  BRA.U UP5, `(.L_x_65) ;  /* 0x00000001050c7547 */ /* 0x000fea000b800000 */
[----:B------:R-:W-:-:S13]  /*2ac0*/  ELECT P0, URZ, PT ;  /* 0x0000000000ff782f */ /* 0x000fda0003800000 */
[----:B-123--:R-:W-:-:S04]  /*2ad0*/  @P0 MOV R5, 0x4000 ;  /* 0x0000400000050802 */ /* 0x00efc80000000f00 */
[----:B------:R4:W-:Y:S03]  /*2ae0*/  @P0 SYNCS.ARRIVE.TRANS64 RZ, [UR4], R5 ;  /* 0x00000005ffff09a7 */ /* 0x0009e60008000004 */
.L_x_65:
[----:B------:R-:W5:Y:S02]  /*2af0*/  SYNCS.PHASECHK.TRANS64.TRYWAIT P0, [UR4+0x28], R6 ;  /* 0x00002806ff0075a7 */ /* 0x000f640008001104 */
[----:B-----5:R-:W-:Y:S05]  /*2b00*/  @!P0 BRA `(.L_x_66) ;  /* 0x0000008c00848947 */ /* 0x020fea0003800000 */
.L_x_185:
[----:B------:R-:W-:Y:S02]  /*2b10*/  ELECT P0, URZ, PT ;  /* 0x0000000000ff782f */ /* 0x000fe40003800000 */
[----:B------:R-:W-:-:S05]  /*2b20*/  LOP3.LUT R6, R9, 0x1, RZ, 0x3c, !PT ;  /* 0x0000000109067812 */ /* 0x000fca00078e3cff */
[----:B------:R-:W-:-:S06]  /*2b30*/  IMAD.U32 R6, R6, -0x80000000, RZ ;  /* 0x8000000006067824 */ /* 0x000fcc00078e00ff */
[----:B-1234-:R-:W-:-:S04]  /*2b40*/  @P0 IMAD.MOV.U32 R5, RZ, RZ, 0x200 ;  /* 0x00000200ff050424 */ /* 0x01efc800078e00ff */
[----:B------:R1:W-:Y:S01]  /*2b50*/  @P0 SYNCS.ARRIVE.TRANS64 RZ, [UR4+0x20], R5 ;  /* 0x00002005ffff09a7 */ /* 0x0003e20008000004 */
[----:B------:R-:W2:Y:S02]  /*2b60*/  SYNCS.PHASECHK.TRANS64.TRYWAIT P0, [UR4+0xf8], R6 ;  /* 0x0000f806ff0075a7 */ /* 0x000ea40008001104 */
[----:B-12---:R-:W-:Y:S05]  /*2b70*/  @!P0 BRA `(.L_x_67) ;  /* 0x0000008c00848947 */ /* 0x006fea0003800000 */
.L_x_187:
[----:B------:R-:W-:Y:S04]  /*2b80*/  BSSY.RECONVERGENT B0, `(.L_x_68) ;  /* 0x0000010000007945 */ /* 0x000fe80003800200 */
[----:B------:R-:W-:Y:S05]  /*2b90*/  BRA.U UP5, `(.L_x_69) ;  /* 0x00000001052c7547 */ /* 0x000fea000b800000 */
[----:B------:R-:W-:Y:S02]  /*2ba0*/  ELECT P0, URZ, PT ;  /* 0x0000000000ff782f */ /* 0x000fe40003800000 */
[----:B------:R-:W-:-:S11]  /*2bb0*/  SHF.L.U32 R10, R10, 0x1f, RZ ;  /* 0x0000001f0a0a7819 */ /* 0x000fd600000006ff */
[----:B-1----:R-:W-:-:S04]  /*2bc0*/  @P0 IMAD.MOV.U32 R5, RZ, RZ, 0x4000 ;  /* 0x00004000ff050424 */ /* 0x002fc800078e00ff */
[----:B------:R1:W-:Y:S01]  /*2bd0*/  @P0 SYNCS.ARRIVE.TRANS64 RZ, [UR4+0xf0], R5 ;  /* 0x0000f005ffff09a7 */ /* 0x0003e20008000004 */
[----:B------:R-:W2:Y:S02]  /*2be0*/  SYNCS.PHASECHK.TRANS64.TRYWAIT P0, [UR4+0x18], R10 ;  /* 0x0000180aff0075a7 */ /* 0x000ea40008001104 */
[----:B-12---:R-:W-:Y:S05]  /*2bf0*/  @!P0 BRA `(.L_x_70) ;  /* 0x0000008c00808947 */ /* 0x006fea0003800000 */
.L_x_189:
[----:B------:R-:W-:-:S13]  /*2c00*/  ELECT P0, URZ, PT ;  /* 0x0000000000ff782f */ /* 0x000fda0003800000 */
[----:B------:R-:W-:Y:S05]  /*2c10*/  @!P0 BRA `(.L_x_71) ;  /* 0x0000000000188947 */ /* 0x000fea0003800000 */
[----:B-1----:R-:W-:-:S04]  /*2c20*/  HFMA2 R5, -RZ, RZ, 0, 2 ;  /* 0x00004000ff057431 */ /* 0x002fc800000001ff */
[----:B------:R2:W-:Y:S01]  /*2c30*/  SYNCS.ARRIVE.TRANS64 RZ, [UR4+0x10], R5 ;  /* 0x00001005ffff79a7 */ /* 0x0005e20008000004 */
[----:B------:R-:W-:Y:S05]  /*2c40*/  BRA `(.L_x_71) ;  /* 0x00000000000c7947 */ /* 0x000fea0003800000 */
.L_x_69:
[----:B------:R-:W-:-:S04]  /*2c50*/  SHF.L.U32 R10, R10, 0x1f, RZ ;  /* 0x0000001f0a0a7819 */ /* 0x000fc800000006ff */
[----:B------:R-:W2:Y:S02]  /*2c60*/  SYNCS.PHASECHK.TRANS64.TRYWAIT P0, [UR4+0x18], R10 ;  /* 0x0000180aff0075a7 */ /* 0x000ea40008001104 */
[----:B--2---:R-:W-:Y:S05]  /*2c70*/  @!P0 BRA `(.L_x_72) ;  /* 0x0000008c007c8947 */ /* 0x004fea0003800000 */
.L_x_71:
[----:B------:R-:W-:Y:S05]  /*2c80*/  BSYNC.RECONVERGENT B0 ;  /* 0x0000000000007941 */ /* 0x000fea0003800200 */
.L_x_68:
[----:B------:R-:W3:Y:S02]  /*2c90*/  SYNCS.PHASECHK.TRANS64.TRYWAIT P0, [UR4+0x38], R10 ;  /* 0x0000380aff0075a7 */ /* 0x000ee40008001104 */
[----:B---3--:R-:W-:Y:S05]  /*2ca0*/  @!P0 BRA `(.L_x_73) ;  /* 0x0000008c008c8947 */ /* 0x008fea0003800000 */
.L_x_192:
[----:B------:R-:W-:-:S13]  /*2cb0*/  ELECT P0, URZ, PT ;  /* 0x0000000000ff782f */ /* 0x000fda0003800000 */
[----:B------:R-:W-:Y:S05]  /*2cc0*/  @!P0 BRA `(.L_x_43) ;  /* 0x0000000000088947 */ /* 0x000fea0003800000 */
[----:B-12---:R-:W-:-:S04]  /*2cd0*/  MOV R5, 0x200 ;  /* 0x0000020000057802 */ /* 0x006fc80000000f00 */
[----:B------:R1:W-:Y:S03]  /*2ce0*/  SYNCS.ARRIVE.TRANS64 RZ, [UR4+0x30], R5 ;  /* 0x00003005ffff79a7 */ /* 0x0003e60008000004 */
.L_x_43:
[----:B------:R-:W-:Y:S05]  /*2cf0*/  BSYNC.RECONVERGENT B1 ;  /* 0x0000000000017941 */ /* 0x000fea0003800200 */
.L_x_34:
[----:B------:R-:W-:-:S13]  /*2d00*/  PLOP3.LUT P0, PT, PT, PT, UP6, 0x80, 0x8 ;  /* 0x000000000008781c */ /* 0x000fda0003f0f068 */
[----:B------:R-:W-:Y:S01]  /*2d10*/  @!P0 NOP ;  /* 0x0000000000008918 */ /* 0x000fe20000000000 */
[----:B------:R-:W-:Y:S05]  /*2d20*/  BRA.U !UP6, `(.L_x_74) ;  /* 0x0000003d0ec87547 */ /* 0x000fea000b800000 */
[----:B------:R-:W5:Y:S01]  /*2d30*/  S2UR UR4, SR_CgaCtaId ;  /* 0x00000000000479c3 */ /* 0x000f620000008800 */
[----:B------:R-:W-:Y:S01]  /*2d40*/  UMOV UR6, 0x400 ;  /* 0x0000040000067882 */ /* 0x000fe20000000000 */
[----:B------:R-:W-:Y:S01]  /*2d50*/  UMOV UR5, 0x20 ;  /* 0x0000002000057882 */ /* 0x000fe20000000000 */
[----:B------:R-:W-:Y:S01]  /*2d60*/  ELECT P0, URZ, PT ;  /* 0x0000000000ff782f */ /* 0x000fe20003800000 */
[----:B-----5:R-:W-:Y:S02]  /*2d70*/  ULEA UR6, UR4, UR6, 0x18 ;  /* 0x0000000604067291 */ /* 0x020fe4000f8ec0ff */
[----:B------:R-:W-:-:S04]  /*2d80*/  UIADD3 UR4, UPT, UPT, -UR5, 0x100000, URZ ;  /* 0x0010000005047890 */ /* 0x000fc8000fffe1ff */
[----:B------:R-:W-:Y:S02]  /*2d90*/  USHF.L.U32 UR5, UR4, 0xb, URZ ;  /* 0x0000000b04057899 */ /* 0x000fe400080006ff */
[----:B------:R-:W-:Y:S01]  /*2da0*/  USHF.L.U32 UR4, UR4, 0x1, URZ ;  /* 0x0000000104047899 */ /* 0x000fe200080006ff */
[----:B------:R-:W5:Y:S11]  /*2db0*/  FENCE.VIEW.ASYNC.S ;  /* 0x00000000000073c6 */ /* 0x000f760000000000 */
[----:B-----5:R1:W5:Y:S01]  /*2dc0*/  SYNCS.EXCH.64 URZ, [UR6+0xe8], UR4 ;  /* 0x0000e80406ff75b2 */ /* 0x0203620008000100 */
[----:B------:R-:W-:Y:S01]  /*2dd0*/  NOP ;  /* 0x0000000000007918 */ /* 0x000fe20000000000 */
[----:B------:R-:W2:-:S00]  /*2de0*/  USETMAXREG.DEALLOC.CTAPOOL 0x68 ;  /* 0x00000068000079c8 */ /* 0x000e8000080e0500 */
[----:B--2---:R-:W2:Y:S01]  /*2df0*/  S2R R9, SR_CgaCtaId ;  /* 0x0000000000097919 */ /* 0x004ea20000008800 */
[----:B-----5:R-:W-:Y:S01]  /*2e00*/  NOP ;  /* 0x0000000000007918 */ /* 0x020fe20000000000 */
[----:B-1-3--:R-:W-:Y:S02]  /*2e10*/  MOV R6, 0x40 ;  /* 0x0000004000067802 */ /* 0x00afe40000000f00 */
[----:B----4-:R-:W-:Y:S02]  /*2e20*/  MOV R8, 0x400 ;  /* 0x0000040000087802 */ /* 0x010fe40000000f00 */
[C---:B--2---:R-:W-:Y:S02]  /*2e30*/  LEA R5, R9.reuse, R6, 0x18 ;  /* 0x0000000609057211 */ /* 0x044fe400078ec0ff */
[----:B------:R-:W-:-:S04]  /*2e40*/  LEA R8, R9, R8, 0x18 ;  /* 0x0000000809087211 */ /* 0x000fc800078ec0ff */
[----:B------:R-:W1:Y:S02]  /*2e50*/  LDS.U8 R5, [R5] ;  /* 0x0000000005057984 */ /* 0x000e640000000000 */
[----:B-1----:R-:W-:-:S13]  /*2e60*/  ISETP.NE.AND P0, PT, R5, RZ, PT ;  /* 0x000000ff0500720c */ /* 0x002fda0003f05270 */
[----:B------:R-:W-:Y:S05]  /*2e70*/  @P0 BRA `(.L_x_75) ;  /* 0x0000000400500947 */ /* 0x000fea0003800000 */
[C---:B------:R-:W-:Y:S02]  /*2e80*/  LOP3.LUT R5, R9.reuse, 0x1, RZ, 0xc0, !PT ;  /* 0x0000000109057812 */ /* 0x040fe400078ec0ff */
[----:B------:R-:W-:Y:S02]  /*2e90*/  LOP3.LUT R15, R9, 0x1, RZ, 0x3c, !PT ;  /* 0x00000001090f7812 */ /* 0x000fe400078e3cff */
[----:B------:R-:W-:-:S13]  /*2ea0*/  ISETP.NE.U32.AND P1, PT, R5, 0x1, PT ;  /* 0x000000010500780c */ /* 0x000fda0003f25070 */
[----:B------:R-:W-:Y:S05]  /*2eb0*/  @!P1 BRA `(.L_x_76) ;  /* 0x0000000000c49947 */ /* 0x000fea0003800000 */
[----:B------:R-:W-:Y:S01]  /*2ec0*/  ELECT P0, URZ, PT ;  /* 0x0000000000ff782f */ /* 0x000fe20003800000 */
[----:B------:R-:W-:-:S12]  /*2ed0*/  BSSY B0, `(.L_x_76) ;  /* 0x000002f000007945 */ /* 0x000fd80003800000 */
[----:B------:R-:W-:Y:S05]  /*2ee0*/  @!P0 BRA `(.L_x_77) ;  /* 0x0000000000b48947 */ /* 0x000fea0003800000 */
[----:B------:R-:W-:-:S05]  /*2ef0*/  UMOV UR4, 0x10 ;  /* 0x0000001000047882 */ /* 0x000fca0000000000 */
[----:B------:R-:W-:Y:S04]  /*2f00*/  DEPBAR.LE SB1, 0x36 ;  /* 0x00009d800000791a */ /* 0x000fe80000000000 */
[----:B------:R-:W1:Y:S02]  /*2f10*/  UTCATOMSWS.2CTA.FIND_AND_SET.ALIGN UP0, UR4, UR4 ;  /* 0x00000004000475e3 */ /* 0x000e640008200800 */
[----:B-1----:R-:W-:Y:S01]  /*2f20*/  PLOP3.LUT P0, PT, PT, PT, UP0, 0x80, 0x8 ;  /* 0x000000000008781c */ /* 0x002fe20003f0f008 */
[----:B------:R-:W-:-:S03]  /*2f30*/  IMAD.U32 R13, RZ, RZ, UR4 ;  /* 0x00000004ff0d7e24 */ /* 0x000fc6000f8e00ff */
[----:B------:R-:W-:-:S04]  /*2f40*/  SEL R5, RZ, 0xffffffff, !P0 ;  /* 0xffffffffff057807 */ /* 0x000fc80004000000 */
[----:B------:R-:W-:-:S13]  /*2f50*/  ISETP.NE.AND P0, PT, R5, RZ, PT ;  /* 0x000000ff0500720c */ /* 0x000fda0003f05270 */
[----:B------:R-:W-:Y:S05]  /*2f60*/  @P0 BRA `(.L_x_78) ;  /* 0x0000000000240947 */ /* 0x000fea0003800000 */
.L_x_79:
[----:B------:R-:W-:Y:S05]  /*2f70*/  NANOSLEEP 0x64 ;  /* 0x000000640000795d */ /* 0x000fea0003800000 */
[----:B------:R-:W-:-:S05]  /*2f80*/  UMOV UR4, 0x10 ;  /* 0x0000001000047882 */ /* 0x000fca0000000000 */
[----:B------:R-:W-:Y:S04]  /*2f90*/  DEPBAR.LE SB1, 0x36 ;  /* 0x00009d800000791a */ /* 0x000fe80000000000 */
[----:B------:R-:W1:Y:S02]  /*2fa0*/  UTCATOMSWS.2CTA.FIND_AND_SET.ALIGN UP0, UR4, UR4 ;  /* 0x00000004000475e3 */ /* 0x000e640008200800 */
[----:B-1----:R-:W-:Y:S01]  /*2fb0*/  PLOP3.LUT P0, PT, PT, PT, UP0, 0x80, 0x8 ;  /* 0x000000000008781c */ /* 0x002fe20003f0f008 */
[----:B------:R-:W-:-:S03]  /*2fc0*/  IMAD.U32 R13, RZ, RZ, UR4 ;  /* 0x00000004ff0d7e24 */ /* 0x000fc6000f8e00ff */
[----:B------:R-:W-:-:S04]  /*2fd0*/  SEL R5, RZ, 0xffffffff, !P0 ;  /* 0xffffffffff057807 */ /* 0x000fc80004000000 */
[----:B------:R-:W-:-:S13]  /*2fe0*/  ISETP.NE.AND P0, PT, R5, RZ, PT ;  /* 0x000000ff0500720c */ /* 0x000fda0003f05270 */
[----:B------:R-:W-:Y:S05]  /*2ff0*/  @!P0 BRA `(.L_x_79) ;  /* 0xfffffffc00dc8947 */ /* 0x000fea000383ffff */
.L_x_78:
[----:B------:R-:W-:Y:S01]  /*3000*/  MOV R16, 0x60 ;  /* 0x0000006000107802 */ /* 0x000fe20000000f00 */
[----:B------:R-:W-:Y:S01]  /*3010*/  VIADD R6, R8, 0xe0 ;  /* 0x000000e008067836 */ /* 0x000fe20000000000 */
[----:B------:R-:W-:Y:S01]  /*3020*/  MOV R14, 0x58 ;  /* 0x00000058000e7802 */ /* 0x000fe20000000f00 */
[----:B------:R-:W-:Y:S01]  /*3030*/  IMAD.MOV.U32 R12, RZ, RZ, 0x4 ;  /* 0x00000004ff0c7424 */ /* 0x000fe200078e00ff */
[C---:B------:R-:W-:Y:S02]  /*3040*/  LEA R16, R9.reuse, R16, 0x18 ;  /* 0x0000001009107211 */ /* 0x040fe400078ec0ff */
[----:B------:R-:W-:-:S03]  /*3050*/  LEA R14, R9, R14, 0x18 ;  /* 0x0000000e090e7211 */ /* 0x000fc600078ec0ff */
[----:B------:R-:W1:Y:S02]  /*3060*/  LDS R10, [R16] ;  /* 0x00000000100a7984 */ /* 0x000e640000000800 */
[----:B-1----:R-:W-:-:S04]  /*3070*/  IMAD.U32 R10, R10, -0x80000000, RZ ;  /* 0x800000000a0a7824 */ /* 0x002fc800078e00ff */
[----:B------:R-:W1:Y:S02]  /*3080*/  SYNCS.PHASECHK.TRANS64.TRYWAIT P0, [R14+URZ], R10 ;  /* 0x0000000a0e0075a7 */ /* 0x000e6400080011ff */
[----:B-1----:R-:W-:Y:S05]  /*3090*/  @P0 BRA `(.L_x_80) ;  /* 0x0000000000080947 */ /* 0x002fea0003800000 */
[----:B------:R-:W1:Y:S02]  /*30a0*/  SYNCS.PHASECHK.TRANS64.TRYWAIT P0, [R14+URZ], R10 ;  /* 0x0000000a0e0075a7 */ /* 0x000e6400080011ff */
[----:B-1----:R-:W-:Y:S05]  /*30b0*/  @!P0 BRA `(.L_x_81) ;  /* 0x0000008800a48947 */ /* 0x002fea0003800000 */
.L_x_80:
[----:B------:R-:W-:Y:S01]  /*30c0*/  PRMT R7, R15, 0x654, R14 ;  /* 0x000006540f077816 */ /* 0x000fe2000000000e */
[----:B-1----:R-:W-:Y:S01]  /*30d0*/  IMAD.SHL.U32 R11, R13, 0x20, RZ ;  /* 0x000000200d0b7824 */ /* 0x002fe200078e00ff */
[----:B------:R-:W-:Y:S01]  /*30e0*/  PRMT R6, R15, 0x654, R6 ;  /* 0x000006540f067816 */ /* 0x000fe20000000006 */
[----:B------:R-:W-:Y:S01]  /*30f0*/  IMAD.MOV.U32 R10, RZ, RZ, 0xffff ;  /* 0x0000ffffff0a7424 */ /* 0x000fe200078e00ff */
[----:B------:R1:W-:Y:S01]  /*3100*/  SYNCS.ARRIVE.TRANS64.RED RZ, [R7+URZ], R12 ;  /* 0x0000000c07ff79a7 */ /* 0x0003e200080004ff */
[----:B------:R-:W-:Y:S01]  /*3110*/  IMAD.MOV.U32 R5, RZ, RZ, 0x1 ;  /* 0x00000001ff057424 */ /* 0x000fe200078e00ff */
[----:B------:R2:W-:Y:S01]  /*3120*/  STS [R8+0xe0], R11 ;  /* 0x0000e00b08007388 */ /* 0x0005e20000000800 */
[----:B------:R-:W-:Y:S01]  /*3130*/  VIADD R14, R13, 0x10 ;  /* 0x000000100d0e7836 */ /* 0x000fe20000000000 */
[----:B------:R-:W-:Y:S02]  /*3140*/  SHF.L.U32 R10, R10, R13, RZ ;  /* 0x0000000d0a0a7219 */ /* 0x000fe400000006ff */
[----:B------:R2:W-:Y:S02]  /*3150*/  STAS [R6.64], R13 ;  /* 0x0000000d06007dbd */ /* 0x0005e4000c0008ff */
[----:B------:R-:W-:-:S04]  /*3160*/  SHF.L.U32 R17, R5, R14, RZ ;  /* 0x0000000e05117219 */ /* 0x000fc800000006ff */
[----:B------:R-:W-:Y:S02]  /*3170*/  LOP3.LUT R10, R17, R10, RZ, 0xfc, !PT ;  /* 0x0000000a110a7212 */ /* 0x000fe400078efcff */
[----:B-1----:R-:W-:-:S04]  /*3180*/  MOV R12, 0x50 ;  /* 0x00000050000c7802 */ /* 0x002fc80000000f00 */
[----:B------:R-:W-:-:S05]  /*3190*/  LEA R17, R9, R12, 0x18 ;  /* 0x0000000c09117211 */ /* 0x000fca00078ec0ff */
[----:B------:R2:W-:Y:S04]  /*31a0*/  ATOMS.OR RZ, [R17], R10 ;  /* 0x0000000a11ff738c */ /* 0x0005e80003000000 */
[----:B------:R2:W-:Y:S02]  /*31b0*/  ATOMS.XOR RZ, [R16], R5 ;  /* 0x0000000510ff738c */ /* 0x0005e40003800000 */
.L_x_77:
[----:B------:R-:W-:Y:S05]  /*31c0*/  BSYNC B0 ;  /* 0x0000000000007941 */ /* 0x000fea0003800000 */
.L_x_76:
[----:B------:R-:W-:Y:S05]  /*31d0*/  @P1 BRA `(.L_x_82) ;  /* 0x0000000000881947 */ /* 0x000fea0003800000 */
[----:B------:R-:W-:Y:S05]  /*31e0*/  WARPSYNC.ALL ;  /* 0x0000000000007948 */ /* 0x000fea0003800000 */
[----:B------:R-:W-:Y:S01]  /*31f0*/  NOP ;  /* 0x0000000000007918 */ /* 0x000fe20000000000 */
[----:B------:R-:W-:-:S13]  /*3200*/  ELECT P0, URZ, PT ;  /* 0x0000000000ff782f */ /* 0x000fda0003800000 */
[----:B------:R-:W-:Y:S05]  /*3210*/  @!P0 BRA `(.L_x_82) ;  /* 0x0000000000788947 */ /* 0x000fea0003800000 */
[----:B------:R-:W-:Y:S02]  /*3220*/  MOV R12, 0x60 ;  /* 0x00000060000c7802 */ /* 0x000fe40000000f00 */
[----:B--2---:R-:W-:Y:S02]  /*3230*/  MOV R10, 0x58 ;  /* 0x00000058000a7802 */ /* 0x004fe40000000f00 */
        /* <DEDUP_REMOVED lines=8> */
.L_x_83:
[----:B------:R-:W2:Y:S01]  /*32c0*/  LDS R11, [R8+0xe0] ;  /* 0x0000e000080b7984 */ /* 0x000ea20000000800 */
[----:B------:R-:W-:Y:S01]  /*32d0*/  IMAD.MOV.U32 R6, RZ, RZ, 0xffff ;  /* 0x0000ffffff067424 */ /* 0x000fe200078e00ff */
[----:B-1----:R-:W-:Y:S01]  /*32e0*/  PRMT R10, R15, 0x654, R10 ;  /* 0x000006540f0a7816 */ /* 0x002fe2000000000a */
[----:B------:R-:W-:Y:S02]  /*32f0*/  IMAD.MOV.U32 R5, RZ, RZ, 0x1 ;  /* 0x00000001ff057424 */ /* 0x000fe400078e00ff */
[C---:B--2---:R-:W-:Y:S01]  /*3300*/  IMAD.SHL.U32 R7, R11.reuse, 0x20, RZ ;  /* 0x000000200b077824 */ /* 0x044fe200078e00ff */
[----:B------:R-:W-:Y:S01]  /*3310*/  SHF.L.U32 R6, R6, R11, RZ ;  /* 0x0000000b06067219 */ /* 0x000fe200000006ff */
[----:B------:R-:W-:-:S03]  /*3320*/  VIADD R14, R11, 0x10 ;  /* 0x000000100b0e7836 */ /* 0x000fc60000000000 */
[----:B------:R1:W-:Y:S02]  /*3330*/  STS [R8+0xe0], R7 ;  /* 0x0000e00708007388 */ /* 0x0003e40000000800 */
[----:B------:R-:W-:Y:S02]  /*3340*/  SHF.L.U32 R11, R5, R14, RZ ;  /* 0x0000000e050b7219 */ /* 0x000fe400000006ff */
[----:B------:R-:W-:Y:S02]  /*3350*/  MOV R14, 0x50 ;  /* 0x00000050000e7802 */ /* 0x000fe40000000f00 */
[----:B------:R-:W-:Y:S02]  /*3360*/  LOP3.LUT R6, R11, R6, RZ, 0xfc, !PT ;  /* 0x000000060b067212 */ /* 0x000fe400078efcff */
[----:B------:R-:W-:-:S05]  /*3370*/  LEA R9, R9, R14, 0x18 ;  /* 0x0000000e09097211 */ /* 0x000fca00078ec0ff */
[----:B------:R1:W-:Y:S01]  /*3380*/  ATOMS.OR RZ, [R9], R6 ;  /* 0x0000000609ff738c */ /* 0x0003e20003000000 */
[----:B------:R1:W-:Y:S03]  /*3390*/  SYNCS.ARRIVE.TRANS64.RED.A1T0 RZ, [R10+URZ], RZ ;  /* 0x000000ff0aff79a7 */ /* 0x0003e600081004ff */
[----:B------:R1:W-:Y:S01]  /*33a0*/  ATOMS.XOR RZ, [R12], R5 ;  /* 0x000000050cff738c */ /* 0x0003e20003800000 */
[----:B------:R-:W-:Y:S05]  /*33b0*/  BRA `(.L_x_82) ;  /* 0x0000000000107947 */ /* 0x000fea0003800000 */
.L_x_75:
[----:B------:R-:W-:Y:S02]  /*33c0*/  MOV R5, 0xffffffff ;  /* 0xffffffff00057802 */ /* 0x000fe40000000f00 */
[----:B------:R-:W-:-:S03]  /*33d0*/  MOV R6, 0x3400 ;  /* 0x0000340000067802 */ /* 0x000fc60000000f00 */
[----:B------:R1:W-:Y:S04]  /*33e0*/  STS [R8+0xe0], R5 ;  /* 0x0000e00508007388 */ /* 0x0003e80000000800 */
[----:B-1----:R-:W-:Y:S05]  /*33f0*/  CALL.REL.NOINC `($__internal_1_$__cuda_sm10x_tcgen05_guardrail_trap_phase_invalid_during_alloc) ;  /* 0x0000009400747944 */ /* 0x002fea0003c00000 */
.L_x_82:
[----:B------:R-:W-:Y:S05]  /*3400*/  WARPSYNC.ALL ;  /* 0x0000000000007948 */ /* 0x000fea0003800000 */
[----:B------:R-:W-:Y:S01]  /*3410*/  NOP ;  /* 0x0000000000007918 */ /* 0x000fe20000000000 */
[----:B------:R-:W3:Y:S08]  /*3420*/  S2UR UR4, SR_CgaCtaId ;  /* 0x00000000000479c3 */ /* 0x000ef00000008800 */
[----:B------:R-:W-:Y:S06]  /*3430*/  BAR.SYNC.DEFER_BLOCKING 0x5, 0x1a0 ;  /* 0x0146800000007b1d */ /* 0x000fec0000010000 */
[----:B------:R-:W-:-:S02]  /*3440*/  UMOV UR34, 0x400 ;  /* 0x0000040000227882 */ /* 0x000fc40000000000 */
[----:B------:R-:W4:Y:S01]  /*3450*/  S2UR UR5, SR_CTAID.X ;  /* 0x00000000000579c3 */ /* 0x000f220000002500 */
[----:B---3--:R-:W-:-:S04]  /*3460*/  MOV R14, UR4 ;  /* 0x00000004000e7c02 */ /* 0x008fc80008000f00 */
[----:B------:R-:W-:Y:S01]  /*3470*/  R2UR UR4, R14 ;  /* 0x000000000e0472ca */ /* 0x000fe200000e0000 */
[----:B----4-:R-:W-:-:S04]  /*3480*/  ULOP3.LUT UR5, UR5, 0x1, URZ, 0xc0, !UPT ;  /* 0x0000000105057892 */ /* 0x010fc8000f8ec0ff */
[----:B------:R-:W-:-:S08]  /*3490*/  UISETP.NE.AND UP0, UPT, UR5, URZ, UPT ;  /* 0x000000ff0500728c */ /* 0x000fd0000bf05270 */
[----:B------:R-:W-:-:S09]  /*34a0*/  ULEA UR34, UR4, UR34, 0x18 ;  /* 0x0000002204227291 */ /* 0x000fd2000f8ec0ff */
[----:B-12---:R-:W1:Y:S01]  /*34b0*/  LDS R5, [UR34+0xe0] ;  /* 0x0000e022ff057984 */ /* 0x006e620008000800 */
[----:B------:R-:W-:Y:S05]  /*34c0*/  BRA.U UP0, `(.L_x_85) ;  /* 0x0000003100c87547 */ /* 0x000fea000b800000 */
[----:B------:R-:W2:Y:S01]  /*34d0*/  SYNCS.PHASECHK.TRANS64.TRYWAIT P0, [UR34], RZ ;  /* 0x000000ffff0075a7 */ /* 0x000ea20008001122 */
[----:B------:R-:W-:Y:S01]  /*34e0*/  HFMA2 R8, -RZ, RZ, -0.0 , 0 ;  /* 0x80000000ff087431 */ /* 0x000fe200000001ff */
[----:B--2---:R-:W-:Y:S06]  /*34f0*/  @!P0 BRA `(.L_x_86) ;  /* 0x0000008400c48947 */ /* 0x004fec0003800000 */
.L_x_196:
[----:B------:R-:W3:Y:S01]  /*3500*/  SYNCS.PHASECHK.TRANS64.TRYWAIT P0, [UR34+0x48], R8 ;  /* 0x00004808ff0075a7 */ /* 0x000ee20008001122 */
[----:B------:R-:W-:Y:S01]  /*3510*/  UIADD3 UR5, UPT, UPT, UR34, 0x2400, URZ ;  /* 0x0000240022057890 */ /* 0x000fe2000fffe0ff */
[----:B------:R-:W-:Y:S01]  /*3520*/  R2UR UR6, R3 ;  /* 0x00000000030672ca */ /* 0x000fe200000e0000 */
[----:B------:R-:W-:Y:S01]  /*3530*/  UIADD3 UR4, UPT, UPT, UR34, 0x400, URZ ;  /* 0x0000040022047890 */ /* 0x000fe2000fffe0ff */
[----:B--2---:R-:W-:Y:S01]  /*3540*/  CS2R R6, SRZ ;  /* 0x0000000000067805 */ /* 0x004fe2000001ff00 */
[----:B------:R-:W-:Y:S02]  /*3550*/  USHF.R.U32.HI UR5, URZ, 0x4, UR5 ;  /* 0x00000004ff057899 */ /* 0x000fe40008011605 */
[----:B------:R-:W-:Y:S02]  /*3560*/  USHF.R.U32.HI UR4, URZ, 0x4, UR4 ;  /* 0x00000004ff047899 */ /* 0x000fe40008011604 */
[----:B------:R-:W-:Y:S01]  /*3570*/  ULOP3.LUT UR5, UR5, 0x3fc0, URZ, 0xc0, !UPT ;  /* 0x00003fc005057892 */ /* 0x000fe2000f8ec0ff */
[C---:B------:R-:W-:Y:S01]  /*3580*/  R2UR UR22, R7.reuse ;  /* 0x00000000071672ca */ /* 0x040fe200000e0000 */
[----:B------:R-:W-:Y:S01]  /*3590*/  ULOP3.LUT UR4, UR4, 0x3fc0, URZ, 0xc0, !UPT ;  /* 0x00003fc004047892 */ /* 0x000fe2000f8ec0ff */
[C---:B------:R-:W-:Y:S01]  /*35a0*/  R2UR UR21, R6.reuse ;  /* 0x00000000061572ca */ /* 0x040fe200000e0000 */
[----:B------:R-:W-:Y:S01]  /*35b0*/  ULOP3.LUT UR26, UR5, 0x10000, URZ, 0xfc, !UPT ;  /* 0x00010000051a7892 */ /* 0x000fe2000f8efcff */
[----:B------:R-:W-:Y:S01]  /*35c0*/  R2UR UR20, R7 ;  /* 0x00000000071472ca */ /* 0x000fe200000e0000 */
[----:B------:R-:W-:Y:S01]  /*35d0*/  ULOP3.LUT UR24, UR4, 0x10000, URZ, 0xfc, !UPT ;  /* 0x0001000004187892 */ /* 0x000fe2000f8efcff */
[----:B------:R-:W-:Y:S01]  /*35e0*/  R2UR UR19, R6 ;  /* 0x00000000061372ca */ /* 0x000fe200000e0000 */
[----:B------:R-:W-:Y:S01]  /*35f0*/  ULOP3.LUT UR16, UR6, 0xffff, URZ, 0xc0, !UPT ;  /* 0x0000ffff06107892 */ /* 0x000fe2000f8ec0ff */
[----:B------:R-:W-:Y:S01]  /*3600*/  UMOV UR36, 0x0 ;  /* 0x0000000000247882 */ /* 0x000fe20000000000 */
[----:B------:R-:W-:Y:S01]  /*3610*/  UMOV UR37, 0x10200490 ;  /* 0x1020049000257882 */ /* 0x000fe20000000000 */
[----:B------:R-:W-:Y:S01]  /*3620*/  UMOV UR32, 0x0 ;  /* 0x0000000000207882 */ /* 0x000fe20000000000 */
[----:B------:R-:W-:Y:S01]  /*3630*/  UMOV UR33, 0x10200490 ;  /* 0x1020049000217882 */ /* 0x000fe20000000000 */
[----:B------:R-:W-:Y:S01]  /*3640*/  UMOV UR30, 0x0 ;  /* 0x00000000001e7882 */ /* 0x000fe20000000000 */
[----:B------:R-:W-:Y:S01]  /*3650*/  UMOV UR31, 0x10200490 ;  /* 0x10200490001f7882 */ /* 0x000fe20000000000 */
[----:B------:R-:W-:Y:S01]  /*3660*/  UMOV UR28, 0x0 ;  /* 0x00000000001c7882 */ /* 0x000fe20000000000 */
[----:B------:R-:W-:Y:S01]  /*3670*/  UMOV UR29, 0x10200490 ;  /* 0x10200490001d7882 */ /* 0x000fe20000000000 */
[----:B------:R-:W-:Y:S01]  /*3680*/  UIADD3 UR18, UPT, UPT, UR34, 0x40, URZ ;  /* 0x0000004022127890 */ /* 0x000fe2000fffe0ff */
[----:B------:R-:W-:Y:S01]  /*3690*/  UMOV UR23, 0x3 ;  /* 0x0000000300177882 */ /* 0x000fe20000000000 */
[----:B------:R-:W-:-:S02]  /*36a0*/  UIADD3 UR17, UPT, UPT, UR34, 0x8, URZ ;  /* 0x0000000822117890 */ /* 0x000fc4000fffe0ff */
[----:B------:R-:W-:Y:S02]  /*36b0*/  UIADD3 UR14, UPT, UPT, UR26, 0x2, URZ ;  /* 0x000000021a0e7890 */ /* 0x000fe4000fffe0ff */
[----:B------:R-:W-:Y:S02]  /*36c0*/  UIADD3 UR12, UPT, UPT, UR24, 0x2, URZ ;  /* 0x00000002180c7890 */ /* 0x000fe4000fffe0ff */
[----:B------:R-:W-:Y:S02]  /*36d0*/  UIADD3 UR10, UPT, UPT, UR26, 0x4, URZ ;  /* 0x000000041a0a7890 */ /* 0x000fe4000fffe0ff */
[----:B------:R-:W-:Y:S01]  /*36e0*/  UIADD3 UR8, UPT, UPT, UR24, 0x4, URZ ;  /* 0x0000000418087890 */ /* 0x000fe2000fffe0ff */
[----:B------:R-:W-:Y:S01]  /*36f0*/  UMOV UR27, 0x40004040 ;  /* 0x40004040001b7882 */ /* 0x000fe20000000000 */
[----:B------:R-:W-:Y:S01]  /*3700*/  UIADD3 UR6, UPT, UPT, UR26, 0x6, URZ ;  /* 0x000000061a067890 */ /* 0x000fe2000fffe0ff */
[----:B------:R-:W-:Y:S01]  /*3710*/  UMOV UR25, 0x40004040 ;  /* 0x4000404000197882 */ /* 0x000fe20000000000 */
[----:B------:R-:W-:Y:S01]  /*3720*/  UIADD3 UR4, UPT, UPT, UR24, 0x6, URZ ;  /* 0x0000000618047890 */ /* 0x000fe2000fffe0ff */
[----:B------:R-:W-:Y:S01]  /*3730*/  UMOV UR15, 0x40004040 ;  /* 0x40004040000f7882 */ /* 0x000fe20000000000 */
[----:B------:R-:W-:Y:S01]  /*3740*/  UMOV UR13, 0x40004040 ;  /* 0x40004040000d7882 */ /* 0x000fe20000000000 */
[----:B------:R-:W-:Y:S01]  /*3750*/  UMOV UR11, 0x40004040 ;  /* 0x40004040000b7882 */ /* 0x000fe20000000000 */
[----:B------:R-:W-:Y:S01]  /*3760*/  UMOV UR9, 0x40004040 ;  /* 0x4000404000097882 */ /* 0x000fe20000000000 */
[----:B------:R-:W-:Y:S01]  /*3770*/  UMOV UR7, 0x40004040 ;  /* 0x4000404000077882 */ /* 0x000fe20000000000 */
[----:B------:R-:W-:Y:S01]  /*3780*/  UMOV UR5, 0x40004040 ;  /* 0x4000404000057882 */ /* 0x000fe20000000000 */
[----:B---3--:R-:W-:Y:S05]  /*3790*/  @!P0 BRA `(.L_x_87) ;  /* 0x0000008400348947 */ /* 0x008fea0003800000 */
.L_x_198:
[----:B------:R3:W-:Y:S01]  /*37a0*/  UTCHMMA.2CTA gdesc[UR26], gdesc[UR24], tmem[UR22], tmem[UR36], idesc[UR37], !UPT ;  /* 0x00ff24181a0075ea */ /* 0x0007e2000fa00016 */
[----:B------:R3:W-:Y:S01]  /*37b0*/  UTCHMMA.2CTA gdesc[UR14], gdesc[UR12], tmem[UR21], tmem[UR32], idesc[UR33], UPT ;  /* 0x00ff200c0e0075ea */ /* 0x0007e2000ba00015 */
[----:B------:R3:W-:Y:S01]  /*37c0*/  UTCHMMA.2CTA gdesc[UR10], gdesc[UR8], tmem[UR20], tmem[UR30], idesc[UR31], UPT ;  /* 0x00ff1e080a0075ea */ /* 0x0007e2000ba00014 */
[----:B------:R3:W-:Y:S01]  /*37d0*/  UTCHMMA.2CTA gdesc[UR6], gdesc[UR4], tmem[UR19], tmem[UR28], idesc[UR29], UPT ;  /* 0x00ff1c04060075ea */ /* 0x0007e2000ba00013 */
[----:B------:R3:W-:Y:S01]  /*37e0*/  UTCBAR.2CTA.MULTICAST [UR18], URZ, UR23 ;  /* 0x000000ff120073e9 */ /* 0x0007e20008200817 */
[----:B------:R3:W-:Y:S01]  /*37f0*/  UTCBAR.2CTA.MULTICAST [UR17], URZ, UR16 ;  /* 0x000000ff110073e9 */ /* 0x0007e20008200810 */
[----:B------:R-:W4:Y:S02]  /*3800*/  SYNCS.PHASECHK.TRANS64.TRYWAIT P0, [UR34+0x10], RZ ;  /* 0x000010ffff0075a7 */ /* 0x000f240008001122 */
[----:B---34-:R-:W-:Y:S05]  /*3810*/  @!P0 BRA `(.L_x_88) ;  /* 0x0000008400348947 */ /* 0x018fea0003800000 */
.L_x_200:
[----:B------:R-:W3:Y:S01]  /*3820*/  SYNCS.PHASECHK.TRANS64.TRYWAIT P0, [UR34+0x58], R8 ;  /* 0x00005808ff0075a7 */ /* 0x000ee20008001122 */
[----:B------:R-:W-:Y:S01]  /*3830*/  UIADD3 UR5, UPT, UPT, UR34, 0x6400, URZ ;  /* 0x0000640022057890 */ /* 0x000fe2000fffe0ff */
[----:B------:R-:W-:Y:S01]  /*3840*/  IMAD.MOV.U32 R7, RZ, RZ, 0xc0 ;  /* 0x000000c0ff077424 */ /* 0x000fe200078e00ff */
[----:B------:R-:W-:Y:S01]  /*3850*/  UIADD3 UR4, UPT, UPT, UR34, 0xe400, URZ ;  /* 0x0000e40022047890 */ /* 0x000fe2000fffe0ff */
[----:B--2---:R-:W-:Y:S01]  /*3860*/  IMAD.MOV.U32 R6, RZ, RZ, 0xc0 ;  /* 0x000000c0ff067424 */ /* 0x004fe200078e00ff */
[----:B------:R-:W-:Y:S02]  /*3870*/  USHF.R.U32.HI UR5, URZ, 0x4, UR5 ;  /* 0x00000004ff057899 */ /* 0x000fe40008011605 */
[----:B------:R-:W-:Y:S01]  /*3880*/  USHF.R.U32.HI UR4, URZ, 0x4, UR4 ;  /* 0x00000004ff047899 */ /* 0x000fe20008011604 */
        /* <DEDUP_REMOVED lines=33> */
.L_x_202:
[----:B------:R3:W-:Y:S01]  /*3aa0*/  UTCHMMA.2CTA gdesc[UR10], gdesc[UR8], tmem[UR28], tmem[UR38], idesc[UR39], !UPT ;  /* 0x00ff26080a0075ea */ /* 0x0007e2000fa0001c */
[----:B------:R-:W-:Y:S01]  /*3ab0*/  UTCHMMA.2CTA gdesc[UR18], gdesc[UR16], tmem[UR23], tmem[UR36], idesc[UR37], UPT ;  /* 0x00ff2410120075ea */ /* 0x000fe2000ba00017 */
[----:B------:R-:W-:Y:S01]  /*3ac0*/  UTCHMMA.2CTA gdesc[UR14], gdesc[UR12], tmem[UR22], tmem[UR32], idesc[UR33], UPT ;  /* 0x00ff200c0e0075ea */ /* 0x000fe2000ba00016 */
[----:B------:R4:W-:Y:S01]  /*3ad0*/  UTCHMMA.2CTA gdesc[UR6], gdesc[UR4], tmem[UR21], tmem[UR30], idesc[UR31], UPT ;  /* 0x00ff1e04060075ea */ /* 0x0009e2000ba00015 */
[----:B------:R5:W-:Y:S01]  /*3ae0*/  UTCBAR.2CTA.MULTICAST [UR20], URZ, UR29 ;  /* 0x000000ff140073e9 */ /* 0x000be2000820081d */
[----:B------:R-:W2:Y:S01]  /*3af0*/  SYNCS.PHASECHK.TRANS64.TRYWAIT P0, [UR34+0x48], RZ ;  /* 0x000048ffff0075a7 */ /* 0x000ea20008001122 */
[----:B------:R-:W-:Y:S01]  /*3b00*/  IMAD.MOV.U32 R7, RZ, RZ, RZ ;  /* 0x000000ffff077224 */ /* 0x000fe200078e00ff */
[----:B------:R-:W-:Y:S01]  /*3b10*/  R2UR UR35, R3 ;  /* 0x00000000032372ca */ /* 0x000fe200000e0000 */
[----:B--2---:R-:W-:Y:S01]  /*3b20*/  IMAD.MOV.U32 R9, RZ, RZ, 0x8 ;  /* 0x00000008ff097424 */ /* 0x004fe200078e00ff */
[----:B------:R-:W-:Y:S01]  /*3b30*/  UMOV UR62, 0x0 ;  /* 0x00000000003e7882 */ /* 0x000fe20000000000 */
[----:B------:R-:W-:Y:S01]  /*3b40*/  IMAD.MOV.U32 R6, RZ, RZ, 0x80 ;  /* 0x00000080ff067424 */ /* 0x000fe200078e00ff */
[----:B------:R-:W-:Y:S01]  /*3b50*/  R2UR UR46, R7 ;  /* 0x00000000072e72ca */ /* 0x000fe200000e0000 */
        /* <DEDUP_REMOVED lines=8> */
[----:B------:R-:W-:Y:S01]  /*3be0*/  UMOV UR63, 0x10110490 ;  /* 0x10110490003f7882 */ /* 0x000fe20000000000 */
[----:B------:R-:W-:Y:S01]  /*3bf0*/  R2UR UR43, R6 ;  /* 0x00000000062b72ca */ /* 0x000fe200000e0000 */
[----:B------:R-:W-:Y:S01]  /*3c00*/  UMOV UR60, 0x0 ;  /* 0x00000000003c7882 */ /* 0x000fe20000000000 */
[----:B------:R-:W-:Y:S01]  /*3c10*/  R2UR UR40, R9 ;  /* 0x00000000092872ca */ /* 0x000fe200000e0000 */
[----:B------:R-:W-:Y:S01]  /*3c20*/  UMOV UR61, 0x10110490 ;  /* 0x10110490003d7882 */ /* 0x000fe20000000000 */
[----:B---3--:R-:W-:Y:S01]  /*3c30*/  R2UR UR38, R7 ;  /* 0x00000000072672ca */ /* 0x008fe200000e0000 */
[----:B------:R-:W-:Y:S01]  /*3c40*/  IMAD.MOV.U32 R7, RZ, RZ, 0x28 ;  /* 0x00000028ff077424 */ /* 0x000fe200078e00ff */
[----:B------:R-:W-:Y:S01]  /*3c50*/  ULOP3.LUT UR28, UR35, 0xffff, URZ, 0xc0, !UPT ;  /* 0x0000ffff231c7892 */ /* 0x000fe2000f8ec0ff */
[----:B------:R-:W-:Y:S01]  /*3c60*/  R2UR UR41, R8 ;  /* 0x00000000082972ca */ /* 0x000fe200000e0000 */
[----:B----4-:R-:W-:Y:S01]  /*3c70*/  UIADD3 UR4, UPT, UPT, UR34, 0xa400, URZ ;  /* 0x0000a40022047890 */ /* 0x010fe2000fffe0ff */
[C---:B------:R-:W-:Y:S01]  /*3c80*/  R2UR UR39, R6.reuse ;  /* 0x00000000062772ca */ /* 0x040fe200000e0000 */
[----:B------:R-:W-:Y:S01]  /*3c90*/  UMOV UR58, 0x0 ;  /* 0x00000000003a7882 */ /* 0x000fe20000000000 */
[----:B------:R-:W-:Y:S01]  /*3ca0*/  R2UR UR37, R7 ;  /* 0x00000000072572ca */ /* 0x000fe200000e0000 */
[----:B------:R-:W-:Y:S01]  /*3cb0*/  IMAD.MOV.U32 R7, RZ, RZ, 0x30 ;  /* 0x00000030ff077424 */ /* 0x000fe200078e00ff */
[----:B------:R-:W-:Y:S01]  /*3cc0*/  USHF.R.U32.HI UR4, URZ, 0x4, UR4 ;  /* 0x00000004ff047899 */ /* 0x000fe20008011604 */
[C---:B------:R-:W-:Y:S01]  /*3cd0*/  R2UR UR36, R6.reuse ;  /* 0x00000000062472ca */ /* 0x040fe200000e0000 */
[----:B------:R-:W-:Y:S01]  /*3ce0*/  UMOV UR59, 0x10110490 ;  /* 0x10110490003b7882 */ /* 0x000fe20000000000 */
[----:B------:R-:W-:Y:S01]  /*3cf0*/  UMOV UR56, 0x0 ;  /* 0x0000000000387882 */ /* 0x000fe20000000000 */
[----:B------:R-:W-:Y:S01]  /*3d00*/  R2UR UR33, R7 ;  /* 0x00000000072172ca */ /* 0x000fe200000e0000 */
[----:B------:R-:W-:Y:S01]  /*3d10*/  IMAD.MOV.U32 R7, RZ, RZ, 0x38 ;  /* 0x00000038ff077424 */ /* 0x000fe200078e00ff */
[----:B------:R-:W-:Y:S01]  /*3d20*/  ULOP3.LUT UR4, UR4, 0x3fc0, URZ, 0xc0, !UPT ;  /* 0x00003fc004047892 */ /* 0x000fe2000f8ec0ff */
[C---:B------:R-:W-:Y:S01]  /*3d30*/  R2UR UR35, R6.reuse ;  /* 0x00000000062372ca */ /* 0x040fe200000e0000 */
        /* <DEDUP_REMOVED lines=9> */
[----:B-----5:R-:W-:Y:S01]  /*3dd0*/  UIADD3 UR29, UPT, UPT, UR34, 0x18, URZ ;  /* 0x00000018221d7890 */ /* 0x020fe2000fffe0ff */
[----:B------:R-:W-:Y:S01]  /*3de0*/  R2UR UR31, R7 ;  /* 0x00000000071f72ca */ /* 0x000fe200000e0000 */
[----:B------:R-:W-:Y:S01]  /*3df0*/  UIADD3 UR22, UPT, UPT, UR4, 0x40, URZ ;  /* 0x0000004004167890 */ /* 0x000fe2000fffe0ff */
[----:B------:R-:W-:Y:S01]  /*3e00*/  R2UR UR32, R6 ;  /* 0x00000000062072ca */ /* 0x000fe200000e0000 */
        /* <DEDUP_REMOVED lines=13> */
[----:B------:R-:W-:Y:S01]  /*3ee0*/  UMOV UR7, 0x80004020 ;  /* 0x8000402000077882 */ /* 0x000fe20000000000 */
[----:B------:R-:W-:Y:S05]  /*3ef0*/  @!P0 BRA `(.L_x_90) ;  /* 0x0000007c00b48947 */ /* 0x000fea0003800000 */
.L_x_204:
[----:B------:R3:W-:Y:S01]  /*3f00*/  UTCHMMA.2CTA tmem[UR46], gdesc[UR4], tmem[UR47], tmem[UR62], idesc[UR63], !UPT ;  /* 0x00ff3e042e0079ea */ /* 0x0007e2000fa0002f */
[----:B------:R-:W-:Y:S01]  /*3f10*/  UTCHMMA.2CTA tmem[UR44], gdesc[UR22], tmem[UR45], tmem[UR60], idesc[UR61], UPT ;  /* 0x00ff3c162c0079ea */ /* 0x000fe2000ba0002d */
[----:B------:R-:W-:Y:S01]  /*3f20*/  UTCHMMA.2CTA tmem[UR42], gdesc[UR20], tmem[UR43], tmem[UR58], idesc[UR59], UPT ;  /* 0x00ff3a142a0079ea */ /* 0x000fe2000ba0002b */
[----:B------:R-:W-:Y:S01]  /*3f30*/  UTCHMMA.2CTA tmem[UR40], gdesc[UR18], tmem[UR41], tmem[UR56], idesc[UR57], UPT ;  /* 0x00ff3812280079ea */ /* 0x000fe2000ba00029 */
[----:B------:R-:W-:Y:S01]  /*3f40*/  UTCHMMA.2CTA tmem[UR38], gdesc[UR16], tmem[UR39], tmem[UR54], idesc[UR55], UPT ;  /* 0x00ff3610260079ea */ /* 0x000fe2000ba00027 */
[----:B------:R-:W-:Y:S01]  /*3f50*/  UTCHMMA.2CTA tmem[UR37], gdesc[UR14], tmem[UR36], tmem[UR52], idesc[UR53], UPT ;  /* 0x00ff340e250079ea */ /* 0x000fe2000ba00024 */
[----:B------:R4:W-:Y:S01]  /*3f60*/  UTCHMMA.2CTA tmem[UR33], gdesc[UR12], tmem[UR35], tmem[UR50], idesc[UR51], UPT ;  /* 0x00ff320c210079ea */ /* 0x0009e2000ba00023 */
[----:B------:R5:W-:Y:S01]  /*3f70*/  UTCHMMA.2CTA tmem[UR31], gdesc[UR6], tmem[UR32], tmem[UR48], idesc[UR49], UPT ;  /* 0x00ff30061f0079ea */ /* 0x000be2000ba00020 */
[----:B------:R2:W-:Y:S01]  /*3f80*/  UTCBAR.2CTA.MULTICAST [UR29], URZ, UR28 ;  /* 0x000000ff1d0073e9 */ /* 0x0005e2000820081c */
[----:B------:R-:W1:Y:S01]  /*3f90*/  SYNCS.PHASECHK.TRANS64.TRYWAIT P0, [UR34+0x100], RZ ;  /* 0x000100ffff0075a7 */ /* 0x000e620008001122 */
[----:B------:R-:W4:Y:S01]  /*3fa0*/  LDCU UR30, c[0x0][0x380] ;  /* 0x00007000ff1e77ac */ /* 0x000f220008000800 */
[----:B------:R-:W-:-:S02]  /*3fb0*/  HFMA2 R20, -RZ, RZ, 0, 0 ;  /* 0x00000000ff147431 */ /* 0x000fc400000001ff */
[----:B------:R-:W-:Y:S02]  /*3fc0*/  IMAD.MOV.U32 R21, RZ, RZ, 0x1 ;  /* 0x00000001ff157424 */ /* 0x000fe400078e00ff */
[----:B------:R-:W-:Y:S01]  /*3fd0*/  IMAD.MOV.U32 R19, RZ, RZ, RZ ;  /* 0x000000ffff137224 */ /* 0x000fe200078e00ff */
[----:B------:R-:W2:Y:S01]  /*3fe0*/  S2UR UR64, SR_CTAID.X ;  /* 0x00000000004079c3 */ /* 0x000ea20000002500 */
[----:B---3--:R-:W5:Y:S01]  /*3ff0*/  LDCU UR46, c[0x0][0x398] ;  /* 0x00007300ff2e77ac */ /* 0x008f620008000800 */
[----:B----4-:R-:W-:Y:S02]  /*4000*/  UISETP.GT.AND UP1, UPT, UR30, URZ, UPT ;  /* 0x000000ff1e00728c */ /* 0x010fe4000bf24270 */
[----:B------:R-:W-:Y:S02]  /*4010*/  UIADD3 UR12, UPT, UPT, -UR30, URZ, URZ ;  /* 0x000000ff1e0c7290 */ /* 0x000fe4000fffe1ff */
[----:B------:R-:W-:Y:S02]  /*4020*/  UIADD3 UR22, UPT, UPT, UR34, 0x18400, URZ ;  /* 0x0001840022167890 */ /* 0x000fe4000fffe0ff */
[----:B------:R-:W-:Y:S01]  /*4030*/  USHF.R.S32.HI UR12, URZ, 0x1f, UR12 ;  /* 0x0000001fff0c7899 */ /* 0x000fe2000801140c */
[----:B------:R-:W-:Y:S01]  /*4040*/  UMOV UR38, 0x0 ;  /* 0x0000000000267882 */ /* 0x000fe20000000000 */
[----:B------:R-:W-:-:S02]  /*4050*/  UMOV UR39, 0x1 ;  /* 0x0000000100277882 */ /* 0x000fc40000000000 */
[----:B------:R-:W-:Y:S02]  /*4060*/  ULEA.HI UR12, UR12, -UR30, URZ, 0x7 ;  /* 0x8000001e0c0c7291 */ /* 0x000fe4000f8f38ff */
[----:B------:R-:W-:Y:S02]  /*4070*/  UIADD3 UR13, UPT, UPT, UR34, 0xc400, URZ ;  /* 0x0000c400220d7890 */ /* 0x000fe4000fffe0ff */
[----:B------:R-:W-:Y:S02]  /*4080*/  USHF.R.S32.HI UR12, URZ, 0x7, UR12 ;  /* 0x00000007ff0c7899 */ /* 0x000fe4000801140c */
[----:B------:R-:W-:Y:S02]  /*4090*/  USHF.R.U32.HI UR22, URZ, 0x4, UR22 ;  /* 0x00000004ff167899 */ /* 0x000fe40008011616 */
[----:B------:R-:W-:Y:S02]  /*40a0*/  UIADD3 UR18, UPT, UPT, UR34, 0x14400, URZ ;  /* 0x0001440022127890 */ /* 0x000fe4000fffe0ff */
[----:B--2---:R-:W-:-:S02]  /*40b0*/  USHF.L.U32 UR20, UR64, 0x7, URZ ;  /* 0x0000000740147899 */ /* 0x004fc400080006ff */
[----:B------:R-:W-:Y:S02]  /*40c0*/  USHF.R.U32.HI UR18, URZ, 0x4, UR18 ;  /* 0x00000004ff127899 */ /* 0x000fe40008011612 */
[----:B------:R-:W-:-:S04]  /*40d0*/  ULOP3.LUT UR14, UR20, 0xffffff00, URZ, 0xc0, !UPT ;  /* 0xffffff00140e7892 */ /* 0x000fc8000f8ec0ff */
[----:B-----5:R-:W-:Y:S02]  /*40e0*/  UIADD3 UR6, UPT, UPT, -UR46, UR14, UR30 ;  /* 0x0000000e2e067290 */ /* 0x020fe4000fffe11e */
[----:B------:R-:W-:Y:S02]  /*40f0*/  UIADD3 UR14, UPT, UPT, UR30, -0x1, URZ ;  /* 0xffffffff1e0e7890 */ /* 0x000fe4000fffe0ff */
[----:B------:R-:W-:-:S04]  /*4100*/  USHF.R.S32.HI UR7, URZ, 0x1f, UR6 ;  /* 0x0000001fff077899 */ /* 0x000fc80008011406 */
[----:B------:R-:W-:Y:S02]  /*4110*/  ULEA.HI UR6, UR7, UR6, URZ, 0x7 ;  /* 0x0000000607067291 */ /* 0x000fe4000f8f38ff */
[----:B------:R-:W-:Y:S02]  /*4120*/  USHF.R.S32.HI UR7, URZ, 0x1f, UR14 ;  /* 0x0000001fff077899 */ /* 0x000fe4000801140e */
[----:B------:R-:W-:Y:S02]  /*4130*/  USHF.R.S32.HI UR6, URZ, 0x7, UR6 ;  /* 0x00000007ff067899 */ /* 0x000fe40008011406 */
[----:B------:R-:W-:Y:S02]  /*4140*/  ULEA.HI UR7, UR7, UR14, URZ, 0x7 ;  /* 0x0000000e07077291 */ /* 0x000fe4000f8f38ff */
[----:B------:R-:W-:Y:S02]  /*4150*/  UISETP.LT.AND UP0, UPT, URZ, UR6, UPT ;  /* 0x00000006ff00728c */ /* 0x000fe4000bf01270 */
[----:B------:R-:W-:-:S02]  /*4160*/  @UP1 UIMAD.WIDE UR16, UR7, 0x2000000, UR38 ;  /* 0x02000000071018a5 */ /* 0x000fc4000f8e0226 */
[----:B------:R-:W-:Y:S02]  /*4170*/  USEL UR7, URZ, UR6, !UP0 ;  /* 0x00000006ff077287 */ /* 0x000fe4000c000000 */
[----:B------:R-:W-:Y:S02]  /*4180*/  UIADD3 UR6, UPT, UPT, -UR12, URZ, URZ ;  /* 0x000000ff0c067290 */ /* 0x000fe4000fffe1ff */
[----:B------:R-:W-:Y:S02]  /*4190*/  USHF.R.U32.HI UR12, URZ, 0x4, UR13 ;  /* 0x00000004ff0c7899 */ /* 0x000fe4000801160d */
[----:B------:R-:W-:Y:S02]  /*41a0*/  ULOP3.LUT UR13, UR22, 0x3fc0, URZ, 0xc0, !UPT ;  /* 0x00003fc0160d7892 */ /* 0x000fe4000f8ec0ff */
[----:B------:R-:W-:Y:S01]  /*41b0*/  ULOP3.LUT UR7, URZ, UR7, URZ, 0x33, !UPT ;  /* 0x00000007ff077292 */ /* 0x000fe2000f8e33ff */
[----:B------:R-:W-:-:S03]  /*41c0*/  @UP1 UMOV UR6, UR17 ;  /* 0x0000001100061c82 */ /* 0x000fc60008000000 */
[----:B------:R-:W-:Y:S01]  /*41d0*/  UIADD3 UR7, UPT, UPT, UR6, UR7, URZ ;  /* 0x0000000706077290 */ /* 0x000fe2000fffe0ff */
[----:B------:R-:W-:Y:S01]  /*41e0*/  MOV R37, UR13 ;  /* 0x0000000d00257c02 */ /* 0x000fe20008000f00 */
[----:B------:R-:W-:Y:S02]  /*41f0*/  ULOP3.LUT UR13, UR18, 0x3fc0, URZ, 0xc0, !UPT ;  /* 0x00003fc0120d7892 */ /* 0x000fe4000f8ec0ff */
[----:B------:R-:W-:Y:S02]  /*4200*/  ULOP3.LUT UR6, UR12, 0x3fc0, URZ, 0xc0, !UPT ;  /* 0x00003fc00c067892 */ /* 0x000fe4000f8ec0ff */
[----:B------:R-:W-:Y:S01]  /*4210*/  MOV R35, UR7 ;  /* 0x0000000700237c02 */ /* 0x000fe20008000f00 */
[----:B------:R-:W-:Y:S01]  /*4220*/  UISETP.GE.AND UP0, UPT, UR7, 0x1, UPT ;  /* 0x000000010700788c */ /* 0x000fe2000bf06270 */
[----:B------:R-:W-:Y:S02]  /*4230*/  IMAD.U32 R36, RZ, RZ, UR13 ;  /* 0x0000000dff247e24 */ /* 0x000fe4000f8e00ff */
[----:B------:R-:W-:Y:S01]  /*4240*/  MOV R34, UR6 ;  /* 0x0000000600227c02 */ /* 0x000fe20008000f00 */
[----:B-1----:R-:W-:Y:S07]  /*4250*/  @!P0 BRA `(.L_x_91) ;  /* 0x0000007800f48947 */ /* 0x002fee0003800000 */
.L_x_206:
[----:B------:R-:W-:Y:S01]  /*4260*/  MOV R18, RZ ;  /* 0x000000ff00127202 */ /* 0x000fe20000000f00 */
[----:B------:R-:W-:Y:S01]  /*4270*/  UMOV UR6, URZ ;  /* 0x000000ff00067c82 */ /* 0x000fe20008000000 */
[----:B------:R-:W-:Y:S01]  /*4280*/  MOV R17, RZ ;  /* 0x000000ff00117202 */ /* 0x000fe20000000f00 */
[----:B------:R-:W-:Y:S06]  /*4290*/  BRA.U !UP0, `(.L_x_92) ;  /* 0x0000001908287547 */ /* 0x000fec000b800000 */
[----:B------:R-:W-:Y:S01]  /*42a0*/  R2UR UR12, R36 ;  /* 0x00000000240c72ca */ /* 0x000fe200000e0000 */
[----:B------:R-:W-:Y:S01]  /*42b0*/  UIADD3 UR16, UPT, UPT, UR34, 0x40, URZ ;  /* 0x0000004022107890 */ /* 0x000fe2000fffe0ff */
[----:B------:R-:W-:Y:S01]  /*42c0*/  R2UR UR6, R37 ;  /* 0x00000000250672ca */ /* 0x000fe200000e0000 */
[----:B------:R-:W-:Y:S01]  /*42d0*/  UIADD3 UR76, UPT, UPT, UR24, 0x2, URZ ;  /* 0x00000002184c7890 */ /* 0x000fe2000fffe0ff */
[----:B------:R-:W-:Y:S01]  /*42e0*/  R2UR UR32, R3 ;  /* 0x00000000032072ca */ /* 0x000fe200000e0000 */
[----:B------:R-:W-:Y:S01]  /*42f0*/  UIADD3 UR72, UPT, UPT, UR24, 0x4, URZ ;  /* 0x0000000418487890 */ /* 0x000fe2000fffe0ff */
[----:B------:R-:W-:Y:S01]  /*4300*/  R2UR UR7, R34 ;  /* 0x00000000220772ca */ /* 0x000fe200000e0000 */
[----:B------:R-:W-:Y:S01]  /*4310*/  UIADD3 UR68, UPT, UPT, UR24, 0x6, URZ ;  /* 0x0000000618447890 */ /* 0x000fe2000fffe0ff */
[----:B------:R-:W-:Y:S01]  /*4320*/  MOV R46, UR24 ;  /* 0x00000018002e7c02 */ /* 0x000fe20008000f00 */
[----:B------:R-:W-:Y:S01]  /*4330*/  UIADD3 UR36, UPT, UPT, UR34, 0xf8, URZ ;  /* 0x000000f822247890 */ /* 0x000fe2000fffe0ff */
[----:B------:R-:W-:Y:S01]  /*4340*/  MOV R28, UR16 ;  /* 0x00000010001c7c02 */ /* 0x000fe20008000f00 */
[----:B------:R-:W-:Y:S01]  /*4350*/  UIADD3 UR64, UPT, UPT, UR8, 0x2, URZ ;  /* 0x0000000208407890 */ /* 0x000fe2000fffe0ff */
[----:B------:R-:W-:Y:S01]  /*4360*/  MOV R42, UR10 ;  /* 0x0000000a002a7c02 */ /* 0x000fe20008000f00 */
[----:B------:R-:W-:Y:S01]  /*4370*/  UIADD3 UR14, UPT, UPT, UR12, 0x100, URZ ;  /* 0x000001000c0e7890 */ /* 0x000fe2000fffe0ff */
[----:B------:R-:W-:Y:S01]  /*4380*/  HFMA2 R16, -RZ, RZ, 0, 5.9604644775390625e-08 ;  /* 0x00000001ff107431 */ /* 0x000fe200000001ff */
[----:B------:R-:W-:Y:S01]  /*4390*/  UIADD3 UR12, UPT, UPT, UR6, 0x200, URZ ;  /* 0x00000200060c7890 */ /* 0x000fe2000fffe0ff */
[----:B------:R-:W-:Y:S01]  /*43a0*/  MOV R31, UR36 ;  /* 0x00000024001f7c02 */ /* 0x000fe20008000f00 */
[----:B------:R-:W-:Y:S01]  /*43b0*/  ULOP3.LUT UR33, UR32, 0xffff, URZ, 0xc0, !UPT ;  /* 0x0000ffff20217892 */ /* 0x000fe2000f8ec0ff */
[----:B------:R-:W-:-:S02]  /*43c0*/  HFMA2 R20, -RZ, RZ, 0, 0 ;  /* 0x00000000ff147431 */ /* 0x000fc400000001ff */
[----:B------:R-:W-:Y:S01]  /*43d0*/  IMAD.U32 R33, RZ, RZ, UR14 ;  /* 0x0000000eff217e24 */ /* 0x000fe2000f8e00ff */
[----:B------:R-:W-:Y:S01]  /*43e0*/  UIADD3 UR14, UPT, UPT, UR34, 0x8, URZ ;  /* 0x00000008220e7890 */ /* 0x000fe2000fffe0ff */
[----:B------:R-:W-:Y:S01]  /*43f0*/  IMAD.U32 R32, RZ, RZ, UR12 ;  /* 0x0000000cff207e24 */ /* 0x000fe2000f8e00ff */
[----:B------:R-:W-:Y:S01]  /*4400*/  ULOP3.LUT UR12, UR32, 0xffff, URZ, 0xc0, !UPT ;  /* 0x0000ffff200c7892 */ /* 0x000fe2000f8ec0ff */
[----:B------:R-:W-:Y:S01]  /*4410*/  IMAD.U32 R25, RZ, RZ, UR33 ;  /* 0x00000021ff197e24 */ /* 0x000fe2000f8e00ff */
[----:B------:R-:W-:Y:S01]  /*4420*/  UIADD3 UR60, UPT, UPT, UR8, 0x4, URZ ;  /* 0x00000004083c7890 */ /* 0x000fe2000fffe0ff */
[----:B------:R-:W-:Y:S01]  /*4430*/  IMAD.MOV.U32 R17, RZ, RZ, RZ ;  /* 0x000000ffff117224 */ /* 0x000fe200078e00ff */
[----:B------:R-:W-:Y:S01]  /*4440*/  UIADD3 UR56, UPT, UPT, UR8, 0x6, URZ ;  /* 0x0000000608387890 */ /* 0x000fe2000fffe0ff */
[----:B------:R-:W-:Y:S01]  /*4450*/  IMAD.U32 R27, RZ, RZ, UR14 ;  /* 0x0000000eff1b7e24 */ /* 0x000fe2000f8e00ff */
[----:B------:R-:W-:Y:S01]  /*4460*/  UMOV UR24, UR8 ;  /* 0x0000000800187c82 */ /* 0x000fe20008000000 */
[----:B------:R-:W-:Y:S01]  /*4470*/  UIADD3 UR54, UPT, UPT, UR4, 0x40, URZ ;  /* 0x0000004004367890 */ /* 0x000fe2000fffe0ff */
[----:B------:R-:W-:Y:S01]  /*4480*/  IMAD.U32 R26, RZ, RZ, UR12 ;  /* 0x0000000cff1a7e24 */ /* 0x000fe2000f8e00ff */
[----:B------:R-:W-:Y:S01]  /*4490*/  UIADD3 UR52, UPT, UPT, UR4, 0x80, URZ ;  /* 0x0000008004347890 */ /* 0x000fe2000fffe0ff */
[----:B------:R-:W-:Y:S01]  /*44a0*/  MOV R15, 0x1 ;  /* 0x00000001000f7802 */ /* 0x000fe20000000f00 */
[----:B------:R-:W-:Y:S01]  /*44b0*/  UIADD3 UR50, UPT, UPT, UR4, 0xc0, URZ ;  /* 0x000000c004327890 */ /* 0x000fe2000fffe0ff */
[----:B------:R-:W-:Y:S01]  /*44c0*/  CS2R R18, SRZ ;  /* 0x0000000000127805 */ /* 0x000fe2000001ff00 */
[----:B------:R-:W-:Y:S01]  /*44d0*/  UIADD3 UR48, UPT, UPT, UR4, 0x100, URZ ;  /* 0x0000010004307890 */ /* 0x000fe2000fffe0ff */
[----:B------:R-:W-:Y:S01]  /*44e0*/  IMAD.MOV.U32 R21, RZ, RZ, 0x1 ;  /* 0x00000001ff157424 */ /* 0x000fe200078e00ff */
[----:B------:R-:W-:Y:S01]  /*44f0*/  UIADD3 UR46, UPT, UPT, UR4, 0x140, URZ ;  /* 0x00000140042e7890 */ /* 0x000fe2000fffe0ff */
[----:B------:R-:W-:Y:S01]  /*4500*/  MOV R48, UR26 ;  /* 0x0000001a00307c02 */ /* 0x000fe20008000f00 */
[----:B------:R-:W-:Y:S01]  /*4510*/  UIADD3 UR44, UPT, UPT, UR4, 0x180, URZ ;  /* 0x00000180042c7890 */ /* 0x000fe2000fffe0ff */
[----:B------:R-:W-:Y:S01]  /*4520*/  MOV R40, UR24 ;  /* 0x0000001800287c02 */ /* 0x000fe20008000f00 */
[----:B------:R-:W-:Y:S01]  /*4530*/  UIADD3 UR42, UPT, UPT, UR4, 0x1c0, URZ ;  /* 0x000001c0042a7890 */ /* 0x000fe2000fffe0ff */
[----:B------:R-:W-:Y:S01]  /*4540*/  UMOV UR8, UR4 ;  /* 0x0000000400087c82 */ /* 0x000fe20008000000 */
[----:B------:R-:W-:Y:S01]  /*4550*/  ULOP3.LUT UR4, UR32, 0xffff, URZ, 0xc0, !UPT ;  /* 0x0000ffff20047892 */ /* 0x000fe2000f8ec0ff */
[----:B------:R-:W-:Y:S01]  /*4560*/  MOV R38, UR8 ;  /* 0x0000000800267c02 */ /* 0x000fe20008000f00 */
[----:B------:R-:W-:-:S02]  /*4570*/  UIADD3 UR66, UPT, UPT, UR10, 0x2, URZ ;  /* 0x000000020a427890 */ /* 0x000fc4000fffe0ff */
[----:B------:R-:W-:Y:S02]  /*4580*/  UIADD3 UR62, UPT, UPT, UR10, 0x4, URZ ;  /* 0x000000040a3e7890 */ /* 0x000fe4000fffe0ff */
[----:B------:R-:W-:Y:S01]  /*4590*/  UIADD3 UR58, UPT, UPT, UR10, 0x6, URZ ;  /* 0x000000060a3a7890 */ /* 0x000fe2000fffe0ff */
[----:B------:R-:W-:Y:S01]  /*45a0*/  IMAD.U32 R22, RZ, RZ, UR4 ;  /* 0x00000004ff167e24 */ /* 0x000fe2000f8e00ff */
[----:B------:R-:W-:Y:S02]  /*45b0*/  UIADD3 UR22, UPT, UPT, UR7, 0x80, URZ ;  /* 0x0000008007167890 */ /* 0x000fe4000fffe0ff */
[----:B------:R-:W-:Y:S02]  /*45c0*/  UIADD3 UR20, UPT, UPT, UR7, 0xc0, URZ ;  /* 0x000000c007147890 */ /* 0x000fe4000fffe0ff */
[----:B------:R-:W-:Y:S02]  /*45d0*/  UIADD3 UR18, UPT, UPT, UR7, 0x100, URZ ;  /* 0x0000010007127890 */ /* 0x000fe4000fffe0ff */
[----:B------:R-:W-:Y:S01]  /*45e0*/  UIADD3 UR16, UPT, UPT, UR7, 0x140, URZ ;  /* 0x0000014007107890 */ /* 0x000fe2000fffe0ff */
[----:B------:R-:W-:Y:S01]  /*45f0*/  IMAD.U32 R60, RZ, RZ, UR22 ;  /* 0x00000016ff3c7e24 */ /* 0x000fe2000f8e00ff */
        /* <DEDUP_REMOVED lines=11> */
[----:B------:R-:W-:Y:S01]  /*46b0*/  MOV R23, UR10 ;  /* 0x0000000a00177c02 */ /* 0x000fe20008000f00 */
[----:B------:R-:W-:Y:S01]  /*46c0*/  UIADD3 UR36, UPT, UPT, UR34, 0x90, URZ ;  /* 0x0000009022247890 */ /* 0x000fe2000fffe0ff */
[----:B------:R-:W-:Y:S01]  /*46d0*/  IMAD.U32 R44, RZ, RZ, UR30 ;  /* 0x0000001eff2c7e24 */ /* 0x000fe2000f8e00ff */
[----:B------:R-:W-:Y:S01]  /*46e0*/  UIADD3 UR33, UPT, UPT, UR34, 0x68, URZ ;  /* 0x0000006822217890 */ /* 0x000fe2000fffe0ff */
[----:B------:R-:W-:Y:S01]  /*46f0*/  IMAD.U32 R62, RZ, RZ, UR28 ;  /* 0x0000001cff3e7e24 */ /* 0x000fe2000f8e00ff */
        /* <DEDUP_REMOVED lines=8> */
[----:B------:R-:W-:Y:S01]  /*4780*/  UMOV UR4, UR7 ;  /* 0x0000000700047c82 */ /* 0x000fe20008000000 */
[----:B------:R-:W-:Y:S01]  /*4790*/  UMOV UR5, 0x80004020 ;  /* 0x8000402000057882 */ /* 0x000fe20000000000 */
[----:B------:R-:W-:Y:S01]  /*47a0*/  UMOV UR27, 0x40004040 ;  /* 0x40004040001b7882 */ /* 0x000fe20000000000 */
[----:B------:R-:W-:Y:S01]  /*47b0*/  UMOV UR25, 0x40004040 ;  /* 0x4000404000197882 */ /* 0x000fe20000000000 */
[----:B------:R-:W-:Y:S01]  /*47c0*/  IMAD.U32 R43, RZ, RZ, UR11 ;  /* 0x0000000bff2b7e24 */ /* 0x000fe2000f8e00ff */
[----:B------:R-:W-:Y:S01]  /*47d0*/  UMOV UR31, 0x40004040 ;  /* 0x40004040001f7882 */ /* 0x000fe20000000000 */
[----:B------:R-:W-:Y:S01]  /*47e0*/  IMAD.U32 R39, RZ, RZ, UR9 ;  /* 0x00000009ff277e24 */ /* 0x000fe2000f8e00ff */
[----:B------:R-:W-:Y:S01]  /*47f0*/  UMOV UR29, 0x80004020 ;  /* 0x80004020001d7882 */ /* 0x000fe20000000000 */
[----:B------:R-:W-:Y:S01]  /*4800*/  MOV R61, UR23 ;  /* 0x00000017003d7c02 */ /* 0x000fe20008000f00 */
[----:B------:R-:W-:Y:S01]  /*4810*/  IMAD.U32 R64, RZ, RZ, UR4 ;  /* 0x00000004ff407e24 */ /* 0x000fe2000f8e00ff */
[----:B------:R-:W-:Y:S01]  /*4820*/  MOV R59, UR21 ;  /* 0x00000015003b7c02 */ /* 0x000fe20008000f00 */
[----:B------:R-:W-:Y:S01]  /*4830*/  UIADD3 UR74, UPT, UPT, UR26, 0x4, URZ ;  /* 0x000000041a4a7890 */ /* 0x000fe2000fffe0ff */
[----:B------:R-:W-:Y:S01]  /*4840*/  MOV R57, UR19 ;  /* 0x0000001300397c02 */ /* 0x000fe20008000f00 */
[----:B------:R-:W-:Y:S01]  /*4850*/  UIADD3 UR70, UPT, UPT, UR26, 0x6, URZ ;  /* 0x000000061a467890 */ /* 0x000fe2000fffe0ff */
[----:B------:R-:W-:Y:S01]  /*4860*/  MOV R55, UR17 ;  /* 0x0000001100377c02 */ /* 0x000fe20008000f00 */
[----:B------:R-:W-:Y:S01]  /*4870*/  IMAD.U32 R24, RZ, RZ, UR37 ;  /* 0x00000025ff187e24 */ /* 0x000fe2000f8e00ff */
        /* <DEDUP_REMOVED lines=9> */
[----:B------:R-:W-:Y:S01]  /*4910*/  UMOV UR6, URZ ;  /* 0x000000ff00067c82 */ /* 0x000fe20008000000 */
[----:B------:R-:W-:Y:S01]  /*4920*/  MOV R63, UR29 ;  /* 0x0000001d003f7c02 */ /* 0x000fe20008000f00 */
[----:B------:R-:W-:Y:S01]  /*4930*/  UMOV UR35, URZ ;  /* 0x000000ff00237c82 */ /* 0x000fe20008000000 */
        /* <DEDUP_REMOVED lines=33> */
[----:B------:R-:W-:-:S05]  /*4b50*/  UMOV UR25, 0x8118490 ;  /* 0x0811849000197882 */ /* 0x000fca0000000000 */
.L_x_102:
[----:B------:R-:W-:Y:S01]  /*4b60*/  SHF.L.U32 R7, R16, 0x1f, RZ ;  /* 0x0000001f10077819 */ /* 0x000fe200000006ff */
[----:B------:R-:W-:Y:S01]  /*4b70*/  UISETP.NE.U32.AND UP0, UPT, UR6, URZ, UPT ;  /* 0x000000ff0600728c */ /* 0x000fe2000bf05070 */
[----:B------:R-:W-:Y:S02]  /*4b80*/  SHF.L.U32 R8, R21, 0x1f, RZ ;  /* 0x0000001f15087819 */ /* 0x000fe400000006ff */
[----:B------:R-:W2:Y:S02]  /*4b90*/  SYNCS.PHASECHK.TRANS64.TRYWAIT P0, [UR34], R7 ;  /* 0x00000007ff0075a7 */ /* 0x000ea40008001122 */
[----:B--23--:R-:W-:Y:S06]  /*4ba0*/  @!P0 BRA `(.L_x_93) ;  /* 0x0000007000b88947 */ /* 0x00cfec0003800000 */
.L_x_208:
[----:B------:R-:W2:Y:S01]  /*4bb0*/  SYNCS.PHASECHK.TRANS64.TRYWAIT P0, [UR34+0x98], R8 ;  /* 0x00009808ff0075a7 */ /* 0x000ea20008001122 */
[----:B-1----:R-:W-:Y:S01]  /*4bc0*/  HFMA2 R6, -RZ, RZ, 0, 0 ;  /* 0x00000000ff067431 */ /* 0x002fe200000001ff */
[----:B--2---:R-:W-:Y:S06]  /*4bd0*/  @!P0 BRA `(.L_x_94) ;  /* 0x0000007000cc8947 */ /* 0x004fec0003800000 */
.L_x_210:
[----:B------:R-:W-:Y:S01]  /*4be0*/  R2UR UR7, R6 ;  /* 0x00000000060772ca */ /* 0x000fe200000e0000 */
[----:B------:R-:W-:Y:S01]  /*4bf0*/  IMAD.MOV.U32 R6, RZ, RZ, RZ ;  /* 0x000000ffff067224 */ /* 0x000fe200078e00ff */
[----:B------:R-:W-:Y:S01]  /*4c00*/  R2UR UR16, R46 ;  /* 0x000000002e1072ca */ /* 0x000fe200000e0000 */
[----:B------:R-:W-:Y:S01]  /*4c10*/  UMOV UR18, 0x0 ;  /* 0x0000000000127882 */ /* 0x000fe20000000000 */
        /* <DEDUP_REMOVED lines=9> */
[----:B-1----:R-:W-:Y:S01]  /*4cb0*/  IMAD.U32 R7, R18, -0x80000000, RZ ;  /* 0x8000000012077824 */ /* 0x002fe200078e00ff */
[----:B------:R-:W-:Y:S01]  /*4cc0*/  R2UR UR6, R6 ;  /* 0x00000000060672ca */ /* 0x000fe200000e0000 */
[----:B------:R-:W-:Y:S01]  /*4cd0*/  IMAD.U32 R9, R19, -0x80000000, RZ ;  /* 0x8000000013097824 */ /* 0x000fe200078e00ff */
[----:B------:R-:W-:-:S02]  /*4ce0*/  R2UR UR11, R28 ;  /* 0x000000001c0b72ca */ /* 0x000fc400000e0000 */
[----:B------:R-:W-:Y:S02]  /*4cf0*/  R2UR UR10, R26 ;  /* 0x000000001a0a72ca */ /* 0x000fe400000e0000 */
[----:B------:R-:W-:Y:S01]  /*4d00*/  R2UR UR9, R27 ;  /* 0x000000001b0972ca */ /* 0x000fe200000e0000 */
[----:B------:R1:W-:Y:S06]  /*4d10*/  UTCHMMA.2CTA gdesc[UR14], gdesc[UR16], tmem[UR7], tmem[UR18], idesc[UR19], !UPT ;  /* 0x00ff12100e0075ea */ /* 0x0003ec000fa00007 */
[----:B------:R2:W-:Y:S01]  /*4d20*/  UTCHMMA.2CTA gdesc[UR4], gdesc[UR76], tmem[UR6], tmem[UR12], idesc[UR13], UPT ;  /* 0x00ff0c4c040075ea */ /* 0x0005e2000ba00006 */
[----:B-1----:R-:W-:Y:S01]  /*4d30*/  UMOV UR14, 0x0 ;  /* 0x00000000000e7882 */ /* 0x002fe20000000000 */
[----:B------:R-:W-:Y:S01]  /*4d40*/  UMOV UR15, 0x10200490 ;  /* 0x10200490000f7882 */ /* 0x000fe20000000000 */
[----:B--2---:R-:W-:-:S02]  /*4d50*/  R2UR UR5, R6 ;  /* 0x00000000060572ca */ /* 0x004fc400000e0000 */
[----:B------:R-:W-:-:S11]  /*4d60*/  R2UR UR4, R6 ;  /* 0x00000000060472ca */ /* 0x000fd600000e0000 */
[----:B------:R1:W-:Y:S02]  /*4d70*/  UTCHMMA.2CTA gdesc[UR74], gdesc[UR72], tmem[UR5], tmem[UR14], idesc[UR15], UPT ;  /* 0x00ff0e484a0075ea */ /* 0x0003e4000ba00005 */
[----:B------:R1:W-:Y:S01]  /*4d80*/  UTCHMMA.2CTA gdesc[UR70], gdesc[UR68], tmem[UR4], tmem[UR12], idesc[UR13], UPT ;  /* 0x00ff0c44460075ea */ /* 0x0003e2000ba00004 */
[----:B------:R1:W-:Y:S01]  /*4d90*/  UTCBAR.2CTA.MULTICAST [UR11], URZ, UR8 ;  /* 0x000000ff0b0073e9 */ /* 0x0003e20008200808 */
[----:B------:R1:W-:Y:S01]  /*4da0*/  UTCBAR.2CTA.MULTICAST [UR9], URZ, UR10 ;  /* 0x000000ff090073e9 */ /* 0x0003e2000820080a */
[----:B------:R-:W2:Y:S02]  /*4db0*/  SYNCS.PHASECHK.TRANS64.TRYWAIT P0, [UR34+0xf0], R7 ;  /* 0x0000f007ff0075a7 */ /* 0x000ea40008001122 */
[----:B-12---:R-:W-:Y:S05]  /*4dc0*/  @!P0 BRA `(.L_x_95) ;  /* 0x00000070006c8947 */ /* 0x006fea0003800000 */
.L_x_212:
[----:B------:R-:W2:Y:S01]  /*4dd0*/  SYNCS.PHASECHK.TRANS64.TRYWAIT P0, [UR34+0x58], R9 ;  /* 0x00005809ff0075a7 */ /* 0x000ea20008001122 */
[----:B-1----:R-:W-:Y:S01]  /*4de0*/  HFMA2 R6, -RZ, RZ, 0, 1.9073486328125e-05 ;  /* 0x00000140ff067431 */ /* 0x002fe200000001ff */
[----:B------:R-:W-:Y:S01]  /*4df0*/  MOV R7, 0xc0 ;  /* 0x000000c000077802 */ /* 0x000fe20000000f00 */
[----:B--2---:R-:W-:Y:S06]  /*4e00*/  @!P0 BRA `(.L_x_96) ;  /* 0x00000070007c8947 */ /* 0x004fec0003800000 */
.L_x_214:
[----:B------:R-:W-:Y:S01]  /*4e10*/  R2UR UR6, R64 ;  /* 0x00000000400672ca */ /* 0x000fe200000e0000 */
[----:B------:R-:W-:Y:S01]  /*4e20*/  UMOV UR12, 0x0 ;  /* 0x00000000000c7882 */ /* 0x000fe20000000000 */
[----:B------:R-:W-:Y:S01]  /*4e30*/  R2UR UR7, R65 ;  /* 0x00000000410772ca */ /* 0x000fe200000e0000 */
[----:B------:R-:W-:Y:S01]  /*4e40*/  UMOV UR13, 0x10110490 ;  /* 0x10110490000d7882 */ /* 0x000fe20000000000 */
[----:B------:R-:W-:Y:S01]  /*4e50*/  R2UR UR5, R7 ;  /* 0x00000000070572ca */ /* 0x000fe200000e0000 */
[----:B------:R-:W-:Y:S01]  /*4e60*/  IMAD.MOV.U32 R7, RZ, RZ, 0xc8 ;  /* 0x000000c8ff077424 */ /* 0x000fe200078e00ff */
[----:B------:R-:W-:Y:S01]  /*4e70*/  R2UR UR8, R6 ;  /* 0x00000000060872ca */ /* 0x000fe200000e0000 */
[----:B------:R-:W-:Y:S01]  /*4e80*/  IMAD.MOV.U32 R6, RZ, RZ, 0x140 ;  /* 0x00000140ff067424 */ /* 0x000fe200078e00ff */
[----:B------:R-:W-:Y:S01]  /*4e90*/  R2UR UR10, R62 ;  /* 0x000000003e0a72ca */ /* 0x000fe200000e0000 */
[----:B------:R-:W-:Y:S01]  /*4ea0*/  UMOV UR16, 0x0 ;  /* 0x0000000000107882 */ /* 0x000fe20000000000 */
        /* <DEDUP_REMOVED lines=8> */
[C---:B------:R-:W-:Y:S01]  /*4f30*/  R2UR UR9, R6.reuse ;  /* 0x00000000060972ca */ /* 0x040fe200000e0000 */
[----:B------:R2:W-:Y:S01]  /*4f40*/  UTCHMMA.2CTA tmem[UR5], gdesc[UR6], tmem[UR8], tmem[UR12], idesc[UR13], UP0 ;  /* 0x00ff0c06050079ea */ /* 0x0005e20008200008 */
[----:B-1----:R-:W-:Y:S01]  /*4f50*/  IMAD.U32 R8, R15, -0x80000000, RZ ;  /* 0x800000000f087824 */ /* 0x002fe200078e00ff */
[----:B--2---:R-:W-:-:S02]  /*4f60*/  R2UR UR7, R6 ;  /* 0x00000000060772ca */ /* 0x004fc400000e0000 */
[----:B------:R-:W-:Y:S01]  /*4f70*/  R2UR UR6, R7 ;  /* 0x00000000070672ca */ /* 0x000fe200000e0000 */
[----:B------:R-:W-:Y:S01]  /*4f80*/  IMAD.MOV.U32 R7, RZ, RZ, 0xd8 ;  /* 0x000000d8ff077424 */ /* 0x000fe200078e00ff */
[----:B------:R-:W-:Y:S02]  /*4f90*/  R2UR UR12, R58 ;  /* 0x000000003a0c72ca */ /* 0x000fe400000e0000 */
[----:B------:R-:W-:Y:S02]  /*4fa0*/  R2UR UR13, R59 ;  /* 0x000000003b0d72ca */ /* 0x000fe400000e0000 */
[----:B------:R-:W-:Y:S01]  /*4fb0*/  R2UR UR5, R7 ;  /* 0x00000000070572ca */ /* 0x000fe200000e0000 */
[----:B------:R-:W-:Y:S01]  /*4fc0*/  IMAD.MOV.U32 R7, RZ, RZ, 0xe0 ;  /* 0x000000e0ff077424 */ /* 0x000fe200078e00ff */
[----:B------:R-:W-:Y:S01]  /*4fd0*/  R2UR UR8, R6 ;  /* 0x00000000060872ca */ /* 0x000fe200000e0000 */
[----:B------:R-:W-:Y:S02]  /*4fe0*/  IMAD.MOV.U32 R6, RZ, RZ, 0xc0 ;  /* 0x000000c0ff067424 */ /* 0x000fe400078e00ff */
[----:B------:R1:W-:Y:S02]  /*4ff0*/  UTCHMMA.2CTA tmem[UR4], gdesc[UR10], tmem[UR7], tmem[UR16], idesc[UR17], UPT ;  /* 0x00ff100a040079ea */ /* 0x0003e4000ba00007 */
[----:B------:R2:W-:Y:S01]  /*5000*/  UTCHMMA.2CTA tmem[UR6], gdesc[UR14], tmem[UR9], tmem[UR16], idesc[UR17], UPT ;  /* 0x00ff100e060079ea */ /* 0x0005e2000ba00009 */
[----:B-1----:R-:W-:Y:S01]  /*5010*/  R2UR UR4, R7 ;  /* 0x00000000070472ca */ /* 0x002fe200000e0000 */
[----:B------:R-:W-:Y:S01]  /*5020*/  IMAD.MOV.U32 R7, RZ, RZ, 0xe8 ;  /* 0x000000e8ff077424 */ /* 0x000fe200078e00ff */
[----:B------:R-:W-:Y:S01]  /*5030*/  R2UR UR10, R56 ;  /* 0x00000000380a72ca */ /* 0x000fe200000e0000 */
[----:B--2---:R-:W-:Y:S01]  /*5040*/  UMOV UR14, 0x0 ;  /* 0x00000000000e7882 */ /* 0x004fe20000000000 */
[----:B------:R-:W-:Y:S01]  /*5050*/  R2UR UR11, R57 ;  /* 0x00000000390b72ca */ /* 0x000fe200000e0000 */
[----:B------:R-:W-:Y:S01]  /*5060*/  UMOV UR15, 0x10110490 ;  /* 0x10110490000f7882 */ /* 0x000fe20000000000 */
[----:B------:R-:W-:Y:S01]  /*5070*/  R2UR UR6, R7 ;  /* 0x00000000070672ca */ /* 0x000fe200000e0000 */
[----:B------:R-:W-:Y:S01]  /*5080*/  IMAD.MOV.U32 R7, RZ, RZ, 0xf0 ;  /* 0x000000f0ff077424 */ /* 0x000fe200078e00ff */
[----:B------:R1:W-:Y:S01]  /*5090*/  UTCHMMA.2CTA tmem[UR5], gdesc[UR12], tmem[UR8], tmem[UR14], idesc[UR15], UPT ;  /* 0x00ff0e0c050079ea */ /* 0x0003e2000ba00008 */
[----:B------:R-:W-:-:S02]  /*50a0*/  R2UR UR16, R54 ;  /* 0x00000000361072ca */ /* 0x000fc400000e0000 */
[----:B------:R-:W-:Y:S02]  /*50b0*/  R2UR UR17, R55 ;  /* 0x00000000371172ca */ /* 0x000fe400000e0000 */
[----:B-1----:R-:W-:Y:S01]  /*50c0*/  R2UR UR5, R7 ;  /* 0x00000000070572ca */ /* 0x002fe200000e0000 */
[----:B------:R-:W-:Y:S01]  /*50d0*/  IMAD.MOV.U32 R7, RZ, RZ, 0xf8 ;  /* 0x000000f8ff077424 */ /* 0x000fe200078e00ff */
[----:B------:R-:W-:Y:S01]  /*50e0*/  R2UR UR14, R52 ;  /* 0x00000000340e72ca */ /* 0x000fe200000e0000 */
[----:B------:R-:W-:Y:S01]  /*50f0*/  UMOV UR12, 0x0 ;  /* 0x00000000000c7882 */ /* 0x000fe20000000000 */
[----:B------:R-:W-:Y:S01]  /*5100*/  R2UR UR15, R53 ;  /* 0x00000000350f72ca */ /* 0x000fe200000e0000 */
[----:B------:R-:W-:Y:S02]  /*5110*/  UMOV UR13, 0x10110490 ;  /* 0x10110490000d7882 */ /* 0x000fe40000000000 */
[----:B------:R1:W-:Y:S04]  /*5120*/  UTCHMMA.2CTA tmem[UR4], gdesc[UR10], tmem[UR7], tmem[UR12], idesc[UR13], UPT ;  /* 0x00ff0c0a040079ea */ /* 0x0003e8000ba00007 */
[----:B------:R2:W-:Y:S01]  /*5130*/  UTCHMMA.2CTA tmem[UR6], gdesc[UR16], tmem[UR9], tmem[UR18], idesc[UR19], UPT ;  /* 0x00ff1210060079ea */ /* 0x0005e2000ba00009 */
[----:B-1----:R-:W-:Y:S01]  /*5140*/  R2UR UR12, R50 ;  /* 0x00000000320c72ca */ /* 0x002fe200000e0000 */
[----:B--2---:R-:W-:Y:S01]  /*5150*/  UMOV UR16, 0x0 ;  /* 0x0000000000107882 */ /* 0x004fe20000000000 */
[----:B------:R-:W-:Y:S01]  /*5160*/  R2UR UR13, R51 ;  /* 0x00000000330d72ca */ /* 0x000fe200000e0000 */
[----:B------:R-:W-:Y:S01]  /*5170*/  UMOV UR17, 0x10110490 ;  /* 0x1011049000117882 */ /* 0x000fe20000000000 */
[----:B------:R-:W-:Y:S01]  /*5180*/  R2UR UR4, R7 ;  /* 0x00000000070472ca */ /* 0x000fe200000e0000 */
[----:B------:R1:W-:Y:S01]  /*5190*/  UTCHMMA.2CTA tmem[UR5], gdesc[UR14], tmem[UR8], tmem[UR16], idesc[UR17], UPT ;  /* 0x00ff100e050079ea */ /* 0x0003e2000ba00008 */
[----:B------:R-:W-:-:S02]  /*51a0*/  R2UR UR11, R25 ;  /* 0x00000000190b72ca */ /* 0x000fc400000e0000 */
[----:B------:R-:W-:Y:S01]  /*51b0*/  R2UR UR10, R31 ;  /* 0x000000001f0a72ca */ /* 0x000fe200000e0000 */
[----:B-1----:R-:W-:Y:S01]  /*51c0*/  UMOV UR14, 0x0 ;  /* 0x00000000000e7882 */ /* 0x002fe20000000000 */
[----:B------:R-:W-:-:S07]  /*51d0*/  UMOV UR15, 0x10110490 ;  /* 0x10110490000f7882 */ /* 0x000fce0000000000 */
[----:B------:R1:W-:Y:S04]  /*51e0*/  UTCHMMA.2CTA tmem[UR4], gdesc[UR12], tmem[UR7], tmem[UR14], idesc[UR15], UPT ;  /* 0x00ff0e0c040079ea */ /* 0x0003e8000ba00007 */
[----:B------:R1:W-:Y:S01]  /*51f0*/  UTCBAR.2CTA.MULTICAST [UR10], URZ, UR11 ;  /* 0x000000ff0a0073e9 */ /* 0x0003e2000820080b */
[----:B------:R-:W2:Y:S02]  /*5200*/  SYNCS.PHASECHK.TRANS64.TRYWAIT P0, [UR34+0x10], R8 ;  /* 0x00001008ff0075a7 */ /* 0x000ea40008001122 */
[----:B-12---:R-:W-:Y:S05]  /*5210*/  @!P0 BRA `(.L_x_97) ;  /* 0x0000006c00988947 */ /* 0x006fea0003800000 */
.L_x_216:
        /* <DEDUP_REMOVED lines=11> */
[----:B------:R-:W-:Y:S01]  /*52d0*/  IMAD.U32 R8, R17, -0x80000000, RZ ;  /* 0x8000000011087824 */ /* 0x000fe200078e00ff */
[----:B------:R-:W-:Y:S01]  /*52e0*/  R2UR UR9, R24 ;  /* 0x00000000180972ca */ /* 0x000fe200000e0000 */
[----:B------:R-:W-:Y:S01]  /*52f0*/  UMOV UR8, 0x3 ;  /* 0x0000000300087882 */ /* 0x000fe20000000000 */
[----:B-1----:R-:W-:-:S07]  /*5300*/  IMAD.U32 R7, R20, -0x80000000, RZ ;  /* 0x8000000014077824 */ /* 0x002fce00078e00ff */
[----:B------:R1:W-:Y:S02]  /*5310*/  UTCHMMA.2CTA gdesc[UR10], gdesc[UR12], tmem[UR7], tmem[UR14], idesc[UR15], !UPT ;  /* 0x00ff0e0c0a0075ea */ /* 0x0003e4000fa00007 */
[----:B------:R2:W-:Y:S01]  /*5320*/  UTCHMMA.2CTA gdesc[UR66], gdesc[UR64], tmem[UR6], tmem[UR4], idesc[UR5], UPT ;  /* 0x00ff0440420075ea */ /* 0x0005e2000ba00006 */
[----:B-1----:R-:W-:Y:S01]  /*5330*/  UMOV UR12, 0x0 ;  /* 0x00000000000c7882 */ /* 0x002fe20000000000 */
[----:B------:R-:W-:Y:S01]  /*5340*/  UMOV UR13, 0x10200490 ;  /* 0x10200490000d7882 */ /* 0x000fe20000000000 */
[C---:B--2---:R-:W-:Y:S01]  /*5350*/  R2UR UR5, R6.reuse ;  /* 0x00000000060572ca */ /* 0x044fe200000e0000 */
[----:B------:R-:W-:Y:S01]  /*5360*/  UMOV UR10, 0x0 ;  /* 0x00000000000a7882 */ /* 0x000fe20000000000 */
[----:B------:R-:W-:Y:S01]  /*5370*/  R2UR UR4, R6 ;  /* 0x00000000060472ca */ /* 0x000fe200000e0000 */
[----:B------:R-:W-:-:S10]  /*5380*/  UMOV UR11, 0x10200490 ;  /* 0x10200490000b7882 */ /* 0x000fd40000000000 */
[----:B------:R1:W-:Y:S02]  /*5390*/  UTCHMMA.2CTA gdesc[UR62], gdesc[UR60], tmem[UR5], tmem[UR12], idesc[UR13], UPT ;  /* 0x00ff0c3c3e0075ea */ /* 0x0003e4000ba00005 */
[----:B------:R1:W-:Y:S01]  /*53a0*/  UTCHMMA.2CTA gdesc[UR58], gdesc[UR56], tmem[UR4], tmem[UR10], idesc[UR11], UPT ;  /* 0x00ff0a383a0075ea */ /* 0x0003e2000ba00004 */
[----:B------:R1:W-:Y:S01]  /*53b0*/  UTCBAR.2CTA.MULTICAST [UR9], URZ, UR8 ;  /* 0x000000ff090073e9 */ /* 0x0003e20008200808 */
[----:B------:R-:W2:Y:S02]  /*53c0*/  SYNCS.PHASECHK.TRANS64.TRYWAIT P0, [UR34+0x60], R8 ;  /* 0x00006008ff0075a7 */ /* 0x000ea40008001122 */
[----:B-12---:R-:W-:Y:S05]  /*53d0*/  @!P0 BRA `(.L_x_98) ;  /* 0x0000006c00448947 */ /* 0x006fea0003800000 */
.L_x_218:
[----:B------:R-:W2:Y:S01]  /*53e0*/  SYNCS.PHASECHK.TRANS64.TRYWAIT P0, [UR34+0x120], R7 ;  /* 0x00012007ff0075a7 */ /* 0x000ea20008001122 */
[----:B------:R-:W-:Y:S01]  /*53f0*/  HFMA2 R13, -RZ, RZ, 0, 1.9073486328125e-06 ;  /* 0x00000020ff0d7431 */ /* 0x000fe200000001ff */
[----:B------:R-:W-:Y:S01]  /*5400*/  MOV R12, 0x20 ;  /* 0x00000020000c7802 */ /* 0x000fe20000000f00 */
[----:B--2---:R-:W-:Y:S06]  /*5410*/  @!P0 BRA `(.L_x_99) ;  /* 0x0000006c00508947 */ /* 0x004fec0003800000 */
.L_x_220:
[----:B------:R-:W-:Y:S01]  /*5420*/  R2UR UR18, R32 ;  /* 0x00000000201272ca */ /* 0x000fe200000e0000 */
[----:B------:R-:W-:Y:S01]  /*5430*/  IMAD.MOV.U32 R11, RZ, RZ, 0x20 ;  /* 0x00000020ff0b7424 */ /* 0x000fe200078e00ff */
[----:B------:R-:W-:Y:S01]  /*5440*/  R2UR UR16, R33 ;  /* 0x00000000211072ca */ /* 0x000fe200000e0000 */
[----:B------:R-:W-:Y:S01]  /*5450*/  IMAD.MOV.U32 R10, RZ, RZ, 0x20 ;  /* 0x00000020ff0a7424 */ /* 0x000fe200078e00ff */
[----:B-1----:R-:W-:Y:S01]  /*5460*/  MOV R9, 0x20 ;  /* 0x0000002000097802 */ /* 0x002fe20000000f00 */
[----:B------:R-:W-:Y:S01]  /*5470*/  IMAD.MOV.U32 R8, RZ, RZ, 0x20 ;  /* 0x00000020ff087424 */ /* 0x000fe200078e00ff */
[----:B------:R-:W-:Y:S01]  /*5480*/  MOV R7, 0x20 ;  /* 0x0000002000077802 */ /* 0x000fe20000000f00 */
[----:B------:R-:W-:Y:S01]  /*5490*/  IMAD.MOV.U32 R6, RZ, RZ, 0x20 ;  /* 0x00000020ff067424 */ /* 0x000fe200078e00ff */
[----:B------:R-:W-:Y:S01]  /*54a0*/  LOP3.LUT R18, R18, 0x1, RZ, 0x3c, !PT ;  /* 0x0000000112127812 */ /* 0x000fe200078e3cff */
[----:B------:R-:W-:Y:S01]  /*54b0*/  UMOV UR22, 0x200 ;  /* 0x0000020000167882 */ /* 0x000fe20000000000 */
[----:B------:R-:W-:-:S07]  /*54c0*/  UMOV UR23, 0xfffffff0 ;  /* 0xfffffff000177882 */ /* 0x000fce0000000000 */
.L_x_100:
[----:B------:R-:W-:Y:S01]  /*54d0*/  UISETP.NE.AND UP0, UPT, UR23, -0x10, UPT ;  /* 0xfffffff01700788c */ /* 0x000fe2000bf05270 */
[----:B---3--:R-:W-:Y:S01]  /*54e0*/  R2UR UR19, R13 ;  /* 0x000000000d1372ca */ /* 0x008fe200000e0000 */
[----:B------:R-:W-:Y:S01]  /*54f0*/  UIADD3 UR10, UPT, UPT, UR16, -0x100, URZ ;  /* 0xffffff00100a7890 */ /* 0x000fe2000fffe0ff */
[----:B------:R-:W-:Y:S01]  /*5500*/  R2UR UR17, R12 ;  /* 0x000000000c1172ca */ /* 0x000fe200000e0000 */
[----:B------:R-:W-:Y:S01]  /*5510*/  UIADD3 UR6, UPT, UPT, UR18, -0x200, URZ ;  /* 0xfffffe0012067890 */ /* 0x000fe2000fffe0ff */
[----:B------:R-:W-:Y:S01]  /*5520*/  R2UR UR20, R11 ;  /* 0x000000000b1472ca */ /* 0x000fe200000e0000 */
[----:B------:R-:W-:Y:S01]  /*5530*/  UIADD3 UR14, UPT, UPT, UR16, -0xc0, URZ ;  /* 0xffffff40100e7890 */ /* 0x000fe2000fffe0ff */
[----:B------:R-:W-:Y:S01]  /*5540*/  R2UR UR21, R9 ;  /* 0x00000000091572ca */ /* 0x000fe200000e0000 */
[----:B------:R-:W-:Y:S02]  /*5550*/  UIADD3 UR4, UPT, UPT, UR18, -0x180, URZ ;  /* 0xfffffe8012047890 */ /* 0x000fe4000fffe0ff */
[----:B------:R-:W-:Y:S02]  /*5560*/  UIADD3 UR12, UPT, UPT, UR16, -0x80, URZ ;  /* 0xffffff80100c7890 */ /* 0x000fe4000fffe0ff */
[----:B------:R-:W-:Y:S02]  /*5570*/  UIADD3 UR8, UPT, UPT, UR18, -0x100, URZ ;  /* 0xffffff0012087890 */ /* 0x000fe4000fffe0ff */
[----:B------:R-:W-:Y:S02]  /*5580*/  UIADD3 UR22, UPT, UPT, UR22, 0x400, URZ ;  /* 0x0000040016167890 */ /* 0x000fe4000fffe0ff */
[----:B------:R-:W-:Y:S01]  /*5590*/  UIADD3 UR23, UPT, UPT, UR23, 0x8, URZ ;  /* 0x0000000817177890 */ /* 0x000fe2000fffe0ff */
[----:B------:R-:W-:Y:S01]  /*55a0*/  UMOV UR11, 0x80004020 ;  /* 0x80004020000b7882 */ /* 0x000fe20000000000 */
[----:B------:R-:W-:Y:S01]  /*55b0*/  UMOV UR7, 0x40004040 ;  /* 0x4000404000077882 */ /* 0x000fe20000000000 */
[----:B------:R-:W-:Y:S01]  /*55c0*/  UMOV UR15, 0x80004020 ;  /* 0x80004020000f7882 */ /* 0x000fe20000000000 */
[----:B------:R1:W-:Y:S01]  /*55d0*/  UTCHMMA.2CTA gdesc[UR6], gdesc[UR10], tmem[UR19], tmem[UR40], idesc[UR41], UP0 ;  /* 0x00ff280a060075ea */ /* 0x0003e20008200013 */
[----:B------:R-:W-:Y:S01]  /*55e0*/  UISETP.NE.AND UP0, UPT, UR22, 0xa00, UPT ;  /* 0x00000a001600788c */ /* 0x000fe2000bf05270 */
[----:B------:R-:W-:Y:S01]  /*55f0*/  UMOV UR5, 0x40004040 ;  /* 0x4000404000057882 */ /* 0x000fe20000000000 */
[----:B------:R-:W-:Y:S01]  /*5600*/  UMOV UR13, 0x80004020 ;  /* 0x80004020000d7882 */ /* 0x000fe20000000000 */
[----:B------:R2:W-:Y:S01]  /*5610*/  UTCHMMA.2CTA gdesc[UR4], gdesc[UR14], tmem[UR17], tmem[UR38], idesc[UR39], UPT ;  /* 0x00ff260e040075ea */ /* 0x0005e2000ba00011 */
[----:B------:R-:W-:Y:S02]  /*5620*/  UMOV UR9, 0x40004040 ;  /* 0x4000404000097882 */ /* 0x000fe40000000000 */
[----:B------:R3:W-:Y:S01]  /*5630*/  UTCHMMA.2CTA gdesc[UR8], gdesc[UR12], tmem[UR20], tmem[UR36], idesc[UR37], UPT ;  /* 0x00ff240c080075ea */ /* 0x0007e2000ba00014 */
[----:B-1----:R-:W-:Y:S01]  /*5640*/  UIADD3 UR10, UPT, UPT, UR16, -0x40, URZ ;  /* 0xffffffc0100a7890 */ /* 0x002fe2000fffe0ff */
[----:B------:R-:W-:Y:S01]  /*5650*/  R2UR UR19, R10 ;  /* 0x000000000a1372ca */ /* 0x000fe200000e0000 */
[----:B------:R-:W-:Y:S02]  /*5660*/  UIADD3 UR6, UPT, UPT, UR18, -0x80, URZ ;  /* 0xffffff8012067890 */ /* 0x000fe4000fffe0ff */
[----:B--2---:R-:W-:Y:S01]  /*5670*/  UIADD3 UR14, UPT, UPT, UR16, 0x40, URZ ;  /* 0x00000040100e7890 */ /* 0x004fe2000fffe0ff */
[----:B------:R-:W-:Y:S01]  /*5680*/  UMOV UR17, 0x80004020 ;  /* 0x8000402000117882 */ /* 0x000fe20000000000 */
[----:B---3--:R-:W-:Y:S01]  /*5690*/  UIADD3 UR8, UPT, UPT, UR18, 0x80, URZ ;  /* 0x0000008012087890 */ /* 0x008fe2000fffe0ff */
[----:B------:R-:W-:Y:S01]  /*56a0*/  R2UR UR20, R8 ;  /* 0x00000000081472ca */ /* 0x000fe200000e0000 */
[----:B------:R-:W-:Y:S01]  /*56b0*/  UIADD3 UR12, UPT, UPT, UR16, 0x80, URZ ;  /* 0x00000080100c7890 */ /* 0x000fe2000fffe0ff */
[----:B------:R-:W-:Y:S05]  /*56c0*/  UMOV UR4, UR18 ;  /* 0x0000001200047c82 */ /* 0x000fea0008000000 */
[----:B------:R1:W-:Y:S01]  /*56d0*/  UTCHMMA.2CTA gdesc[UR6], gdesc[UR10], tmem[UR19], tmem[UR32], idesc[UR33], UPT ;  /* 0x00ff200a060075ea */ /* 0x0003e2000ba00013 */
[----:B------:R2:W-:Y:S05]  /*56e0*/  UTCHMMA.2CTA gdesc[UR4], gdesc[UR16], tmem[UR21], tmem[UR30], idesc[UR31], UPT ;  /* 0x00ff1e10040075ea */ /* 0x0005ea000ba00015 */
[----:B------:R3:W-:Y:S01]  /*56f0*/  UTCHMMA.2CTA gdesc[UR8], gdesc[UR14], tmem[UR20], tmem[UR28], idesc[UR29], UPT ;  /* 0x00ff1c0e080075ea */ /* 0x0007e2000ba00014 */
[----:B-1----:R-:W-:Y:S01]  /*5700*/  UIADD3 UR6, UPT, UPT, UR18, 0x100, URZ ;  /* 0x0000010012067890 */ /* 0x002fe2000fffe0ff */
[----:B------:R-:W-:Y:S01]  /*5710*/  R2UR UR19, R7 ;  /* 0x00000000071372ca */ /* 0x000fe200000e0000 */
[----:B------:R-:W-:Y:S01]  /*5720*/  UIADD3 UR10, UPT, UPT, UR16, 0xc0, URZ ;  /* 0x000000c0100a7890 */ /* 0x000fe2000fffe0ff */
[----:B--2---:R-:W-:Y:S01]  /*5730*/  R2UR UR17, R6 ;  /* 0x00000000061172ca */ /* 0x004fe200000e0000 */
[----:B------:R-:W-:Y:S02]  /*5740*/  UIADD3 UR4, UPT, UPT, UR18, 0x180, URZ ;  /* 0x0000018012047890 */ /* 0x000fe4000fffe0ff */
[----:B------:R-:W-:Y:S02]  /*5750*/  UIADD3 UR16, UPT, UPT, UR16, 0x200, URZ ;  /* 0x0000020010107890 */ /* 0x000fe4000fffe0ff */
[----:B------:R-:W-:Y:S06]  /*5760*/  UIADD3 UR18, UPT, UPT, UR18, 0x400, URZ ;  /* 0x0000040012127890 */ /* 0x000fec000fffe0ff */
[----:B------:R3:W-:Y:S02]  /*5770*/  UTCHMMA.2CTA gdesc[UR6], gdesc[UR12], tmem[UR19], tmem[UR26], idesc[UR27], UPT ;  /* 0x00ff1a0c060075ea */ /* 0x0007e4000ba00013 */
[----:B------:R3:W-:Y:S01]  /*5780*/  UTCHMMA.2CTA gdesc[UR4], gdesc[UR10], tmem[UR17], tmem[UR24], idesc[UR25], UPT ;  /* 0x00ff180a040075ea */ /* 0x0007e2000ba00011 */
[----:B------:R-:W-:Y:S05]  /*5790*/  BRA.U UP0, `(.L_x_100) ;  /* 0xfffffffd004c7547 */ /* 0x000fea000b83ffff */
[----:B---3--:R-:W-:Y:S01]  /*57a0*/  R2UR UR6, R30 ;  /* 0x000000001e0672ca */ /* 0x008fe200000e0000 */
[----:B------:R-:W-:Y:S01]  /*57b0*/  UMOV UR4, 0x3 ;  /* 0x0000000300047882 */ /* 0x000fe20000000000 */
[----:B------:R-:W-:Y:S02]  /*57c0*/  R2UR UR5, R29 ;  /* 0x000000001d0572ca */ /* 0x000fe400000e0000 */
[----:B------:R-:W-:Y:S02]  /*57d0*/  LOP3.LUT R19, R19, 0x1, RZ, 0x3c, !PT ;  /* 0x0000000113137812 */ /* 0x000fe400078e3cff */
[----:B------:R-:W-:Y:S02]  /*57e0*/  LOP3.LUT R17, R17, 0x1, RZ, 0x3c, !PT ;  /* 0x0000000111117812 */ /* 0x000fe400078e3cff */
[----:B------:R-:W-:Y:S01]  /*57f0*/  LOP3.LUT R20, R20, 0x1, RZ, 0x3c, !PT ;  /* 0x0000000114147812 */ /* 0x000fe200078e3cff */
[----:B------:R-:W-:Y:S01]  /*5800*/  IMAD.U32 R6, R19, -0x80000000, RZ ;  /* 0x8000000013067824 */ /* 0x000fe200078e00ff */
[----:B------:R-:W-:-:S03]  /*5810*/  LOP3.LUT R21, R21, 0x1, RZ, 0x3c, !PT ;  /* 0x0000000115157812 */ /* 0x000fc600078e3cff */
[----:B------:R1:W-:Y:S02]  /*5820*/  UTCBAR.2CTA.MULTICAST [UR6], URZ, UR4 ;  /* 0x000000ff060073e9 */ /* 0x0003e40008200804 */
[----:B------:R1:W-:Y:S01]  /*5830*/  UTCBAR.2CTA.MULTICAST [UR5], URZ, UR4 ;  /* 0x000000ff050073e9 */ /* 0x0003e20008200804 */
[----:B------:R-:W2:Y:S02]  /*5840*/  SYNCS.PHASECHK.TRANS64.TRYWAIT P0, [UR34+0x48], R6 ;  /* 0x00004806ff0075a7 */ /* 0x000ea40008001122 */
[----:B-12---:R-:W-:Y:S05]  /*5850*/  @!P0 BRA `(.L_x_101) ;  /* 0x0000006800608947 */ /* 0x006fea0003800000 */
.L_x_222:
[----:B------:R-:W-:Y:S01]  /*5860*/  IMAD.MOV.U32 R7, RZ, RZ, RZ ;  /* 0x000000ffff077224 */ /* 0x000fe200078e00ff */
[----:B------:R-:W-:Y:S01]  /*5870*/  R2UR UR6, R38 ;  /* 0x00000000260672ca */ /* 0x000fe200000e0000 */
[----:B-1----:R-:W-:Y:S01]  /*5880*/  IMAD.MOV.U32 R6, RZ, RZ, 0x80 ;  /* 0x00000080ff067424 */ /* 0x002fe200078e00ff */
[----:B------:R-:W-:Y:S01]  /*5890*/  R2UR UR7, R39 ;  /* 0x00000000270772ca */ /* 0x000fe200000e0000 */
[----:B------:R-:W-:Y:S01]  /*58a0*/  UMOV UR10, 0x0 ;  /* 0x00000000000a7882 */ /* 0x000fe20000000000 */
[----:B------:R-:W-:Y:S01]  /*58b0*/  R2UR UR5, R7 ;  /* 0x00000000070572ca */ /* 0x000fe200000e0000 */
[----:B------:R-:W-:Y:S01]  /*58c0*/  IMAD.MOV.U32 R7, RZ, RZ, 0x8 ;  /* 0x00000008ff077424 */ /* 0x000fe200078e00ff */
[C---:B------:R-:W-:Y:S01]  /*58d0*/  R2UR UR8, R6.reuse ;  /* 0x00000000060872ca */ /* 0x040fe200000e0000 */
[----:B------:R-:W-:Y:S01]  /*58e0*/  UMOV UR11, 0x10110490 ;  /* 0x10110490000b7882 */ /* 0x000fe20000000000 */
[----:B------:R-:W-:Y:S01]  /*58f0*/  R2UR UR9, R6 ;  /* 0x00000000060972ca */ /* 0x000fe200000e0000 */
[----:B------:R-:W-:Y:S01]  /*5900*/  UMOV UR12, 0x0 ;  /* 0x00000000000c7882 */ /* 0x000fe20000000000 */
[----:B------:R-:W-:Y:S01]  /*5910*/  R2UR UR4, R7 ;  /* 0x00000000070472ca */ /* 0x000fe200000e0000 */
[----:B------:R-:W-:Y:S01]  /*5920*/  IMAD.MOV.U32 R7, RZ, RZ, 0x10 ;  /* 0x00000010ff077424 */ /* 0x000fe200078e00ff */
[----:B------:R-:W-:Y:S01]  /*5930*/  UMOV UR13, 0x10110490 ;  /* 0x10110490000d7882 */ /* 0x000fe20000000000 */
[----:B------:R-:W-:Y:S01]  /*5940*/  UMOV UR14, 0x0 ;  /* 0x00000000000e7882 */ /* 0x000fe20000000000 */
[----:B------:R-:W-:Y:S01]  /*5950*/  UMOV UR15, 0x10110490 ;  /* 0x10110490000f7882 */ /* 0x000fe20000000000 */
[----:B------:R-:W-:Y:S01]  /*5960*/  UIADD3 UR35, UPT, UPT, UR35, 0x1, URZ ;  /* 0x0000000123237890 */ /* 0x000fe2000fffe0ff */
[----:B------:R-:W-:-:S02]  /*5970*/  LOP3.LUT R15, R15, 0x1, RZ, 0x3c, !PT ;  /* 0x000000010f0f7812 */ /* 0x000fc400078e3cff */
[----:B------:R-:W-:Y:S01]  /*5980*/  LOP3.LUT R16, R16, 0x1, RZ, 0x3c, !PT ;  /* 0x0000000110107812 */ /* 0x000fe200078e3cff */
[----:B------:R1:W-:Y:S02]  /*5990*/  UTCHMMA.2CTA tmem[UR5], gdesc[UR6], tmem[UR8], tmem[UR10], idesc[UR11], UPT ;  /* 0x00ff0a06050079ea */ /* 0x0003e4000ba00008 */
[----:B-1----:R-:W-:Y:S02]  /*59a0*/  R2UR UR7, R6 ;  /* 0x00000000060772ca */ /* 0x002fe400000e0000 */
[----:B------:R-:W-:Y:S01]  /*59b0*/  R2UR UR6, R7 ;  /* 0x00000000070672ca */ /* 0x000fe200000e0000 */
[----:B------:R-:W-:-:S05]  /*59c0*/  IMAD.MOV.U32 R7, RZ, RZ, 0x18 ;  /* 0x00000018ff077424 */ /* 0x000fca00078e00ff */
[----:B------:R-:W-:Y:S01]  /*59d0*/  R2UR UR5, R7 ;  /* 0x00000000070572ca */ /* 0x000fe200000e0000 */
[----:B------:R-:W-:-:S04]  /*59e0*/  IMAD.MOV.U32 R7, RZ, RZ, 0x20 ;  /* 0x00000020ff077424 */ /* 0x000fc800078e00ff */
[----:B------:R1:W-:Y:S02]  /*59f0*/  UTCHMMA.2CTA tmem[UR4], gdesc[UR54], tmem[UR7], tmem[UR10], idesc[UR11], UPT ;  /* 0x00ff0a36040079ea */ /* 0x0003e4000ba00007 */
[----:B------:R2:W-:Y:S06]  /*5a00*/  UTCHMMA.2CTA tmem[UR6], gdesc[UR52], tmem[UR9], tmem[UR12], idesc[UR13], UPT ;  /* 0x00ff0c34060079ea */ /* 0x0005ec000ba00009 */
[----:B------:R3:W-:Y:S01]  /*5a10*/  UTCHMMA.2CTA tmem[UR5], gdesc[UR50], tmem[UR8], tmem[UR14], idesc[UR15], UPT ;  /* 0x00ff0e32050079ea */ /* 0x0007e2000ba00008 */
[----:B-1----:R-:W-:Y:S01]  /*5a20*/  R2UR UR4, R7 ;  /* 0x00000000070472ca */ /* 0x002fe200000e0000 */
[----:B------:R-:W-:Y:S01]  /*5a30*/  IMAD.MOV.U32 R7, RZ, RZ, 0x28 ;  /* 0x00000028ff077424 */ /* 0x000fe200078e00ff */
[----:B------:R-:W-:-:S02]  /*5a40*/  R2UR UR11, R23 ;  /* 0x00000000170b72ca */ /* 0x000fc400000e0000 */
[----:B--2---:R-:W-:Y:S02]  /*5a50*/  R2UR UR12, R22 ;  /* 0x00000000160c72ca */ /* 0x004fe400000e0000 */
[----:B------:R-:W-:Y:S01]  /*5a60*/  R2UR UR6, R7 ;  /* 0x00000000070672ca */ /* 0x000fe200000e0000 */
[----:B------:R-:W-:Y:S01]  /*5a70*/  IMAD.MOV.U32 R7, RZ, RZ, 0x30 ;  /* 0x00000030ff077424 */ /* 0x000fe200078e00ff */
[----:B------:R-:W-:-:S04]  /*5a80*/  R2UR UR10, R35 ;  /* 0x00000000230a72ca */ /* 0x000fc800000e0000 */
[----:B---3--:R-:W-:Y:S01]  /*5a90*/  R2UR UR5, R7 ;  /* 0x00000000070572ca */ /* 0x008fe200000e0000 */
[----:B------:R-:W-:Y:S01]  /*5aa0*/  IMAD.MOV.U32 R7, RZ, RZ, 0x38 ;  /* 0x00000038ff077424 */ /* 0x000fe200078e00ff */
[----:B------:R1:W-:Y:S05]  /*5ab0*/  UTCHMMA.2CTA tmem[UR4], gdesc[UR48], tmem[UR7], tmem[UR14], idesc[UR15], UPT ;  /* 0x00ff0e30040079ea */ /* 0x0003ea000ba00007 */
[----:B------:R2:W-:Y:S02]  /*5ac0*/  UTCHMMA.2CTA tmem[UR6], gdesc[UR46], tmem[UR9], tmem[UR14], idesc[UR15], UPT ;  /* 0x00ff0e2e060079ea */ /* 0x0005e4000ba00009 */
[----:B------:R-:W-:-:S04]  /*5ad0*/  UISETP.NE.AND UP0, UPT, UR35, UR10, UPT ;  /* 0x0000000a2300728c */ /* 0x000fc8000bf05270 */
[----:B------:R3:W-:Y:S01]  /*5ae0*/  UTCHMMA.2CTA tmem[UR5], gdesc[UR44], tmem[UR8], tmem[UR14], idesc[UR15], UPT ;  /* 0x00ff0e2c050079ea */ /* 0x0007e2000ba00008 */
[----:B-1----:R-:W-:Y:S01]  /*5af0*/  R2UR UR4, R7 ;  /* 0x00000000070472ca */ /* 0x002fe200000e0000 */
[----:B--2---:R-:W-:-:S12]  /*5b00*/  UMOV UR6, 0x1 ;  /* 0x0000000100067882 */ /* 0x004fd80000000000 */
[----:B------:R3:W-:Y:S01]  /*5b10*/  UTCHMMA.2CTA tmem[UR4], gdesc[UR42], tmem[UR7], tmem[UR14], idesc[UR15], UPT ;  /* 0x00ff0e2a040079ea */ /* 0x0007e2000ba00007 */
[----:B------:R3:W-:Y:S01]  /*5b20*/  UTCBAR.2CTA.MULTICAST [UR11], URZ, UR12 ;  /* 0x000000ff0b0073e9 */ /* 0x0007e2000820080c */
[----:B------:R-:W-:Y:S05]  /*5b30*/  BRA.U UP0, `(.L_x_102) ;  /* 0xfffffff100087547 */ /* 0x000fea000b83ffff */
.L_x_92:
[----:B---3--:R-:W-:Y:S01]  /*5b40*/  UIADD3 UR4, UPT, UPT, UR34, 0x40, URZ ;  /* 0x0000004022047890 */ /* 0x008fe2000fffe0ff */
[----:B------:R-:W-:Y:S01]  /*5b50*/  HFMA2 R7, -RZ, RZ, -0.0 , 0 ;  /* 0x80000000ff077431 */ /* 0x000fe200000001ff */
[----:B------:R-:W-:Y:S01]  /*5b60*/  UMOV UR8, 0x3 ;  /* 0x0000000300087882 */ /* 0x000fe20000000000 */
[----:B------:R-:W-:Y:S01]  /*5b70*/  UIADD3 UR5, UPT, UPT, UR34, 0x70, URZ ;  /* 0x0000007022057890 */ /* 0x000fe2000fffe0ff */
[----:B------:R-:W-:-:S05]  /*5b80*/  UMOV UR7, 0x3 ;  /* 0x0000000300077882 */ /* 0x000fca0000000000 */
[----:B------:R2:W-:Y:S01]  /*5b90*/  UTCBAR.2CTA.MULTICAST [UR4], URZ, UR8 ;  /* 0x000000ff040073e9 */ /* 0x0005e20008200808 */
[----:B------:R-:W3:Y:S02]  /*5ba0*/  SYNCS.PHASECHK.TRANS64.TRYWAIT P0, [UR34+0x80], R7 ;  /* 0x00008007ff0075a7 */ /* 0x000ee40008001122 */
[----:B--23--:R-:W-:Y:S05]  /*5bb0*/  @!P0 BRA `(.L_x_103) ;  /* 0x0000006400a88947 */ /* 0x00cfea0003800000 */
.L_x_224:
[----:B------:R2:W-:Y:S01]  /*5bc0*/  UTCBAR.2CTA.MULTICAST [UR5], URZ, UR7 ;  /* 0x000000ff050073e9 */ /* 0x0005e20008200807 */
[----:B------:R-:W3:Y:S01]  /*5bd0*/  SYNCS.PHASECHK.TRANS64.TRYWAIT P0, [UR34+0x88], R7 ;  /* 0x00008807ff0075a7 */ /* 0x000ee20008001122 */
[----:B------:R-:W-:Y:S01]  /*5be0*/  SHF.L.U32 R18, R18, 0x1f, RZ ;  /* 0x0000001f12127819 */ /* 0x000fe200000006ff */
[----:B--23--:R-:W-:Y:S06]  /*5bf0*/  @!P0 BRA `(.L_x_104) ;  /* 0x0000006400b88947 */ /* 0x00cfec0003800000 */
.L_x_226:
[----:B------:R-:W2:Y:S01]  /*5c00*/  SYNCS.PHASECHK.TRANS64.TRYWAIT P0, [UR34+0xf0], R18 ;  /* 0x0000f012ff0075a7 */ /* 0x000ea20008001122 */
[----:B------:R-:W-:Y:S01]  /*5c10*/  SHF.L.U32 R10, R19, 0x1f, RZ ;  /* 0x0000001f130a7819 */ /* 0x000fe200000006ff */
[----:B--2---:R-:W-:Y:S06]  /*5c20*/  @!P0 BRA `(.L_x_105) ;  /* 0x0000006400cc8947 */ /* 0x004fec0003800000 */
.L_x_228:
[----:B------:R-:W2:Y:S01]  /*5c30*/  SYNCS.PHASECHK.TRANS64.TRYWAIT P0, [UR34+0x58], R10 ;  /* 0x0000580aff0075a7 */ /* 0x000ea20008001122 */
[----:B------:R-:W-:Y:S01]  /*5c40*/  IMAD.MOV.U32 R7, RZ, RZ, 0xc8 ;  /* 0x000000c8ff077424 */ /* 0x000fe200078e00ff */
[----:B------:R-:W-:Y:S01]  /*5c50*/  R2UR UR9, R34 ;  /* 0x00000000220972ca */ /* 0x000fe200000e0000 */
[----:B-1----:R-:W-:Y:S01]  /*5c60*/  IMAD.MOV.U32 R9, RZ, RZ, 0xc0 ;  /* 0x000000c0ff097424 */ /* 0x002fe200078e00ff */
[----:B------:R-:W-:Y:S01]  /*5c70*/  UISETP.NE.U32.AND UP0, UPT, UR6, URZ, UPT ;  /* 0x000000ff0600728c */ /* 0x000fe2000bf05070 */
        /* <DEDUP_REMOVED lines=18> */
[----:B------:R-:W-:Y:S01]  /*5da0*/  UIADD3 UR7, UPT, UPT, UR9, 0x40, URZ ;  /* 0x0000004009077890 */ /* 0x000fe2000fffe0ff */
[----:B------:R-:W-:Y:S01]  /*5db0*/  R2UR UR27, R7 ;  /* 0x00000000071b72ca */ /* 0x000fe200000e0000 */
[----:B------:R-:W-:Y:S01]  /*5dc0*/  IMAD.MOV.U32 R7, RZ, RZ, 0xf8 ;  /* 0x000000f8ff077424 */ /* 0x000fe200078e00ff */
[----:B------:R-:W-:Y:S01]  /*5dd0*/  R2UR UR31, R9 ;  /* 0x00000000091f72ca */ /* 0x000fe200000e0000 */
[----:B------:R-:W-:Y:S01]  /*5de0*/  UMOV UR54, 0x0 ;  /* 0x0000000000367882 */ /* 0x000fe20000000000 */
[----:B------:R-:W-:Y:S01]  /*5df0*/  R2UR UR32, R8 ;  /* 0x00000000082072ca */ /* 0x000fe200000e0000 */
[----:B------:R-:W-:Y:S01]  /*5e00*/  UMOV UR55, 0x10110490 ;  /* 0x1011049000377882 */ /* 0x000fe20000000000 */
[C---:B------:R-:W-:Y:S01]  /*5e10*/  R2UR UR30, R6.reuse ;  /* 0x00000000061e72ca */ /* 0x040fe200000e0000 */
[----:B------:R-:W-:Y:S01]  /*5e20*/  UIADD3 UR6, UPT, UPT, UR9, 0x80, URZ ;  /* 0x0000008009067890 */ /* 0x000fe2000fffe0ff */
[C---:B------:R-:W-:Y:S01]  /*5e30*/  R2UR UR28, R6.reuse ;  /* 0x00000000061c72ca */ /* 0x040fe200000e0000 */
[----:B------:R-:W-:Y:S01]  /*5e40*/  UIADD3 UR5, UPT, UPT, UR9, 0xc0, URZ ;  /* 0x000000c009057890 */ /* 0x000fe2000fffe0ff */
[----:B------:R-:W-:Y:S01]  /*5e50*/  R2UR UR25, R7 ;  /* 0x00000000071972ca */ /* 0x000fe200000e0000 */
[----:B------:R-:W-:Y:S01]  /*5e60*/  UIADD3 UR4, UPT, UPT, UR9, 0x100, URZ ;  /* 0x0000010009047890 */ /* 0x000fe2000fffe0ff */
[----:B------:R-:W-:Y:S01]  /*5e70*/  R2UR UR26, R6 ;  /* 0x00000000061a72ca */ /* 0x000fe200000e0000 */
[----:B------:R-:W-:-:S02]  /*5e80*/  UIADD3 UR8, UPT, UPT, UR9, 0x140, URZ ;  /* 0x0000014009087890 */ /* 0x000fc4000fffe0ff */
[----:B------:R-:W-:Y:S02]  /*5e90*/  UIADD3 UR20, UPT, UPT, UR9, 0x180, URZ ;  /* 0x0000018009147890 */ /* 0x000fe4000fffe0ff */
[----:B------:R-:W-:Y:S02]  /*5ea0*/  UIADD3 UR21, UPT, UPT, UR9, 0x1c0, URZ ;  /* 0x000001c009157890 */ /* 0x000fe4000fffe0ff */
        /* <DEDUP_REMOVED lines=13> */
[----:B--2---:R-:W-:Y:S05]  /*5f80*/  @!P0 BRA `(.L_x_106) ;  /* 0x0000006400108947 */ /* 0x004fea0003800000 */
.L_x_230:
[----:B------:R-:W-:Y:S01]  /*5f90*/  R2UR UR9, R34 ;  /* 0x00000000220972ca */ /* 0x000fe200000e0000 */
[----:B------:R-:W-:Y:S01]  /*5fa0*/  UMOV UR19, 0x80004020 ;  /* 0x8000402000137882 */ /* 0x000fe20000000000 */
[----:B------:R-:W-:Y:S01]  /*5fb0*/  R2UR UR10, R3 ;  /* 0x00000000030a72ca */ /* 0x000fe200000e0000 */
[----:B------:R-:W-:Y:S01]  /*5fc0*/  UMOV UR16, UR7 ;  /* 0x0000000700107c82 */ /* 0x000fe20008000000 */
[----:B------:R-:W-:Y:S01]  /*5fd0*/  UMOV UR17, 0x80004020 ;  /* 0x8000402000117882 */ /* 0x000fe20000000000 */
[----:B------:R-:W-:Y:S01]  /*5fe0*/  UIADD3 UR22, UPT, UPT, UR34, 0x78, URZ ;  /* 0x0000007822167890 */ /* 0x000fe2000fffe0ff */
[----:B------:R-:W-:Y:S01]  /*5ff0*/  IMAD.U32 R8, R17, -0x80000000, RZ ;  /* 0x8000000011087824 */ /* 0x000fe200078e00ff */
[----:B------:R-:W-:Y:S01]  /*6000*/  UMOV UR14, UR6 ;  /* 0x00000006000e7c82 */ /* 0x000fe20008000000 */
[----:B------:R-:W-:Y:S01]  /*6010*/  UMOV UR15, 0x80004020 ;  /* 0x80004020000f7882 */ /* 0x000fe20000000000 */
[----:B------:R-:W-:Y:S01]  /*6020*/  UMOV UR12, UR5 ;  /* 0x00000005000c7c82 */ /* 0x000fe20008000000 */
[----:B------:R-:W-:Y:S01]  /*6030*/  UMOV UR13, 0x80004020 ;  /* 0x80004020000d7882 */ /* 0x000fe20000000000 */
[----:B------:R-:W-:Y:S01]  /*6040*/  UMOV UR11, 0x80004020 ;  /* 0x80004020000b7882 */ /* 0x000fe20000000000 */
[----:B------:R-:W-:Y:S01]  /*6050*/  UMOV UR6, UR20 ;  /* 0x0000001400067c82 */ /* 0x000fe20008000000 */
[----:B------:R-:W-:Y:S01]  /*6060*/  UMOV UR18, UR9 ;  /* 0x0000000900127c82 */ /* 0x000fe20008000000 */
[----:B------:R-:W-:Y:S01]  /*6070*/  UMOV UR9, 0x80004020 ;  /* 0x8000402000097882 */ /* 0x000fe20000000000 */
[----:B------:R-:W-:Y:S01]  /*6080*/  ULOP3.LUT UR23, UR10, 0xffff, URZ, 0xc0, !UPT ;  /* 0x0000ffff0a177892 */ /* 0x000fe2000f8ec0ff */
[----:B------:R2:W-:Y:S01]  /*6090*/  UTCHMMA.2CTA tmem[UR40], gdesc[UR18], tmem[UR41], tmem[UR56], idesc[UR57], UP0 ;  /* 0x00ff3812280079ea */ /* 0x0005e20008200029 */
[----:B------:R2:W-:Y:S01]  /*60a0*/  UTCHMMA.2CTA tmem[UR38], gdesc[UR16], tmem[UR39], tmem[UR54], idesc[UR55], UPT ;  /* 0x00ff3610260079ea */ /* 0x0005e2000ba00027 */
[----:B------:R-:W-:Y:S01]  /*60b0*/  UMOV UR10, UR4 ;  /* 0x00000004000a7c82 */ /* 0x000fe20008000000 */
[----:B------:R2:W-:Y:S01]  /*60c0*/  UTCHMMA.2CTA tmem[UR36], gdesc[UR14], tmem[UR37], tmem[UR52], idesc[UR53], UPT ;  /* 0x00ff340e240079ea */ /* 0x0005e2000ba00025 */
[----:B------:R2:W-:Y:S01]  /*60d0*/  UTCHMMA.2CTA tmem[UR33], gdesc[UR12], tmem[UR35], tmem[UR50], idesc[UR51], UPT ;  /* 0x00ff320c210079ea */ /* 0x0005e2000ba00023 */
[----:B------:R-:W-:Y:S01]  /*60e0*/  UMOV UR7, 0x80004020 ;  /* 0x8000402000077882 */ /* 0x000fe20000000000 */
[----:B------:R2:W-:Y:S01]  /*60f0*/  UTCHMMA.2CTA tmem[UR31], gdesc[UR10], tmem[UR32], tmem[UR48], idesc[UR49], UPT ;  /* 0x00ff300a1f0079ea */ /* 0x0005e2000ba00020 */
[----:B------:R-:W-:Y:S01]  /*6100*/  UMOV UR4, UR21 ;  /* 0x0000001500047c82 */ /* 0x000fe20008000000 */
[----:B------:R-:W-:Y:S01]  /*6110*/  UMOV UR5, 0x80004020 ;  /* 0x8000402000057882 */ /* 0x000fe20000000000 */
[----:B------:R2:W-:Y:S01]  /*6120*/  UTCHMMA.2CTA tmem[UR29], gdesc[UR8], tmem[UR30], tmem[UR46], idesc[UR47], UPT ;  /* 0x00ff2e081d0079ea */ /* 0x0005e2000ba0001e */
[----:B------:R2:W-:Y:S01]  /*6130*/  UTCHMMA.2CTA tmem[UR27], gdesc[UR6], tmem[UR28], tmem[UR44], idesc[UR45], UPT ;  /* 0x00ff2c061b0079ea */ /* 0x0005e2000ba0001c */
[----:B------:R-:W-:Y:S01]  /*6140*/  UMOV UR58, 0x3 ;  /* 0x00000003003a7882 */ /* 0x000fe20000000000 */
[----:B------:R2:W-:Y:S01]  /*6150*/  UTCHMMA.2CTA tmem[UR25], gdesc[UR4], tmem[UR26], tmem[UR42], idesc[UR43], UPT ;  /* 0x00ff2a04190079ea */ /* 0x0005e2000ba0001a */
[----:B------:R2:W-:Y:S01]  /*6160*/  UTCBAR.2CTA.MULTICAST [UR24], URZ, UR23 ;  /* 0x000000ff180073e9 */ /* 0x0005e20008200817 */
[----:B------:R2:W-:Y:S01]  /*6170*/  UTCBAR.2CTA.MULTICAST [UR22], URZ, UR58 ;  /* 0x000000ff160073e9 */ /* 0x0005e2000820083a */
[----:B------:R-:W3:Y:S01]  /*6180*/  SYNCS.PHASECHK.TRANS64.TRYWAIT P0, [UR34+0x60], R8 ;  /* 0x00006008ff0075a7 */ /* 0x000ee20008001122 */
[----:B------:R-:W-:Y:S01]  /*6190*/  IMAD.U32 R20, R20, -0x80000000, RZ ;  /* 0x8000000014147824 */ /* 0x000fe200078e00ff */
[----:B--23--:R-:W-:Y:S06]  /*61a0*/  @!P0 BRA `(.L_x_107) ;  /* 0x0000006000a48947 */ /* 0x00cfec0003800000 */
.L_x_232:
[----:B------:R-:W3:Y:S01]  /*61b0*/  SYNCS.PHASECHK.TRANS64.TRYWAIT P0, [UR34+0x120], R20 ;  /* 0x00012014ff0075a7 */ /* 0x000ee20008001122 */
[----:B------:R-:W-:Y:S01]  /*61c0*/  SHF.L.U32 R8, R21, 0x1f, RZ ;  /* 0x0000001f15087819 */ /* 0x000fe200000006ff */
[----:B---3--:R-:W-:Y:S06]  /*61d0*/  @!P0 BRA `(.L_x_108) ;  /* 0x0000006000b48947 */ /* 0x008fec0003800000 */
.L_x_234:
[----:B------:R-:W3:Y:S01]  /*61e0*/  SYNCS.PHASECHK.TRANS64.TRYWAIT P0, [UR34+0x98], R8 ;  /* 0x00009808ff0075a7 */ /* 0x000ee20008001122 */
[----:B------:R-:W-:Y:S02]  /*61f0*/  R2UR UR5, R36 ;  /* 0x00000000240572ca */ /* 0x000fe400000e0000 */
[----:B------:R-:W-:-:S11]  /*6200*/  R2UR UR4, R37 ;  /* 0x00000000250472ca */ /* 0x000fd600000e0000 */
[----:B------:R-:W-:Y:S02]  /*6210*/  UIADD3 UR5, UPT, UPT, UR5, 0x100, URZ ;  /* 0x0000010005057890 */ /* 0x000fe4000fffe0ff */
[----:B------:R-:W-:Y:S01]  /*6220*/  UIADD3 UR4, UPT, UPT, UR4, 0x200, URZ ;  /* 0x0000020004047890 */ /* 0x000fe2000fffe0ff */
[----:B---3--:R-:W-:Y:S05]  /*6230*/  @!P0 BRA `(.L_x_109) ;  /* 0x0000006000b88947 */ /* 0x008fea0003800000 */
.L_x_236:
[----:B-1----:R-:W-:Y:S02]  /*6240*/  HFMA2 R11, -RZ, RZ, 0, 1.9073486328125e-06 ;  /* 0x00000020ff0b7431 */ /* 0x002fe400000001ff */
[----:B------:R-:W-:Y:S02]  /*6250*/  IMAD.MOV.U32 R13, RZ, RZ, 0x20 ;  /* 0x00000020ff0d7424 */ /* 0x000fe400078e00ff */
[----:B------:R-:W-:Y:S02]  /*6260*/  HFMA2 R7, -RZ, RZ, 0, 1.9073486328125e-06 ;  /* 0x00000020ff077431 */ /* 0x000fe400000001ff */
[----:B------:R-:W-:Y:S01]  /*6270*/  IMAD.MOV.U32 R12, RZ, RZ, 0x20 ;  /* 0x00000020ff0c7424 */ /* 0x000fe200078e00ff */
[----:B--2---:R-:W-:Y:S01]  /*6280*/  MOV R9, 0x20 ;  /* 0x0000002000097802 */ /* 0x004fe20000000f00 */
[----:B------:R-:W-:Y:S01]  /*6290*/  IMAD.MOV.U32 R10, RZ, RZ, 0x20 ;  /* 0x00000020ff0a7424 */ /* 0x000fe200078e00ff */
[----:B------:R-:W-:Y:S01]  /*62a0*/  MOV R6, 0x20 ;  /* 0x0000002000067802 */ /* 0x000fe20000000f00 */
[----:B------:R-:W-:Y:S01]  /*62b0*/  IMAD.MOV.U32 R8, RZ, RZ, 0x20 ;  /* 0x00000020ff087424 */ /* 0x000fe200078e00ff */
        /* <DEDUP_REMOVED lines=18> */
.L_x_110:
[----:B------:R-:W-:Y:S01]  /*63e0*/  UISETP.NE.AND UP0, UPT, UR40, -0x10, UPT ;  /* 0xfffffff02800788c */ /* 0x000fe2000bf05270 */
[----:B-1----:R-:W-:Y:S01]  /*63f0*/  R2UR UR48, R13 ;  /* 0x000000000d3072ca */ /* 0x002fe200000e0000 */
[----:B------:R-:W-:Y:S01]  /*6400*/  UIADD3 UR32, UPT, UPT, UR5, -0x100, URZ ;  /* 0xffffff0005207890 */ /* 0x000fe2000fffe0ff */
[----:B------:R-:W-:Y:S01]  /*6410*/  R2UR UR47, R12 ;  /* 0x000000000c2f72ca */ /* 0x000fe200000e0000 */
        /* <DEDUP_REMOVED lines=12> */
[----:B------:R-:W-:Y:S02]  /*64e0*/  UIADD3 UR18, UPT, UPT, UR4, -0x80, URZ ;  /* 0xffffff8004127890 */ /* 0x000fe4000fffe0ff */
[----:B------:R-:W-:Y:S02]  /*64f0*/  UIADD3 UR16, UPT, UPT, UR5, 0x40, URZ ;  /* 0x0000004005107890 */ /* 0x000fe4000fffe0ff */
[----:B------:R-:W-:Y:S02]  /*6500*/  UIADD3 UR14, UPT, UPT, UR4, 0x80, URZ ;  /* 0x00000080040e7890 */ /* 0x000fe4000fffe0ff */
[----:B------:R-:W-:Y:S02]  /*6510*/  UIADD3 UR12, UPT, UPT, UR5, 0x80, URZ ;  /* 0x00000080050c7890 */ /* 0x000fe4000fffe0ff */
[----:B------:R-:W-:Y:S02]  /*6520*/  UIADD3 UR10, UPT, UPT, UR4, 0x100, URZ ;  /* 0x00000100040a7890 */ /* 0x000fe4000fffe0ff */
[----:B------:R-:W-:Y:S02]  /*6530*/  UIADD3 UR8, UPT, UPT, UR5, 0xc0, URZ ;  /* 0x000000c005087890 */ /* 0x000fe4000fffe0ff */
[----:B------:R-:W-:Y:S02]  /*6540*/  UIADD3 UR6, UPT, UPT, UR4, 0x180, URZ ;  /* 0x0000018004067890 */ /* 0x000fe4000fffe0ff */
        /* <DEDUP_REMOVED lines=10> */
[----:B------:R-:W-:Y:S01]  /*65f0*/  UMOV UR23, 0x40004040 ;  /* 0x4000404000177882 */ /* 0x000fe20000000000 */
[----:B------:R-:W-:Y:S01]  /*6600*/  UMOV UR21, 0x80004020 ;  /* 0x8000402000157882 */ /* 0x000fe20000000000 */
[----:B------:R1:W-:Y:S01]  /*6610*/  UTCHMMA.2CTA gdesc[UR22], gdesc[UR24], tmem[UR46], tmem[UR60], idesc[UR61], UPT ;  /* 0x00ff3c18160075ea */ /* 0x0003e2000ba0002e */
[----:B------:R-:W-:Y:S01]  /*6620*/  UMOV UR19, 0x40004040 ;  /* 0x4000404000137882 */ /* 0x000fe20000000000 */
[----:B------:R-:W-:Y:S01]  /*6630*/  UMOV UR38, UR5 ;  /* 0x0000000500267c82 */ /* 0x000fe20008000000 */
[----:B------:R-:W-:Y:S01]  /*6640*/  UIADD3 UR5, UPT, UPT, UR5, 0x200, URZ ;  /* 0x0000020005057890 */ /* 0x000fe2000fffe0ff */
[----:B------:R1:W-:Y:S01]  /*6650*/  UTCHMMA.2CTA gdesc[UR18], gdesc[UR20], tmem[UR45], tmem[UR58], idesc[UR59], UPT ;  /* 0x00ff3a14120075ea */ /* 0x0003e2000ba0002d */
[----:B------:R-:W-:Y:S01]  /*6660*/  UMOV UR39, 0x80004020 ;  /* 0x8000402000277882 */ /* 0x000fe20000000000 */
[----:B------:R-:W-:Y:S01]  /*6670*/  UMOV UR36, UR4 ;  /* 0x0000000400247c82 */ /* 0x000fe20008000000 */
[----:B------:R-:W-:Y:S01]  /*6680*/  UIADD3 UR4, UPT, UPT, UR4, 0x400, URZ ;  /* 0x0000040004047890 */ /* 0x000fe2000fffe0ff */
[----:B------:R-:W-:Y:S01]  /*6690*/  UMOV UR37, 0x40004040 ;  /* 0x4000404000257882 */ /* 0x000fe20000000000 */
[----:B------:R-:W-:Y:S01]  /*66a0*/  UMOV UR17, 0x80004020 ;  /* 0x8000402000117882 */ /* 0x000fe20000000000 */
[----:B------:R1:W-:Y:S01]  /*66b0*/  UTCHMMA.2CTA gdesc[UR36], gdesc[UR38], tmem[UR44], tmem[UR56], idesc[UR57], UPT ;  /* 0x00ff3826240075ea */ /* 0x0003e2000ba0002c */
[----:B------:R-:W-:Y:S01]  /*66c0*/  UMOV UR15, 0x40004040 ;  /* 0x40004040000f7882 */ /* 0x000fe20000000000 */
[----:B------:R-:W-:Y:S01]  /*66d0*/  UMOV UR13, 0x80004020 ;  /* 0x80004020000d7882 */ /* 0x000fe20000000000 */
[----:B------:R1:W-:Y:S01]  /*66e0*/  UTCHMMA.2CTA gdesc[UR14], gdesc[UR16], tmem[UR43], tmem[UR54], idesc[UR55], UPT ;  /* 0x00ff36100e0075ea */ /* 0x0003e2000ba0002b */
[----:B------:R-:W-:Y:S01]  /*66f0*/  UMOV UR11, 0x40004040 ;  /* 0x40004040000b7882 */ /* 0x000fe20000000000 */
[----:B------:R-:W-:Y:S01]  /*6700*/  UMOV UR9, 0x80004020 ;  /* 0x8000402000097882 */ /* 0x000fe20000000000 */
[----:B------:R-:W-:Y:S01]  /*6710*/  UMOV UR7, 0x40004040 ;  /* 0x4000404000077882 */ /* 0x000fe20000000000 */
[----:B------:R1:W-:Y:S01]  /*6720*/  UTCHMMA.2CTA gdesc[UR10], gdesc[UR12], tmem[UR42], tmem[UR52], idesc[UR53], UPT ;  /* 0x00ff340c0a0075ea */ /* 0x0003e2000ba0002a */
[----:B------:R1:W-:Y:S01]  /*6730*/  UTCHMMA.2CTA gdesc[UR6], gdesc[UR8], tmem[UR41], tmem[UR50], idesc[UR51], UPT ;  /* 0x00ff3208060075ea */ /* 0x0003e2000ba00029 */
[----:B------:R-:W-:Y:S05]  /*6740*/  BRA.U UP0, `(.L_x_110) ;  /* 0xfffffffd00247547 */ /* 0x000fea000b83ffff */
[----:B------:R-:W-:Y:S01]  /*6750*/  R2UR UR4, R3 ;  /* 0x00000000030472ca */ /* 0x000fe200000e0000 */
[----:B-1----:R-:W-:Y:S02]  /*6760*/  UIADD3 UR6, UPT, UPT, UR34, 0x90, URZ ;  /* 0x0000009022067890 */ /* 0x002fe4000fffe0ff */
[----:B------:R-:W-:Y:S02]  /*6770*/  UIADD3 UR5, UPT, UPT, UR34, 0x68, URZ ;  /* 0x0000006822057890 */ /* 0x000fe4000fffe0ff */
[----:B------:R-:W-:Y:S01]  /*6780*/  UIADD3 UR7, UPT, UPT, UR34, 0x108, URZ ;  /* 0x0000010822077890 */ /* 0x000fe2000fffe0ff */
[----:B------:R-:W-:-:S04]  /*6790*/  UMOV UR8, 0x3 ;  /* 0x0000000300087882 */ /* 0x000fc80000000000 */
[----:B------:R2:W-:Y:S02]  /*67a0*/  UTCBAR.2CTA.MULTICAST [UR6], URZ, UR8 ;  /* 0x000000ff060073e9 */ /* 0x0005e40008200808 */
[----:B------:R2:W-:Y:S01]  /*67b0*/  UTCBAR.2CTA.MULTICAST [UR5], URZ, UR8 ;  /* 0x000000ff050073e9 */ /* 0x0005e20008200808 */
[----:B------:R-:W-:-:S09]  /*67c0*/  ULOP3.LUT UR4, UR4, 0xffff, URZ, 0xc0, !UPT ;  /* 0x0000ffff04047892 */ /* 0x000fd2000f8ec0ff */
[----:B------:R2:W-:Y:S01]  /*67d0*/  UTCBAR.2CTA.MULTICAST [UR7], URZ, UR4 ;  /* 0x000000ff070073e9 */ /* 0x0005e20008200804 */
[----:B------:R-:W-:Y:S02]  /*67e0*/  NOP ;  /* 0x0000000000007918 */ /* 0x000fe40000000000 */
.L_x_85:
[----:B--2---:R-:W2:Y:S01]  /*67f0*/  S2UR UR5, SR_CgaCtaId ;  /* 0x00000000000579c3 */ /* 0x004ea20000008800 */
[----:B------:R-:W-:Y:S01]  /*6800*/  ELECT P0, URZ, PT ;  /* 0x0000000000ff782f */ /* 0x000fe20003800000 */
[----:B------:R-:W-:Y:S01]  /*6810*/  IMAD.MOV.U32 R6, RZ, RZ, 0x1 ;  /* 0x00000001ff067424 */ /* 0x000fe200078e00ff */
[----:B------:R-:W-:-:S05]  /*6820*/  UIADD3 UR4, UPT, UPT, UR34, 0xe8, URZ ;  /* 0x000000e822047890 */ /* 0x000fca000fffe0ff */
[----:B------:R-:W-:Y:S01]  /*6830*/  UVIRTCOUNT.DEALLOC.SMPOOL 0x80 ;  /* 0x000000800000784c */ /* 0x000fe20000000000 */
[----:B------:R-:W-:-:S05]  /*6840*/  IMAD.U32 R7, RZ, RZ, UR4 ;  /* 0x00000004ff077e24 */ /* 0x000fca000f8e00ff */
[----:B------:R-:W-:Y:S02]  /*6850*/  @P0 MOV R3, 0x40 ;  /* 0x0000004000030802 */ /* 0x000fe40000000f00 */
[----:B------:R-:W3:Y:S01]  /*6860*/  S2UR UR4, SR_CgaCtaId ;  /* 0x00000000000479c3 */ /* 0x000ee20000008800 */
[----:B------:R-:W-:Y:S01]  /*6870*/  @P0 PRMT R8, R6, 0x7610, R8 ;  /* 0x0000761006080816 */ /* 0x000fe20000000008 */
[----:B--2---:R-:W-:-:S05]  /*6880*/  @P0 IMAD.U32 R14, RZ, RZ, UR5 ;  /* 0x00000005ff0e0e24 */ /* 0x004fca000f8e00ff */
[C---:B------:R-:W-:Y:S02]  /*6890*/  @P0 LEA R3, R14.reuse, R3, 0x18 ;  /* 0x000000030e030211 */ /* 0x040fe400078ec0ff */
[----:B------:R-:W-:-:S03]  /*68a0*/  LOP3.LUT R14, R14, 0x1, RZ, 0x3c, !PT ;  /* 0x000000010e0e7812 */ /* 0x000fc600078e3cff */
[----:B------:R3:W-:Y:S01]  /*68b0*/  @P0 STS.U8 [R3], R8 ;  /* 0x0000000803000388 */ /* 0x0007e20000000000 */
[----:B------:R-:W-:Y:S01]  /*68c0*/  PRMT R7, R14, 0x654, R7 ;  /* 0x000006540e077816 */ /* 0x000fe20000000007 */
[----:B------:R-:W-:Y:S01]  /*68d0*/  BAR.SYNC.DEFER_BLOCKING 0x5, 0x1a0 ;  /* 0x0146800000007b1d */ /* 0x000fe20000010000 */
[----:B---3--:R-:W-:-:S05]  /*68e0*/  IMAD.U32 R3, RZ, RZ, UR4 ;  /* 0x00000004ff037e24 */ /* 0x008fca000f8e00ff */
[----:B------:R2:W-:Y:S01]  /*68f0*/  SYNCS.ARRIVE.TRANS64.RED.ART0 RZ, [R7+URZ], R6 ;  /* 0x0000000607ff79a7 */ /* 0x0005e200085004ff */
[----:B------:R2:W-:Y:S01]  /*6900*/  STL [R1], R3 ;  /* 0x0000000301007387 */ /* 0x0005e20000100800 */
[----:B------:R-:W3:Y:S02]  /*6910*/  SYNCS.PHASECHK.TRANS64.TRYWAIT P0, [UR34+0xe8], RZ ;  /* 0x0000e8ffff0075a7 */ /* 0x000ee40008001122 */
[----:B--23--:R-:W-:Y:S05]  /*6920*/  @!P0 BRA `(.L_x_111) ;  /* 0x0000005c00188947 */ /* 0x00cfea0003800000 */
.L_x_238:
[----:B------:R-:W3:Y:S01]  /*6930*/  LDL R7, [R1] ;  /* 0x0000000001077983 */ /* 0x000ee20000100800 */
[----:B------:R-:W-:Y:S01]  /*6940*/  NOP ;  /* 0x0000000000007918 */ /* 0x000fe20000000000 */
[----:B--2---:R-:W-:Y:S02]  /*6950*/  MOV R3, 0x50 ;  /* 0x0000005000037802 */ /* 0x004fe40000000f00 */
[----:B-1----:R-:W-:-:S04]  /*6960*/  LOP3.LUT R5, R5, 0xffff, RZ, 0xc0, !PT ;  /* 0x0000ffff05057812 */ /* 0x002fc800078ec0ff */
[----:B------:R-:W-:Y:S01]  /*6970*/  SHF.R.U32.HI R8, RZ, 0x5, R5 ;  /* 0x00000005ff087819 */ /* 0x000fe20000011605 */
[----:B------:R-:W-:-:S04]  /*6980*/  IMAD.MOV.U32 R5, RZ, RZ, 0xffff ;  /* 0x0000ffffff057424 */ /* 0x000fc800078e00ff */
[----:B------:R-:W-:Y:S01]  /*6990*/  VIADD R9, R8, 0x10 ;  /* 0x0000001008097836 */ /* 0x000fe20000000000 */
[----:B------:R-:W-:-:S04]  /*69a0*/  SHF.L.U32 R8, R5, R8, RZ ;  /* 0x0000000805087219 */ /* 0x000fc800000006ff */
[----:B------:R-:W-:-:S04]  /*69b0*/  SHF.L.U32 R9, R6, R9, RZ ;  /* 0x0000000906097219 */ /* 0x000fc800000006ff */
[----:B------:R-:W-:-:S04]  /*69c0*/  LOP3.LUT R8, R9, R8, RZ, 0xfc, !PT ;  /* 0x0000000809087212 */ /* 0x000fc800078efcff */
[----:B------:R-:W-:Y:S02]  /*69d0*/  LOP3.LUT R6, R8, 0xffff, RZ, 0xc0, !PT ;  /* 0x0000ffff08067812 */ /* 0x000fe400078ec0ff */
[----:B---3--:R-:W-:-:S05]  /*69e0*/  LEA R3, R7, R3, 0x18 ;  /* 0x0000000307037211 */ /* 0x008fca00078ec0ff */
[----:B------:R-:W1:Y:S02]  /*69f0*/  LDS R7, [R3] ;  /* 0x0000000003077984 */ /* 0x000e640000000800 */
[----:B-1----:R-:W-:-:S04]  /*6a00*/  LOP3.LUT R5, R8, 0xffff, R7, 0x80, !PT ;  /* 0x0000ffff08057812 */ /* 0x002fc800078e8007 */
[----:B------:R-:W-:-:S13]  /*6a10*/  ISETP.NE.AND P0, PT, R5, R6, PT ;  /* 0x000000060500720c */ /* 0x000fda0003f05270 */
[----:B------:R-:W-:Y:S05]  /*6a20*/  @P0 BRA `(.L_x_112) ;  /* 0x0000000000500947 */ /* 0x000fea0003800000 */
[----:B------:R-:W-:Y:S02]  /*6a30*/  SHF.R.U32.HI R5, RZ, 0x10, R7 ;  /* 0x00000010ff057819 */ /* 0x000fe40000011607 */
[----:B------:R-:W-:-:S04]  /*6a40*/  SHF.R.U32.HI R6, RZ, 0x10, R8 ;  /* 0x00000010ff067819 */ /* 0x000fc80000011608 */
[----:B------:R-:W-:-:S04]  /*6a50*/  LOP3.LUT R5, R5, R6, RZ, 0xc0, !PT ;  /* 0x0000000605057212 */ /* 0x000fc800078ec0ff */
[----:B------:R-:W-:-:S13]  /*6a60*/  ISETP.NE.AND P0, PT, R5, R6, PT ;  /* 0x000000060500720c */ /* 0x000fda0003f05270 */
[----:B------:R-:W-:Y:S05]  /*6a70*/  @P0 BRA `(.L_x_113) ;  /* 0x0000000000300947 */ /* 0x000fea0003800000 */
[----:B------:R-:W-:Y:S01]  /*6a80*/  R2UR UR4, R8 ;  /* 0x00000000080472ca */ /* 0x000fe200000e0000 */
[----:B------:R-:W1:-:S12]  /*6a90*/  S2R R6, SR_LANEID ;  /* 0x0000000000067919 */ /* 0x000e580000000000 */
[----:B------:R-:W-:-:S03]  /*6aa0*/  ULOP3.LUT UR5, URZ, UR4, URZ, 0x33, !UPT ;  /* 0x00000004ff057292 */ /* 0x000fc6000f8e33ff */
[----:B------:R-:W-:Y:S02]  /*6ab0*/  VOTEU.ANY UR4, UPT, PT ;  /* 0x0000000000047886 */ /* 0x000fe400038e0100 */
[----:B------:R-:W-:Y:S01]  /*6ac0*/  UFLO.U32 UR4, UR4 ;  /* 0x00000004000472bd */ /* 0x000fe200080e0000 */
[----:B------:R-:W-:-:S04]  /*6ad0*/  IMAD.U32 R5, RZ, RZ, UR5 ;  /* 0x00000005ff057e24 */ /* 0x000fc8000f8e00ff */
[----:B------:R-:W2:Y:S02]  /*6ae0*/  REDUX UR6, R5 ;  /* 0x00000000050673c4 */ /* 0x000ea40000000000 */
[----:B------:R3:W-:Y:S01]  /*6af0*/  UTCATOMSWS.AND URZ, UR5 ;  /* 0x0000000500ff79e3 */ /* 0x0007e20008000000 */
[----:B-1----:R-:W-:Y:S01]  /*6b00*/  ISETP.EQ.U32.AND P0, PT, R6, UR4, PT ;  /* 0x0000000406007c0c */ /* 0x002fe2000bf02070 */
[----:B--2---:R-:W-:-:S12]  /*6b10*/  IMAD.U32 R6, RZ, RZ, UR6 ;  /* 0x00000006ff067e24 */ /* 0x004fd8000f8e00ff */
[----:B------:R3:W-:Y:S01]  /*6b20*/  @P0 ATOMS.AND RZ, [R3], R6 ;  /* 0x0000000603ff038c */ /* 0x0007e20002800000 */
[----:B------:R-:W-:Y:S05]  /*6b30*/  BRA `(.L_x_114) ;  /* 0x0000000000147947 */ /* 0x000fea0003800000 */
.L_x_113:
[----:B------:R-:W-:Y:S02]  /*6b40*/  MOV R6, 0x6b60 ;  /* 0x00006b6000067802 */ /* 0x000fe40000000f00 */
[----:B------:R-:W-:Y:S05]  /*6b50*/  CALL.REL.NOINC `($__internal_0_$__cuda_sm10x_tcgen05_guardrail_trap_col_being_dealloced_not_returned_by_alloc) ;  /* 0x0000005c00907944 */ /* 0x000fea0003c00000 */
[----:B------:R-:W-:Y:S05]  /*6b60*/  BRA `(.L_x_114) ;  /* 0x0000000000087947 */ /* 0x000fea0003800000 */
.L_x_112:
[----:B------:R-:W-:Y:S02]  /*6b70*/  MOV R6, 0x6b90 ;  /* 0x00006b9000067802 */ /* 0x000fe40000000f00 */
[----:B------:R-:W-:Y:S05]  /*6b80*/  CALL.REL.NOINC `($__internal_2_$__cuda_sm10x_tcgen05_guardrail_trap_unallocated_columns_being_dealloced) ;  /* 0x0000005c009c7944 */ /* 0x000fea0003c00000 */
.L_x_114:
[----:B------:R-:W-:Y:S01]  /*6b90*/  ELECT P0, URZ, PT ;  /* 0x0000000000ff782f */ /* 0x000fe20003800000 */
[----:B------:R-:W-:Y:S01]  /*6ba0*/  NOP ;  /* 0x0000000000007918 */ /* 0x000fe20000000000 */
[----:B------:R-:W-:Y:S11]  /*6bb0*/  BSSY.RECONVERGENT B0, `(.L_x_74) ;  /* 0x0000009000007945 */ /* 0x000ff60003800200 */
[----:B------:R-:W-:Y:S05]  /*6bc0*/  @!P0 BRA `(.L_x_115) ;  /* 0x00000000001c8947 */ /* 0x000fea0003800000 */
[----:B------:R-:W-:Y:S02]  /*6bd0*/  UMOV UR4, 0x20 ;  /* 0x0000002000047882 */ /* 0x000fe40000000000 */
[----:B------:R-:W-:-:S04]  /*6be0*/  UIADD3 UR4, UPT, UPT, -UR4, 0x100000, URZ ;  /* 0x0010000004047890 */ /* 0x000fc8000fffe1ff */
[----:B---3--:R-:W-:Y:S02]  /*6bf0*/  USHF.L.U32 UR5, UR4, 0xb, URZ ;  /* 0x0000000b04057899 */ /* 0x008fe400080006ff */
[----:B------:R-:W-:Y:S01]  /*6c00*/  USHF.L.U32 UR4, UR4, 0x1, URZ ;  /* 0x0000000104047899 */ /* 0x000fe200080006ff */
[----:B------:R-:W1:Y:S11]  /*6c10*/  FENCE.VIEW.ASYNC.S ;  /* 0x00000000000073c6 */ /* 0x000e760000000000 */
[----:B-1----:R1:W2:Y:S01]  /*6c20*/  SYNCS.EXCH.64 URZ, [UR34+0xe8], UR4 ;  /* 0x0000e80422ff75b2 */ /* 0x0022a20008000100 */
[----:B------:R-:W-:Y:S01]  /*6c30*/  NOP ;  /* 0x0000000000007918 */ /* 0x000fe20000000000 */
.L_x_115:
[----:B-1-3--:R-:W-:Y:S05]  /*6c40*/  BSYNC.RECONVERGENT B0 ;  /* 0x0000000000007941 */ /* 0x00afea0003800200 */
.L_x_74:
[----:B------:R-:W-:Y:S01]  /*6c50*/  R2UR UR4, R0 ;  /* 0x00000000000472ca */ /* 0x000fe200000e0000 */
[----:B------:R-:W-:-:S12]  /*6c60*/  NOP ;  /* 0x0000000000007918 */ /* 0x000fd80000000000 */
[----:B------:R-:W-:-:S04]  /*6c70*/  UIADD3 UR4, UPT, UPT, UR4, -0x4, URZ ;  /* 0xfffffffc04047890 */ /* 0x000fc8000fffe0ff */
[----:B------:R-:W-:-:S09]  /*6c80*/  UISETP.GT.U32.AND UP0, UPT, UR4, 0x7, UPT ;  /* 0x000000070400788c */ /* 0x000fd2000bf04070 */
[----:B------:R-:W-:Y:S05]  /*6c90*/  BRA.U UP0, `(.L_x_116) ;  /* 0x0000003500587547 */ /* 0x000fea000b800000 */
[----:B------:R-:W-:Y:S01]  /*6ca0*/  NOP ;  /* 0x0000000000007918 */ /* 0x000fe20000000000 */
.L_x_117:
[----:B------:R-:W-:Y:S05]  /*6cb0*/  WARPSYNC.ALL ;  /* 0x0000000000007948 */ /* 0x000fea0003800000 */
[----:B------:R-:W-:-:S04]  /*6cc0*/  NOP ;  /* 0x0000000000007918 */ /* 0x000fc80000000000 */
[----:B------:R-:W5:Y:S02]  /*6cd0*/  USETMAXREG.TRY_ALLOC.CTAPOOL UP0, 0x88 ;  /* 0x00000088000079c8 */ /* 0x000f640008000600 */
[----:B-----5:R-:W-:-:S13]  /*6ce0*/  PLOP3.LUT P0, PT, PT, PT, UP0, 0x80, 0x8 ;  /* 0x000000000008781c */ /* 0x020fda0003f0f008 */
[----:B------:R-:W-:Y:S05]  /*6cf0*/  @!P0 BRA `(.L_x_117) ;  /* 0xfffffffc00ec8947 */ /* 0x000fea000383ffff */
[----:B------:R-:W-:Y:S05]  /*6d00*/  WARPSYNC.ALL ;  /* 0x0000000000007948 */ /* 0x000fea0003800000 */
[----:B------:R-:W-:Y:S01]  /*6d10*/  NOP ;  /* 0x0000000000007918 */ /* 0x000fe20000000000 */
[----:B------:R-:W5:Y:S01]  /*6d20*/  S2UR UR4, SR_CTAID.X ;  /* 0x00000000000479c3 */ /* 0x000f620000002500 */
[----:B------:R-:W1:Y:S01]  /*6d30*/  LDCU UR8, c[0x0][0x380] ;  /* 0x00007000ff0877ac */ /* 0x000e620008000800 */
[----:B------:R-:W3:Y:S01]  /*6d40*/  LDCU UR11, c[0x0][0x398] ;  /* 0x00007300ff0b77ac */ /* 0x000ee20008000800 */
[----:B-1----:R-:W-:Y:S02]  /*6d50*/  UIADD3 UR6, UPT, UPT, UR8, -0x1, URZ ;  /* 0xffffffff08067890 */ /* 0x002fe4000fffe0ff */
[----:B------:R-:W-:-:S02]  /*6d60*/  UIADD3 UR7, UPT, UPT, -UR8, URZ, URZ ;  /* 0x000000ff08077290 */ /* 0x000fc4000fffe1ff */
[----:B------:R-:W-:Y:S02]  /*6d70*/  USHF.R.S32.HI UR5, URZ, 0x1f, UR6 ;  /* 0x0000001fff057899 */ /* 0x000fe40008011406 */
[----:B-----5:R-:W-:Y:S02]  /*6d80*/  USHF.L.U32 UR10, UR4, 0x7, URZ ;  /* 0x00000007040a7899 */ /* 0x020fe400080006ff */
[----:B------:R-:W-:Y:S02]  /*6d90*/  USHF.R.S32.HI UR7, URZ, 0x1f, UR7 ;  /* 0x0000001fff077899 */ /* 0x000fe40008011407 */
[----:B------:R-:W-:Y:S02]  /*6da0*/  ULOP3.LUT UR4, UR10, 0xffffff00, URZ, 0xc0, !UPT ;  /* 0xffffff000a047892 */ /* 0x000fe4000f8ec0ff */
[----:B------:R-:W-:Y:S02]  /*6db0*/  ULEA.HI UR6, UR5, UR6, URZ, 0x7 ;  /* 0x0000000605067291 */ /* 0x000fe4000f8f38ff */
[----:B------:R-:W-:-:S02]  /*6dc0*/  UIADD3 UR9, UPT, UPT, UR4, UR8, URZ ;  /* 0x0000000804097290 */ /* 0x000fc4000fffe0ff */
[----:B------:R-:W-:Y:S02]  /*6dd0*/  ULEA.HI UR7, UR7, -UR8, URZ, 0x7 ;  /* 0x8000000807077291 */ /* 0x000fe4000f8f38ff */
[----:B---3--:R-:W-:Y:S02]  /*6de0*/  UIADD3 UR4, UPT, UPT, UR9, -UR11, URZ ;  /* 0x8000000b09047290 */ /* 0x008fe4000fffe0ff */
[----:B------:R-:W-:Y:S02]  /*6df0*/  UISETP.GT.AND UP1, UPT, UR8, URZ, UPT ;  /* 0x000000ff0800728c */ /* 0x000fe4000bf24270 */
[----:B------:R-:W-:Y:S02]  /*6e00*/  USHF.R.S32.HI UR5, URZ, 0x1f, UR4 ;  /* 0x0000001fff057899 */ /* 0x000fe40008011404 */
[----:B------:R-:W-:Y:S02]  /*6e10*/  ULEA.HI.SX32 UR6, UR6, 0x1, 0x19 ;  /* 0x0000000106067891 */ /* 0x000fe4000f8fcaff */
[----:B------:R-:W-:-:S02]  /*6e20*/  ULEA.HI UR4, UR5, UR4, URZ, 0x7 ;  /* 0x0000000405047291 */ /* 0x000fc4000f8f38ff */
[----:B------:R-:W-:Y:S02]  /*6e30*/  USHF.R.S32.HI UR5, URZ, 0x7, UR7 ;  /* 0x00000007ff057899 */ /* 0x000fe40008011407 */
[----:B------:R-:W-:Y:S02]  /*6e40*/  USHF.R.S32.HI UR4, URZ, 0x7, UR4 ;  /* 0x00000007ff047899 */ /* 0x000fe40008011404 */
[----:B------:R-:W-:Y:S02]  /*6e50*/  UIADD3 UR5, UPT, UPT, -UR5, URZ, URZ ;  /* 0x000000ff05057290 */ /* 0x000fe4000fffe1ff */
[----:B------:R-:W-:-:S04]  /*6e60*/  UISETP.LT.AND UP0, UPT, URZ, UR4, UPT ;  /* 0x00000004ff00728c */ /* 0x000fc8000bf01270 */
[----:B------:R-:W-:Y:S01]  /*6e70*/  USEL UR7, URZ, UR4, !UP0 ;  /* 0x00000004ff077287 */ /* 0x000fe2000c000000 */
[----:B------:R-:W-:-:S03]  /*6e80*/  @!UP1 UMOV UR6, UR5 ;  /* 0x0000000500069c82 */ /* 0x000fc60008000000 */
[----:B------:R-:W-:-:S04]  /*6e90*/  UIADD3 UR4, UPT, UPT, UR6, -UR7, URZ ;  /* 0x8000000706047290 */ /* 0x000fc8000fffe0ff */
[----:B------:R-:W-:Y:S01]  /*6ea0*/  UISETP.GE.AND UP0, UPT, UR4, 0x1, UPT ;  /* 0x000000010400788c */ /* 0x000fe2000bf06270 */
[----:B--2---:R-:W-:Y:S08]  /*6eb0*/  BAR.SYNC.DEFER_BLOCKING 0x5, 0x1a0 ;  /* 0x0146800000007b1d */ /* 0x004ff00000010000 */
[----:B------:R-:W-:Y:S05]  /*6ec0*/  BRA.U !UP0, `(.L_x_118) ;  /* 0x0000002908107547 */ /* 0x000fea000b800000 */
[----:B----4-:R-:W2:Y:S01]  /*6ed0*/  LDL.LU R5, [R1] ;  /* 0x0000000001057983 */ /* 0x010ea20000300800 */
[----:B------:R-:W1:Y:S01]  /*6ee0*/  S2UR UR5, SR_CTAID.X ;  /* 0x00000000000579c3 */ /* 0x000e620000002500 */
[----:B------:R-:W-:Y:S01]  /*6ef0*/  IMAD.U32 R6, RZ, RZ, UR11 ;  /* 0x0000000bff067e24 */ /* 0x000fe2000f8e00ff */
[----:B------:R-:W-:Y:S01]  /*6f00*/  UMOV UR10, 0x400 ;  /* 0x00000400000a7882 */ /* 0x000fe20000000000 */
[----:B------:R-:W3:Y:S01]  /*6f10*/  S2R R3, SR_TID.X ;  /* 0x0000000000037919 */ /* 0x000ee20000002100 */
[----:B------:R-:W-:Y:S01]  /*6f20*/  UIADD3 UR16, UPT, UPT, -UR6, UR7, URZ ;  /* 0x0000000706107290 */ /* 0x000fe2000fffe1ff */
[----:B------:R-:W-:Y:S01]  /*6f30*/  R2UR UR14, R2 ;  /* 0x00000000020e72ca */ /* 0x000fe200000e0000 */
[----:B------:R-:W-:Y:S01]  /*6f40*/  IMAD.U32 R121, RZ, RZ, UR7 ;  /* 0x00000007ff797e24 */ /* 0x000fe2000f8e00ff */
[----:B------:R-:W4:Y:S01]  /*6f50*/  S2R R120, SR_TID.X ;  /* 0x0000000000787919 */ /* 0x000f220000002100 */
[----:B------:R-:W-:Y:S01]  /*6f60*/  S2UR UR8, SR_CgaCtaId ;  /* 0x00000000000879c3 */ /* 0x000fe20000008800 */
[----:B------:R-:W-:Y:S01]  /*6f70*/  UMOV UR22, 0x400 ;  /* 0x0000040000167882 */ /* 0x000fe20000000000 */
[----:B------:R-:W2:Y:S01]  /*6f80*/  LDCU UR26, c[0x0][0x398] ;  /* 0x00007300ff1a77ac */ /* 0x000ea20008000800 */
[----:B------:R-:W2:Y:S05]  /*6f90*/  LDCU UR12, c[0x0][0x994] ;  /* 0x00013280ff0c77ac */ /* 0x000eaa0008000800 */
[----:B------:R-:W-:Y:S01]  /*6fa0*/  S2UR UR13, SR_CTAID.X ;  /* 0x00000000000d79c3 */ /* 0x000fe20000002500 */
[----:B------:R-:W-:Y:S01]  /*6fb0*/  UMOV UR11, 0x1 ;  /* 0x00000001000b7882 */ /* 0x000fe20000000000 */
[----:B------:R-:W-:Y:S01]  /*6fc0*/  UMOV UR19, URZ ;  /* 0x000000ff00137c82 */ /* 0x000fe20008000000 */
[----:B------:R-:W-:Y:S01]  /*6fd0*/  UMOV UR15, URZ ;  /* 0x000000ff000f7c82 */ /* 0x000fe20008000000 */
[----:B-1----:R-:W-:-:S04]  /*6fe0*/  ULOP3.LUT UR5, UR5, 0x1, URZ, 0xc0, !UPT ;  /* 0x0000000105057892 */ /* 0x002fc8000f8ec0ff */
[----:B------:R-:W1:Y:S01]  /*6ff0*/  S2UR UR21, SR_CgaCtaId ;  /* 0x00000000001579c3 */ /* 0x000e620000008800 */
[----:B------:R-:W-:Y:S02]  /*7000*/  ULEA UR5, UR5, UR9, 0x7 ;  /* 0x0000000905057291 */ /* 0x000fe4000f8e38ff */
[----:B-1----:R-:W-:Y:S02]  /*7010*/  ULEA UR22, UR21, UR22, 0x18 ;  /* 0x0000001615167291 */ /* 0x002fe4000f8ec0ff */
[----:B------:R-:W-:Y:S02]  /*7020*/  UISETP.NE.AND UP2, UPT, UR21, 0x1, UPT ;  /* 0x000000011500788c */ /* 0x000fe4000bf45270 */
[----:B------:R-:W-:Y:S02]  /*7030*/  ULOP3.LUT UR25, UR21, 0x1, URZ, 0x3c, !UPT ;  /* 0x0000000115197892 */ /* 0x000fe4000f8e3cff */
[----:B------:R-:W-:Y:S01]  /*7040*/  UISETP.NE.AND UP1, UPT, UR21, URZ, UPT ;  /* 0x000000ff1500728c */ /* 0x000fe2000bf25270 */
[----:B--2---:R-:W-:-:S02]  /*7050*/  R2UR UR4, R5 ;  /* 0x00000000050472ca */ /* 0x004fc400000e0000 */
[----:B------:R-:W-:Y:S02]  /*7060*/  LOP3.LUT R5, R4, 0x7f, RZ, 0xc0, !PT ;  /* 0x0000007f04057812 */ /* 0x000fe400078ec0ff */
[----:B------:R-:W-:Y:S02]  /*7070*/  SHF.R.U32.HI R4, RZ, 0x2, R4 ;  /* 0x00000002ff047819 */ /* 0x000fe40000011604 */
[----:B------:R-:W-:Y:S02]  /*7080*/  IADD3 R6, PT, PT, -R6, UR5, R5 ;  /* 0x0000000506067c10 */ /* 0x000fe4000fffe105 */
[----:B---3--:R-:W-:-:S05]  /*7090*/  LOP3.LUT R5, R3, 0x80, RZ, 0xc0, !PT ;  /* 0x0000008003057812 */ /* 0x008fca00078ec0ff */
[----:B------:R-:W-:Y:S02]  /*70a0*/  ULOP3.LUT UR6, UR4, 0x1, URZ, 0x3c, !UPT ;  /* 0x0000000104067892 */ /* 0x000fe4000f8e3cff */
[----:B------:R-:W-:Y:S01]  /*70b0*/  ULEA UR4, UR8, UR10, 0x18 ;  /* 0x0000000a08047291 */ /* 0x000fe2000f8ec0ff */
[----:B------:R-:W-:Y:S01]  /*70c0*/  R2UR UR8, R5 ;  /* 0x00000000050872ca */ /* 0x000fe200000e0000 */
[----:B------:R-:W-:Y:S01]  /*70d0*/  USHF.L.U32 UR10, UR13, 0x7, URZ ;  /* 0x000000070d0a7899 */ /* 0x000fe200080006ff */
[----:B------:R-:W-:Y:S01]  /*70e0*/  LOP3.LUT R5, R4, 0x20, RZ, 0xc0, !PT ;  /* 0x0000002004057812 */ /* 0x000fe200078ec0ff */
[----:B------:R-:W-:Y:S02]  /*70f0*/  UIADD3 UR5, UPT, UPT, UR4, 0x118, URZ ;  /* 0x0000011804057890 */ /* 0x000fe4000fffe0ff */
[----:B------:R-:W-:Y:S02]  /*7100*/  UIADD3 UR20, UPT, UPT, UR4, 0x60, URZ ;  /* 0x0000006004147890 */ /* 0x000fe4000fffe0ff */
[----:B------:R-:W-:Y:S01]  /*7110*/  IMAD.IADD R4, R6, 0x1, -R5 ;  /* 0x0000000106047824 */ /* 0x000fe200078e0a05 */
[----:B------:R-:W-:Y:S01]  /*7120*/  UPRMT UR5, UR6, 0x654, UR5 ;  /* 0x0000065406057896 */ /* 0x000fe20008000005 */
[C---:B----4-:R-:W-:Y:S01]  /*7130*/  IMAD.U32 R5, R120.reuse, 0x10000, RZ ;  /* 0x0001000078057824 */ /* 0x050fe200078e00ff */
[----:B------:R-:W-:Y:S01]  /*7140*/  LOP3.LUT R120, R120, 0x80, RZ, 0xc0, !PT ;  /* 0x0000008078787812 */ /* 0x000fe200078ec0ff */
[----:B------:R-:W-:Y:S01]  /*7150*/  UIADD3 UR24, UPT, UPT, UR4, 0x48, URZ ;  /* 0x0000004804187890 */ /* 0x000fe2000fffe0ff */
[----:B------:R-:W-:Y:S01]  /*7160*/  IMAD R121, R121, -0x80, R4 ;  /* 0xffffff8079797824 */ /* 0x000fe200078e0204 */
[----:B------:R-:W-:Y:S01]  /*7170*/  UIADD3 UR23, UPT, UPT, UR4, 0x58, URZ ;  /* 0x0000005804177890 */ /* 0x000fe2000fffe0ff */
[----:B------:R-:W-:Y:S01]  /*7180*/  LOP3.LUT R5, R5, 0x600000, RZ, 0xc0, !PT ;  /* 0x0060000005057812 */ /* 0x000fe200078ec0ff */
[----:B------:R-:W-:Y:S01]  /*7190*/  USHF.R.U32.HI UR17, URZ, 0x7, UR8 ;  /* 0x00000007ff117899 */ /* 0x000fe20008011608 */
[----:B------:R-:W-:Y:S01]  /*71a0*/  IMAD.U32 R122, RZ, RZ, UR5 ;  /* 0x00000005ff7a7e24 */ /* 0x000fe2000f8e00ff */
[----:B------:R-:W-:Y:S01]  /*71b0*/  UPRMT UR20, UR14, 0x654, UR20 ;  /* 0x000006540e147896 */ /* 0x000fe20008000014 */
[----:B------:R-:W-:Y:S01]  /*71c0*/  LEA.HI R120, R120, R5, RZ, 0x1e ;  /* 0x0000000578787211 */ /* 0x000fe200078ff0ff */
[----:B------:R-:W-:-:S02]  /*71d0*/  UPRMT UR24, UR14, 0x654, UR24 ;  /* 0x000006540e187896 */ /* 0x000fc40008000018 */
[----:B------:R-:W-:Y:S02]  /*71e0*/  UPRMT UR23, UR14, 0x654, UR23 ;  /* 0x000006540e177896 */ /* 0x000fe40008000017 */
[----:B------:R-:W-:Y:S01]  /*71f0*/  USHF.L.U32 UR18, UR17, 0x5, URZ ;  /* 0x0000000511127899 */ /* 0x000fe200080006ff */
[----:B------:R-:W-:Y:S01]  /*7200*/  UMOV UR14, URZ ;  /* 0x000000ff000e7c82 */ /* 0x000fe20008000000 */
[----:B------:R-:W-:-:S10]  /*7210*/  UMOV UR13, URZ ;  /* 0x000000ff000d7c82 */ /* 0x000fd40008000000 */
.L_x_130:
[----:B------:R-:W-:Y:S02]  /*7220*/  USHF.L.U32 UR6, UR13, 0x1f, URZ ;  /* 0x0000001f0d067899 */ /* 0x000fe400080006ff */
[----:B------:R-:W-:-:S04]  /*7230*/  USHF.L.U32 UR5, UR19, 0x1f, URZ ;  /* 0x0000001f13057899 */ /* 0x000fc800080006ff */
[----:B---3--:R-:W-:Y:S02]  /*7240*/  MOV R5, UR6 ;  /* 0x0000000600057c02 */ /* 0x008fe40008000f00 */
[----:B------:R-:W-:Y:S02]  /*7250*/  MOV R4, UR5 ;  /* 0x0000000500047c02 */ /* 0x000fe40008000f00 */
[----:B-1----:R-:W1:Y:S02]  /*7260*/  SYNCS.PHASECHK.TRANS64.TRYWAIT P0, [UR4+0x20], R5 ;  /* 0x00002005ff0075a7 */ /* 0x002e640008001104 */
[----:B-1----:R-:W-:Y:S05]  /*7270*/  @!P0 BRA `(.L_x_119) ;  /* 0x0000005000dc8947 */ /* 0x002fea0003800000 */
.L_x_240:
[----:B------:R-:W2:Y:S02]  /*7280*/  SYNCS.PHASECHK.TRANS64.TRYWAIT P0, [UR4+0x40], R4 ;  /* 0x00004004ff0075a7 */ /* 0x000ea40008001104 */
[----:B--2---:R-:W-:Y:S05]  /*7290*/  @!P0 BRA `(.L_x_120) ;  /* 0x0000005000f48947 */ /* 0x004fea0003800000 */
.L_x_242:
[C---:B------:R-:W-:Y:S01]  /*72a0*/  R2UR UR6, R120.reuse ;  /* 0x00000000780672ca */ /* 0x040fe200000e0000 */
[----:B------:R-:W-:Y:S01]  /*72b0*/  UISETP.NE.AND UP0, UPT, UR15, URZ, UPT ;  /* 0x000000ff0f00728c */ /* 0x000fe2000bf05270 */
[----:B------:R-:W-:-:S11]  /*72c0*/  R2UR UR4, R120 ;  /* 0x00000000780472ca */ /* 0x000fd600000e0000 */
[----:B------:R-:W2:Y:S02]  /*72d0*/  LDTM.x32 R36, tmem[UR6] ;  /* 0x00000006002479ee */ /* 0x000ea400082c0000 */
[----:B-1----:R-:W1:Y:S01]  /*72e0*/  LDTM.x32 R4, tmem[UR4+0x40] ;  /* 0x00004004000479ee */ /* 0x002e6200082c0000 */
[----:B------:R-:W-:Y:S05]  /*72f0*/  BRA.U !UP0, `(.L_x_121) ;  /* 0x0000000108147547 */ /* 0x000fea000b800000 */
[----:B------:R-:W-:Y:S01]  /*7300*/  ELECT P0, URZ, PT ;  /* 0x0000000000ff782f */ /* 0x000fe20003800000 */
[----:B------:R-:W-:Y:S01]  /*7310*/  NOP ;  /* 0x0000000000007918 */ /* 0x000fe20000000000 */
[----:B------:R-:W-:-:S11]  /*7320*/  ULOP3.LUT UR11, UR11, 0x1, URZ, 0x3c, !UPT ;  /* 0x000000010b0b7892 */ /* 0x000fd6000f8e3cff */
[----:B------:R-:W-:-:S04]  /*7330*/  @P0 MOV R84, 0x1 ;  /* 0x0000000100540802 */ /* 0x000fc80000000f00 */
[----:B------:R3:W-:Y:S03]  /*7340*/  @P0 SYNCS.ARRIVE.TRANS64.RED.ART0 RZ, [UR20], R84 ;  /* 0x00000054ffff09a7 */ /* 0x0007e60008500414 */
.L_x_121:
[----:B------:R-:W-:Y:S01]  /*7350*/  ULOP3.LUT UR4, UR10, 0xffffff00, URZ, 0xc0, !UPT ;  /* 0xffffff000a047892 */ /* 0x000fe2000f8ec0ff */
[----:B------:R-:W-:Y:S02]  /*7360*/  IMAD.U32 R88, RZ, RZ, UR8 ;  /* 0x00000008ff587e24 */ /* 0x000fe4000f8e00ff */
[----:B------:R-:W-:Y:S02]  /*7370*/  IMAD.U32 R96, RZ, RZ, UR8 ;  /* 0x00000008ff607e24 */ /* 0x000fe4000f8e00ff */
[----:B------:R-:W-:Y:S02]  /*7380*/  IMAD.MOV.U32 R101, RZ, RZ, -0x1 ;  /* 0xffffffffff657424 */ /* 0x000fe400078e00ff */
[----:B---3--:R-:W-:Y:S01]  /*7390*/  IMAD.U32 R84, RZ, RZ, UR4 ;  /* 0x00000004ff547e24 */ /* 0x008fe2000f8e00ff */
[----:B------:R-:W-:Y:S01]  /*73a0*/  ULOP3.LUT UR4, UR10, 0x80, URZ, 0xc0, !UPT ;  /* 0x000000800a047892 */ /* 0x000fe2000f8ec0ff */
[----:B------:R-:W-:-:S03]  /*73b0*/  IMAD.U32 R123, R3, 0x10000, RZ ;  /* 0x00010000037b7824 */ /* 0x000fc600078e00ff */
[----:B------:R-:W-:Y:S02]  /*73c0*/  LOP3.LUT R84, R84, 0x7f, R3, 0xf8, !PT ;  /* 0x0000007f54547812 */ /* 0x000fe400078ef803 */
[----:B------:R-:W-:Y:S02]  /*73d0*/  LOP3.LUT R123, R123, 0x600000, RZ, 0xc0, !PT ;  /* 0x006000007b7b7812 */ /* 0x000fe400078ec0ff */
[----:B------:R-:W-:Y:S01]  /*73e0*/  LOP3.LUT R84, R84, UR4, RZ, 0xfc, !PT ;  /* 0x0000000454547c12 */ /* 0x000fe2000f8efcff */
[----:B------:R-:W-:Y:S02]  /*73f0*/  UMOV UR4, UR22 ;  /* 0x0000001600047c82 */ /* 0x000fe40008000000 */
[----:B------:R-:W3:Y:S01]  /*7400*/  LDS.128 R88, [R88+UR4+0x20410] ;  /* 0x0204100458587984 */ /* 0x000ee20008000c00 */
[----:B------:R-:W-:-:S03]  /*7410*/  IADD3 R84, PT, PT, -R84, UR26, RZ ;  /* 0x0000001a54547c10 */ /* 0x000fc6000fffe1ff */
[----:B------:R-:W4:Y:S01]  /*7420*/  LDS.128 R96, [R96+UR4+0x20400] ;  /* 0x0204000460607984 */ /* 0x000f220008000c00 */
[----:B------:R-:W-:-:S04]  /*7430*/  ISETP.GE.AND P0, PT, R84, 0x1, PT ;  /* 0x000000015400780c */ /* 0x000fc80003f06270 */
[----:B------:R-:W-:-:S04]  /*7440*/  SEL R86, R121, 0x80, P0 ;  /* 0x0000008079567807 */ /* 0x000fc80000000000 */
[----:B------:R-:W-:-:S04]  /*7450*/  SHF.R.S32.HI R85, RZ, 0x1f, R86 ;  /* 0x0000001fff557819 */ /* 0x000fc80000011456 */
[----:B------:R-:W-:-:S04]  /*7460*/  LEA.HI R100, R85, R86, RZ, 0x6 ;  /* 0x0000005655647211 */ /* 0x000fc800078f30ff */
[----:B------:R-:W-:Y:S02]  /*7470*/  LOP3.LUT R85, R100, 0xffffffc0, RZ, 0xc0, !PT ;  /* 0xffffffc064557812 */ /* 0x000fe400078ec0ff */
[----:B------:R-:W-:Y:S02]  /*7480*/  SHF.R.S32.HI R84, RZ, 0x6, R100 ;  /* 0x00000006ff547819 */ /* 0x000fe40000011464 */
[-C--:B------:R-:W-:Y:S02]  /*7490*/  ISETP.NE.AND P0, PT, R86, R85.reuse, PT ;  /* 0x000000555600720c */ /* 0x080fe40003f05270 */
[----:B------:R-:W-:Y:S02]  /*74a0*/  LEA.HI.SX32 R100, R100, 0xffffffff, 0x1a ;  /* 0xffffffff64647811 */ /* 0x000fe400078fd2ff */
[C---:B------:R-:W-:Y:S02]  /*74b0*/  ISETP.LT.AND P0, PT, R86.reuse, RZ, P0 ;  /* 0x000000ff5600720c */ /* 0x040fe40000701270 */
[----:B------:R-:W-:-:S11]  /*74c0*/  VIADDMNMX R85, R86, -R85, 0x20, PT ;  /* 0x0000002056557446 */ /* 0x000fd60003800955 */
[----:B------:R-:W-:Y:S02]  /*74d0*/  @!P0 IMAD.MOV R100, RZ, RZ, R84 ;  /* 0x000000ffff648224 */ /* 0x000fe400078e0254 */
[----:B------:R-:W-:Y:S02]  /*74e0*/  IMAD.U32 R84, RZ, RZ, UR8 ;  /* 0x00000008ff547e24 */ /* 0x000fe4000f8e00ff */
[----:B------:R-:W-:-:S04]  /*74f0*/  IMAD R100, R100, 0x20, R85 ;  /* 0x0000002064647824 */ /* 0x000fc800078e0255 */
[----:B------:R-:W5:Y:S01]  /*7500*/  LDS.128 R84, [R84+UR4+0x20430] ;  /* 0x0204300454547984 */ /* 0x000f620008000c00 */
[----:B------:R-:W-:-:S04]  /*7510*/  VIMNMX R102, PT, PT, RZ, R100, !PT ;  /* 0x00000064ff667248 */ /* 0x000fc80007fe0100 */
[----:B------:R-:W-:-:S04]  /*7520*/  SHF.L.U32 R102, R101, R102, RZ ;  /* 0x0000006665667219 */ /* 0x000fc800000006ff */
[C---:B------:R-:W-:Y:S02]  /*7530*/  R2P PR, R102.reuse, 0x7e ;  /* 0x0000007e66007804 */ /* 0x040fe40000000000 */
[----:B------:R-:W-:-:S03]  /*7540*/  LOP3.LUT P0, RZ, R102, 0x80, RZ, 0xc0, !PT ;  /* 0x0000008066ff7812 */ /* 0x000fc6000780c0ff */
[----:B--2---:R-:W-:Y:S02]  /*7550*/  SEL R40, R40, 0xff800000, P4 ;  /* 0xff80000028287807 */ /* 0x004fe40002000000 */
[----:B------:R-:W-:Y:S02]  /*7560*/  SEL R41, R41, 0xff800000, P5 ;  /* 0xff80000029297807 */ /* 0x000fe40002800000 */
[----:B------:R-:W-:Y:S02]  /*7570*/  SEL R38, R38, 0xff800000, P2 ;  /* 0xff80000026267807 */ /* 0x000fe40001000000 */
[----:B------:R-:W-:Y:S01]  /*7580*/  SEL R39, R39, 0xff800000, P3 ;  /* 0xff80000027277807 */ /* 0x000fe20001800000 */
[----:B---3--:R-:W-:Y:S01]  /*7590*/  FFMA2 R88, R40.F32x2.HI_LO, UR12.F32, -R88.F32x2.HI_LO ;  /* 0x0000000c28587c49 */ /* 0x008fe20009000858 */
[----:B------:R-:W-:Y:S02]  /*75a0*/  LOP3.LUT R40, R102, 0x1, RZ, 0xc0, !PT ;  /* 0x0000000166287812 */ /* 0x000fe400078ec0ff */
[----:B------:R-:W-:Y:S01]  /*75b0*/  SEL R43, R43, 0xff800000, P0 ;  /* 0xff8000002b2b7807 */ /* 0x000fe20000000000 */
[----:B----4-:R-:W-:-:S02]  /*75c0*/  FFMA2 R92, R38.F32x2.HI_LO, UR12.F32, -R98.F32x2.HI_LO ;  /* 0x0000000c265c7c49 */ /* 0x010fc40009000862 */
[----:B------:R-:W-:Y:S01]  /*75d0*/  IMAD.U32 R38, RZ, RZ, UR8 ;  /* 0x00000008ff267e24 */ /* 0x000fe2000f8e00ff */
[----:B------:R-:W-:Y:S01]  /*75e0*/  ISETP.NE.U32.AND P0, PT, R40, 0x1, PT ;  /* 0x000000012800780c */ /* 0x000fe20003f05070 */
[----:B------:R-:W-:Y:S01]  /*75f0*/  MUFU.EX2 R88, R88 ;  /* 0x0000005800587308 */ /* 0x000fe20000000800 */
[----:B------:R-:W-:Y:S02]  /*7600*/  SEL R41, R37, 0xff800000, P1 ;  /* 0xff80000025297807 */ /* 0x000fe40000800000 */
[----:B------:R-:W-:Y:S02]  /*7610*/  SEL R40, R36, 0xff800000, !P0 ;  /* 0xff80000024287807 */ /* 0x000fe40004000000 */
[----:B------:R-:W2:Y:S01]  /*7620*/  LDS.128 R36, [R38+UR4+0x20420] ;  /* 0x0204200426247984 */ /* 0x000ea20008000c00 */
[----:B------:R-:W-:Y:S02]  /*7630*/  SEL R42, R42, 0xff800000, P6 ;  /* 0xff8000002a2a7807 */ /* 0x000fe40003000000 */
[----:B------:R-:W-:Y:S01]  /*7640*/  R2P PR, R102.B1, 0x7f ;  /* 0x0000007f66007804 */ /* 0x000fe20000001000 */
[----:B------:R-:W-:-:S02]  /*7650*/  FFMA2 R94, R40.F32x2.HI_LO, UR12.F32, -R96.F32x2.HI_LO ;  /* 0x0000000c285e7c49 */ /* 0x000fc40009000860 */
[----:B------:R-:W-:Y:S02]  /*7660*/  IMAD.U32 R40, RZ, RZ, UR8 ;  /* 0x00000008ff287e24 */ /* 0x000fe4000f8e00ff */
[----:B------:R-:W-:Y:S01]  /*7670*/  FFMA2 R90, R42.F32x2.HI_LO, UR12.F32, -R90.F32x2.HI_LO ;  /* 0x0000000c2a5a7c49 */ /* 0x000fe2000900085a */
[----:B------:R-:W-:Y:S01]  /*7680*/  MUFU.EX2 R89, R89 ;  /* 0x0000005900597308 */ /* 0x000fe20000000800 */
[----:B------:R-:W-:Y:S02]  /*7690*/  SEL R48, R48, 0xff800000, P4 ;  /* 0xff80000030307807 */ /* 0x000fe40002000000 */
[----:B------:R-:W-:Y:S01]  /*76a0*/  SEL R49, R49, 0xff800000, P5 ;  /* 0xff80000031317807 */ /* 0x000fe20002800000 */
[----:B------:R-:W3:Y:S01]  /*76b0*/  LDS.128 R40, [R40+UR4+0x20450] ;  /* 0x0204500428287984 */ /* 0x000ee20008000c00 */
[----:B------:R-:W-:Y:S02]  /*76c0*/  SEL R44, R44, 0xff800000, P0 ;  /* 0xff8000002c2c7807 */ /* 0x000fe40000000000 */
[----:B------:R-:W-:Y:S01]  /*76d0*/  SEL R45, R45, 0xff800000, P1 ;  /* 0xff8000002d2d7807 */ /* 0x000fe20000800000 */
[----:B-----5:R-:W-:Y:S01]  /*76e0*/  FFMA2 R48, R48.F32x2.HI_LO, UR12.F32, -R84.F32x2.HI_LO ;  /* 0x0000000c30307c49 */ /* 0x020fe20009000854 */
[----:B------:R-:W-:Y:S01]  /*76f0*/  LOP3.LUT P4, RZ, R102, 0x8000, RZ, 0xc0, !PT ;  /* 0x0000800066ff7812 */ /* 0x000fe2000788c0ff */
[----:B------:R-:W-:Y:S01]  /*7700*/  MUFU.EX2 R90, R90 ;  /* 0x0000005a005a7308 */ /* 0x000fe20000000800 */
[----:B------:R-:W-:-:S02]  /*7710*/  SEL R50, R50, 0xff800000, P6 ;  /* 0xff80000032327807 */ /* 0x000fc40003000000 */
[----:B------:R-:W-:-:S05]  /*7720*/  SEL R51, R51, 0xff800000, P4 ;  /* 0xff80000033337807 */ /* 0x000fca0002000000 */
[----:B------:R-:W-:Y:S01]  /*7730*/  FFMA2 R50, R50.F32x2.HI_LO, UR12.F32, -R86.F32x2.HI_LO ;  /* 0x0000000c32327c49 */ /* 0x000fe20009000856 */
[----:B------:R-:W-:Y:S08]  /*7740*/  MUFU.EX2 R91, R91 ;  /* 0x0000005b005b7308 */ /* 0x000ff00000000800 */
[----:B------:R-:W-:Y:S01]  /*7750*/  MUFU.EX2 R92, R92 ;  /* 0x0000005c005c7308 */ /* 0x000fe20000000800 */
[----:B--2---:R-:W-:-:S02]  /*7760*/  FFMA2 R84, R44.F32x2.HI_LO, UR12.F32, -R36.F32x2.HI_LO ;  /* 0x0000000c2c547c49 */ /* 0x004fc40009000824 */
[----:B------:R-:W-:Y:S01]  /*7770*/  IMAD.U32 R44, RZ, RZ, UR8 ;  /* 0x00000008ff2c7e24 */ /* 0x000fe2000f8e00ff */
[----:B------:R-:W-:-:S04]  /*7780*/  SEL R36, R46, 0xff800000, P2 ;  /* 0xff8000002e247807 */ /* 0x000fc80001000000 */
[----:B------:R-:W-:Y:S01]  /*7790*/  MUFU.EX2 R93, R93 ;  /* 0x0000005d005d7308 */ /* 0x000fe20000000800 */
[----:B------:R-:W-:Y:S02]  /*77a0*/  SEL R37, R47, 0xff800000, P3 ;  /* 0xff8000002f257807 */ /* 0x000fe40001800000 */
[----:B------:R-:W-:Y:S01]  /*77b0*/  R2P PR, R102.B2, 0x7f ;  /* 0x0000007f66007804 */ /* 0x000fe20000002000 */
[----:B------:R-:W2:Y:S02]  /*77c0*/  LDS.128 R44, [R44+UR4+0x20440] ;  /* 0x020440042c2c7984 */ /* 0x000ea40008000c00 */
[----:B------:R-:W-:Y:S02]  /*77d0*/  FFMA2 R86, R36.F32x2.HI_LO, UR12.F32, -R38.F32x2.HI_LO ;  /* 0x0000000c24567c49 */ /* 0x000fe40009000826 */
[----:B------:R-:W-:Y:S01]  /*77e0*/  IMAD.U32 R36, RZ, RZ, UR8 ;  /* 0x00000008ff247e24 */ /* 0x000fe2000f8e00ff */
[----:B------:R-:W-:Y:S01]  /*77f0*/  SEL R52, R52, 0xff800000, P0 ;  /* 0xff80000034347807 */ /* 0x000fe20000000000 */
[----:B------:R-:W-:Y:S01]  /*7800*/  MUFU.EX2 R94, R94 ;  /* 0x0000005e005e7308 */ /* 0x000fe20000000800 */
[----:B------:R-:W-:-:S02]  /*7810*/  SEL R53, R53, 0xff800000, P1 ;  /* 0xff80000035357807 */ /* 0x000fc40000800000 */
[----:B------:R-:W-:Y:S01]  /*7820*/  SEL R56, R56, 0xff800000, P4 ;  /* 0xff80000038387807 */ /* 0x000fe20002000000 */
[----:B------:R-:W4:Y:S01]  /*7830*/  LDS.128 R36, [R36+UR4+0x20470] ;  /* 0x0204700424247984 */ /* 0x000f220008000c00 */
[----:B------:R-:W-:Y:S02]  /*7840*/  SEL R57, R57, 0xff800000, P5 ;  /* 0xff80000039397807 */ /* 0x000fe40002800000 */
[----:B------:R-:W-:Y:S01]  /*7850*/  LOP3.LUT P4, RZ, R102, 0x800000, RZ, 0xc0, !PT ;  /* 0x0080000066ff7812 */ /* 0x000fe2000788c0ff */
[----:B------:R-:W-:Y:S01]  /*7860*/  MUFU.EX2 R95, R95 ;  /* 0x0000005f005f7308 */ /* 0x000fe20000000800 */
[----:B------:R-:W-:Y:S01]  /*7870*/  SEL R58, R58, 0xff800000, P6 ;  /* 0xff8000003a3a7807 */ /* 0x000fe20003000000 */
[----:B---3--:R-:W-:Y:S01]  /*7880*/  FFMA2 R40, R56.F32x2.HI_LO, UR12.F32, -R40.F32x2.HI_LO ;  /* 0x0000000c38287c49 */ /* 0x008fe20009000828 */
[----:B------:R-:W-:Y:S02]  /*7890*/  SEL R56, R54, 0xff800000, P2 ;  /* 0xff80000036387807 */ /* 0x000fe40001000000 */
[----:B------:R-:W-:-:S02]  /*78a0*/  SEL R57, R55, 0xff800000, P3 ;  /* 0xff80000037397807 */ /* 0x000fc40001800000 */
[----:B------:R-:W-:Y:S01]  /*78b0*/  SEL R59, R59, 0xff800000, P4 ;  /* 0xff8000003b3b7807 */ /* 0x000fe20002000000 */
[----:B------:R-:W-:Y:S01]  /*78c0*/  MUFU.EX2 R48, R48 ;  /* 0x0000003000307308 */ /* 0x000fe20000000800 */
[----:B------:R-:W-:-:S03]  /*78d0*/  R2P PR, R102.B3, 0x7f ;  /* 0x0000007f66007804 */ /* 0x000fc60000003000 */
[----:B------:R-:W-:Y:S02]  /*78e0*/  FFMA2 R42, R58.F32x2.HI_LO, UR12.F32, -R42.F32x2.HI_LO ;  /* 0x0000000c3a2a7c49 */ /* 0x000fe4000900082a */
[----:B------:R-:W-:Y:S02]  /*78f0*/  SEL R64, R64, 0xff800000, P4 ;  /* 0xff80000040407807 */ /* 0x000fe40002000000 */
[----:B------:R-:W-:Y:S01]  /*7900*/  ISETP.GT.AND P4, PT, R102, -0x1, PT ;  /* 0xffffffff6600780c */ /* 0x000fe20003f84270 */
[----:B------:R-:W-:Y:S01]  /*7910*/  MUFU.EX2 R49, R49 ;  /* 0x0000003100317308 */ /* 0x000fe20000000800 */
[----:B------:R-:W-:Y:S02]  /*7920*/  SEL R66, R66, 0xff800000, P6 ;  /* 0xff80000042427807 */ /* 0x000fe40003000000 */
[----:B------:R-:W-:Y:S02]  /*7930*/  SEL R67, R67, 0xff800000, !P4 ;  /* 0xff80000043437807 */ /* 0x000fe40006000000 */
[----:B------:R-:W-:-:S02]  /*7940*/  SEL R65, R65, 0xff800000, P5 ;  /* 0xff80000041417807 */ /* 0x000fc40002800000 */
[----:B------:R-:W-:Y:S01]  /*7950*/  SEL R61, R61, 0xff800000, P1 ;  /* 0xff8000003d3d7807 */ /* 0x000fe20000800000 */
[----:B------:R-:W-:Y:S01]  /*7960*/  MUFU.EX2 R50, R50 ;  /* 0x0000003200327308 */ /* 0x000fe20000000800 */
[----:B------:R-:W-:Y:S01]  /*7970*/  SEL R62, R62, 0xff800000, P2 ;  /* 0xff8000003e3e7807 */ /* 0x000fe20001000000 */
[----:B--2---:R-:W-:Y:S02]  /*7980*/  FFMA2 R44, R52.F32x2.HI_LO, UR12.F32, -R44.F32x2.HI_LO ;  /* 0x0000000c342c7c49 */ /* 0x004fe4000900082c */
[----:B------:R-:W-:Y:S02]  /*7990*/  IMAD.U32 R52, RZ, RZ, UR8 ;  /* 0x00000008ff347e24 */ /* 0x000fe4000f8e00ff */
[----:B------:R-:W-:Y:S02]  /*79a0*/  FFMA2 R46, R56.F32x2.HI_LO, UR12.F32, -R46.F32x2.HI_LO ;  /* 0x0000000c382e7c49 */ /* 0x000fe4000900082e */
[----:B------:R-:W-:Y:S01]  /*79b0*/  IMAD.U32 R56, RZ, RZ, UR8 ;  /* 0x00000008ff387e24 */ /* 0x000fe2000f8e00ff */
[----:B------:R-:W-:-:S02]  /*79c0*/  SEL R63, R63, 0xff800000, P3 ;  /* 0xff8000003f3f7807 */ /* 0x000fc40001800000 */
[----:B------:R-:W-:Y:S01]  /*79d0*/  SEL R60, R60, 0xff800000, P0 ;  /* 0xff8000003c3c7807 */ /* 0x000fe20000000000 */
[----:B------:R-:W2:Y:S01]  /*79e0*/  LDS.128 R52, [R52+UR4+0x20460] ;  /* 0x0204600434347984 */ /* 0x000ea20008000c00 */
[----:B------:R-:W-:Y:S01]  /*79f0*/  NOP ;  /* 0x0000000000007918 */ /* 0x000fe20000000000 */
[----:B----4-:R-:W-:Y:S01]  /*7a00*/  FFMA2 R66, R66.F32x2.HI_LO, UR12.F32, -R38.F32x2.HI_LO ;  /* 0x0000000c42427c49 */ /* 0x010fe20009000826 */
[----:B------:R-:W-:Y:S01]  /*7a10*/  VIMNMX R38, PT, PT, R100, 0x20, !PT ;  /* 0x0000002064267848 */ /* 0x000fe20007fe0100 */
[----:B------:R-:W-:Y:S01]  /*7a20*/  BAR.SYNC.DEFER_BLOCKING 0x3, 0x100 ;  /* 0x00c4000000007b1d */ /* 0x000fe20000010000 */
[----:B------:R-:W-:-:S03]  /*7a30*/  FFMA2 R36, R64.F32x2.HI_LO, UR12.F32, -R36.F32x2.HI_LO ;  /* 0x0000000c40247c49 */ /* 0x000fc60009000824 */
[----:B------:R-:W-:Y:S02]  /*7a40*/  VIADD R38, R38, 0xffffffe0 ;  /* 0xffffffe026267836 */ /* 0x000fe40000000000 */
[----:B------:R3:W-:Y:S03]  /*7a50*/  MUFU.EX2 R96, R36 ;  /* 0x0000002400607308 */ /* 0x0007e60000000800 */
[----:B------:R-:W-:-:S04]  /*7a60*/  SHF.L.U32 R113, R101, R38, RZ ;  /* 0x0000002665717219 */ /* 0x000fc800000006ff */
[C---:B------:R-:W-:Y:S01]  /*7a70*/  R2P PR, R113.reuse, 0x7e ;  /* 0x0000007e71007804 */ /* 0x040fe20000000000 */
[----:B------:R4:W-:Y:S01]  /*7a80*/  MUFU.EX2 R97, R37 ;  /* 0x0000002500617308 */ /* 0x0009e20000000800 */
[----:B------:R-:W-:-:S03]  /*7a90*/  LOP3.LUT P0, RZ, R113, 0x80, RZ, 0xc0, !PT ;  /* 0x0000008071ff7812 */ /* 0x000fc6000780c0ff */
[----:B-1----:R-:W-:Y:S02]  /*7aa0*/  SEL R8, R8, 0xff800000, P4 ;  /* 0xff80000008087807 */ /* 0x002fe40002000000 */
[----:B------:R-:W-:Y:S02]  /*7ab0*/  SEL R9, R9, 0xff800000, P5 ;  /* 0xff80000009097807 */ /* 0x000fe40002800000 */
[----:B------:R-:W-:Y:S01]  /*7ac0*/  SEL R11, R11, 0xff800000, P0 ;  /* 0xff8000000b0b7807 */ /* 0x000fe20000000000 */
[----:B---3--:R-:W-:Y:S01]  /*7ad0*/  IMAD.U32 R36, RZ, RZ, UR8 ;  /* 0x00000008ff247e24 */ /* 0x008fe2000f8e00ff */
[----:B------:R-:W1:Y:S01]  /*7ae0*/  LDS.128 R56, [R56+UR4+0x20510] ;  /* 0x0205100438387984 */ /* 0x000e620008000c00 */
[----:B------:R-:W-:Y:S01]  /*7af0*/  SEL R5, R5, 0xff800000, P1 ;  /* 0xff80000005057807 */ /* 0x000fe20000800000 */
[----:B------:R-:W-:Y:S01]  /*7b00*/  MUFU.EX2 R98, R66 ;  /* 0x0000004200627308 */ /* 0x000fe20000000800 */
[----:B------:R-:W-:Y:S02]  /*7b10*/  SEL R10, R10, 0xff800000, P6 ;  /* 0xff8000000a0a7807 */ /* 0x000fe40003000000 */
[----:B----4-:R-:W3:Y:S05]  /*7b20*/  LDS.128 R36, [R36+UR4+0x20500] ;  /* 0x0205000424247984 */ /* 0x010eea0008000c00 */
[----:B------:R-:W-:Y:S01]  /*7b30*/  MUFU.EX2 R99, R67 ;  /* 0x0000004300637308 */ /* 0x000fe20000000800 */
[----:B--2---:R-:W-:-:S02]  /*7b40*/  FFMA2 R60, R60.F32x2.HI_LO, UR12.F32, -R52.F32x2.HI_LO ;  /* 0x0000000c3c3c7c49 */ /* 0x004fc40009000834 */
[----:B------:R-:W-:-:S05]  /*7b50*/  FFMA2 R54, R62.F32x2.HI_LO, UR12.F32, -R54.F32x2.HI_LO ;  /* 0x0000000c3e367c49 */ /* 0x000fca0009000836 */
[----:B------:R-:W-:Y:S08]  /*7b60*/  MUFU.EX2 R102, R54 ;  /* 0x0000003600667308 */ /* 0x000ff00000000800 */
[----:B------:R-:W-:Y:S08]  /*7b70*/  MUFU.EX2 R103, R55 ;  /* 0x0000003700677308 */ /* 0x000ff00000000800 */
[----:B------:R2:W-:Y:S01]  /*7b80*/  MUFU.EX2 R100, R60 ;  /* 0x0000003c00647308 */ /* 0x0005e20000000800 */
[----:B-1----:R-:W-:Y:S01]  /*7b90*/  FFMA2 R52, R8.F32x2.HI_LO, UR12.F32, -R56.F32x2.HI_LO ;  /* 0x0000000c08347c49 */ /* 0x002fe20009000838 */
[----:B------:R-:W-:Y:S01]  /*7ba0*/  LOP3.LUT R8, R113, 0x1, RZ, 0xc0, !PT ;  /* 0x0000000171087812 */ /* 0x000fe200078ec0ff */
[----:B------:R-:W-:Y:S01]  /*7bb0*/  FFMA2 R10, R10.F32x2.HI_LO, UR12.F32, -R58.F32x2.HI_LO ;  /* 0x0000000c0a0a7c49 */ /* 0x000fe2000900083a */
[----:B------:R-:W-:-:S04]  /*7bc0*/  SEL R9, R7, 0xff800000, P3 ;  /* 0xff80000007097807 */ /* 0x000fc80001800000 */
[----:B------:R1:W-:Y:S01]  /*7bd0*/  MUFU.EX2 R101, R61 ;  /* 0x0000003d00657308 */ /* 0x0003e20000000800 */
[----:B------:R-:W-:Y:S02]  /*7be0*/  ISETP.NE.U32.AND P0, PT, R8, 0x1, PT ;  /* 0x000000010800780c */ /* 0x000fe40003f05070 */
[----:B------:R-:W-:Y:S02]  /*7bf0*/  SEL R8, R6, 0xff800000, P2 ;  /* 0xff80000006087807 */ /* 0x000fe40001000000 */
[----:B------:R-:W-:Y:S02]  /*7c00*/  SEL R4, R4, 0xff800000, !P0 ;  /* 0xff80000004047807 */ /* 0x000fe40004000000 */
[----:B------:R-:W-:Y:S01]  /*7c10*/  R2P PR, R113.B1, 0x7f ;  /* 0x0000007f71007804 */ /* 0x000fe20000001000 */
[----:B---3--:R-:W-:Y:S02]  /*7c20*/  FFMA2 R38, R8.F32x2.HI_LO, UR12.F32, -R38.F32x2.HI_LO ;  /* 0x0000000c08267c49 */ /* 0x008fe40009000826 */
[----:B------:R-:W-:-:S02]  /*7c30*/  IMAD.U32 R8, RZ, RZ, UR8 ;  /* 0x00000008ff087e24 */ /* 0x000fc4000f8e00ff */
[----:B------:R-:W-:Y:S02]  /*7c40*/  FFMA2 R36, R4.F32x2.HI_LO, UR12.F32, -R36.F32x2.HI_LO ;  /* 0x0000000c04247c49 */ /* 0x000fe40009000824 */
[----:B------:R-:W-:Y:S01]  /*7c50*/  IMAD.U32 R4, RZ, RZ, UR8 ;  /* 0x00000008ff047e24 */ /* 0x000fe2000f8e00ff */
[----:B------:R-:W-:Y:S01]  /*7c60*/  MUFU.EX2 R54, R10 ;  /* 0x0000000a00367308 */ /* 0x000fe20000000800 */
[----:B------:R-:W-:Y:S01]  /*7c70*/  SEL R12, R12, 0xff800000, P0 ;  /* 0xff8000000c0c7807 */ /* 0x000fe20000000000 */
[----:B--2---:R-:W-:Y:S01]  /*7c80*/  IMAD.U32 R60, RZ, RZ, UR8 ;  /* 0x00000008ff3c7e24 */ /* 0x004fe2000f8e00ff */
[----:B------:R-:W-:Y:S02]  /*7c90*/  SEL R13, R13, 0xff800000, P1 ;  /* 0xff8000000d0d7807 */ /* 0x000fe40000800000 */
[----:B------:R-:W2:Y:S01]  /*7ca0*/  LDS.128 R4, [R4+UR4+0x20520] ;  /* 0x0205200404047984 */ /* 0x000ea20008000c00 */
[----:B------:R-:W-:Y:S02]  /*7cb0*/  SEL R16, R16, 0xff800000, P4 ;  /* 0xff80000010107807 */ /* 0x000fe40002000000 */
[----:B------:R3:W-:Y:S01]  /*7cc0*/  MUFU.EX2 R55, R11 ;  /* 0x0000000b00377308 */ /* 0x0007e20000000800 */
[----:B------:R-:W-:Y:S01]  /*7cd0*/  LOP3.LUT P4, RZ, R113, 0x8000, RZ, 0xc0, !PT ;  /* 0x0000800071ff7812 */ /* 0x000fe2000788c0ff */
[----:B-1----:R-:W1:Y:S01]  /*7ce0*/  LDS.128 R60, [R60+UR4+0x20530] ;  /* 0x020530043c3c7984 */ /* 0x002e620008000c00 */
[----:B------:R-:W-:-:S02]  /*7cf0*/  SEL R17, R17, 0xff800000, P5 ;  /* 0xff80000011117807 */ /* 0x000fc40002800000 */
[----:B------:R-:W-:Y:S02]  /*7d00*/  SEL R19, R19, 0xff800000, P4 ;  /* 0xff80000013137807 */ /* 0x000fe40002000000 */
[----:B------:R-:W-:Y:S01]  /*7d10*/  SEL R18, R18, 0xff800000, P6 ;  /* 0xff80000012127807 */ /* 0x000fe20003000000 */
[----:B------:R-:W-:Y:S08]  /*7d20*/  MUFU.EX2 R51, R51 ;  /* 0x0000003300337308 */ /* 0x000ff00000000800 */
[----:B------:R-:W-:Y:S01]  /*7d30*/  MUFU.EX2 R84, R84 ;  /* 0x0000005400547308 */ /* 0x000fe20000000800 */
[----:B---3--:R-:W3:Y:S07]  /*7d40*/  LDS.128 R8, [R8+UR4+0x20550] ;  /* 0x0205500408087984 */ /* 0x008eee0008000c00 */
[----:B------:R-:W4:Y:S08]  /*7d50*/  MUFU.EX2 R85, R85 ;  /* 0x0000005500557308 */ /* 0x000f300000000800 */
[----:B------:R-:W-:Y:S01]  /*7d60*/  MUFU.EX2 R86, R86 ;  /* 0x0000005600567308 */ /* 0x000fe20000000800 */
[----:B--2---:R-:W-:Y:S01]  /*7d70*/  FFMA2 R64, R12.F32x2.HI_LO, UR12.F32, -R4.F32x2.HI_LO ;  /* 0x0000000c0c407c49 */ /* 0x004fe20009000804 */
[----:B------:R-:W-:Y:S01]  /*7d80*/  SEL R4, R14, 0xff800000, P2 ;  /* 0xff8000000e047807 */ /* 0x000fe20001000000 */
[----:B------:R-:W-:Y:S01]  /*7d90*/  IMAD.U32 R12, RZ, RZ, UR8 ;  /* 0x00000008ff0c7e24 */ /* 0x000fe2000f8e00ff */
[----:B------:R-:W-:-:S04]  /*7da0*/  SEL R5, R15, 0xff800000, P3 ;  /* 0xff8000000f057807 */ /* 0x000fc80001800000 */
[----:B------:R-:W2:Y:S01]  /*7db0*/  MUFU.EX2 R87, R87 ;  /* 0x0000005700577308 */ /* 0x000ea20000000800 */
[----:B------:R-:W-:Y:S01]  /*7dc0*/  R2P PR, R113.B2, 0x7f ;  /* 0x0000007f71007804 */ /* 0x000fe20000002000 */
[----:B-1----:R-:W-:Y:S01]  /*7dd0*/  FFMA2 R60, R16.F32x2.HI_LO, UR12.F32, -R60.F32x2.HI_LO ;  /* 0x0000000c103c7c49 */ /* 0x002fe2000900083c */
[----:B----4-:R-:W-:Y:S01]  /*7de0*/  F2FP.BF16.F32.PACK_AB R16, R85, R84 ;  /* 0x000000545510723e */ /* 0x010fe200000010ff */
[----:B------:R-:W1:Y:S01]  /*7df0*/  LDS.128 R12, [R12+UR4+0x20540] ;  /* 0x020540040c0c7984 */ /* 0x000e620008000c00 */
[----:B------:R-:W-:Y:S01]  /*7e00*/  FFMA2 R66, R4.F32x2.HI_LO, UR12.F32, -R6.F32x2.HI_LO ;  /* 0x0000000c04427c49 */ /* 0x000fe20009000806 */
[----:B------:R-:W-:Y:S01]  /*7e10*/  SEL R24, R24, 0xff800000, P4 ;  /* 0xff80000018187807 */ /* 0x000fe20002000000 */
[----:B------:R-:W-:Y:S01]  /*7e20*/  IMAD.U32 R4, RZ, RZ, UR8 ;  /* 0x00000008ff047e24 */ /* 0x000fe2000f8e00ff */
[----:B------:R-:W-:Y:S01]  /*7e30*/  SEL R25, R25, 0xff800000, P5 ;  /* 0xff80000019197807 */ /* 0x000fe20002800000 */
[----:B------:R-:W-:Y:S01]  /*7e40*/  FFMA2 R62, R18.F32x2.HI_LO, UR12.F32, -R62.F32x2.HI_LO ;  /* 0x0000000c123e7c49 */ /* 0x000fe2000900083e */
[----:B------:R-:W-:Y:S01]  /*7e50*/  LOP3.LUT P4, RZ, R113, 0x800000, RZ, 0xc0, !PT ;  /* 0x0080000071ff7812 */ /* 0x000fe2000788c0ff */
[----:B------:R-:W-:Y:S01]  /*7e60*/  MUFU.EX2 R40, R40 ;  /* 0x0000002800287308 */ /* 0x000fe20000000800 */
[----:B------:R-:W-:Y:S01]  /*7e70*/  SEL R26, R26, 0xff800000, P6 ;  /* 0xff8000001a1a7807 */ /* 0x000fe20003000000 */
[----:B------:R-:W4:Y:S01]  /*7e80*/  LDS.128 R4, [R4+UR4+0x20570] ;  /* 0x0205700404047984 */ /* 0x000f220008000c00 */
[----:B------:R-:W-:Y:S01]  /*7e90*/  SEL R27, R27, 0xff800000, P4 ;  /* 0xff8000001b1b7807 */ /* 0x000fe20002000000 */
[----:B---3--:R-:W-:Y:S01]  /*7ea0*/  FFMA2 R8, R24.F32x2.HI_LO, UR12.F32, -R8.F32x2.HI_LO ;  /* 0x0000000c18087c49 */ /* 0x008fe20009000808 */
[----:B------:R-:W-:-:S03]  /*7eb0*/  SEL R20, R20, 0xff800000, P0 ;  /* 0xff80000014147807 */ /* 0x000fc60000000000 */
[----:B------:R-:W-:Y:S01]  /*7ec0*/  FFMA2 R26, R26.F32x2.HI_LO, UR12.F32, -R10.F32x2.HI_LO ;  /* 0x0000000c1a1a7c49 */ /* 0x000fe2000900080a */
[----:B------:R3:W-:Y:S01]  /*7ed0*/  MUFU.EX2 R104, R8 ;  /* 0x0000000800687308 */ /* 0x0007e20000000800 */
[----:B------:R-:W-:Y:S02]  /*7ee0*/  SEL R21, R21, 0xff800000, P1 ;  /* 0xff80000015157807 */ /* 0x000fe40000800000 */
[----:B------:R-:W-:Y:S02]  /*7ef0*/  SEL R22, R22, 0xff800000, P2 ;  /* 0xff80000016167807 */ /* 0x000fe40001000000 */
[----:B------:R-:W-:Y:S02]  /*7f00*/  SEL R23, R23, 0xff800000, P3 ;  /* 0xff80000017177807 */ /* 0x000fe40001800000 */
[----:B------:R-:W-:Y:S01]  /*7f10*/  R2P PR, R113.B3, 0x7f ;  /* 0x0000007f71007804 */ /* 0x000fe20000003000 */
[----:B------:R5:W-:Y:S01]  /*7f20*/  MUFU.EX2 R105, R9 ;  /* 0x0000000900697308 */ /* 0x000be20000000800 */
[----:B------:R-:W-:-:S02]  /*7f30*/  F2FP.BF16.F32.PACK_AB R18, R49, R48 ;  /* 0x000000303112723e */ /* 0x000fc400000010ff */
[----:B------:R-:W-:Y:S02]  /*7f40*/  F2FP.BF16.F32.PACK_AB R19, R51, R50 ;  /* 0x000000323313723e */ /* 0x000fe400000010ff */
[----:B------:R-:W-:Y:S02]  /*7f50*/  SEL R32, R32, 0xff800000, P4 ;  /* 0xff80000020207807 */ /* 0x000fe40002000000 */
[----:B------:R-:W-:Y:S01]  /*7f60*/  ISETP.GT.AND P4, PT, R113, -0x1, PT ;  /* 0xffffffff7100780c */ /* 0x000fe20003f84270 */
[----:B------:R-:W2:Y:S01]  /*7f70*/  MUFU.EX2 R41, R41 ;  /* 0x0000002900297308 */ /* 0x000ea20000000800 */
[----:B---3--:R-:W-:Y:S01]  /*7f80*/  IMAD.U32 R8, RZ, RZ, UR8 ;  /* 0x00000008ff087e24 */ /* 0x008fe2000f8e00ff */
[----:B------:R-:W-:Y:S02]  /*7f90*/  SEL R33, R33, 0xff800000, P5 ;  /* 0xff80000021217807 */ /* 0x000fe40002800000 */
[----:B------:R-:W-:Y:S02]  /*7fa0*/  SEL R30, R30, 0xff800000, P2 ;  /* 0xff8000001e1e7807 */ /* 0x000fe40001000000 */
[----:B------:R-:W-:Y:S01]  /*7fb0*/  SEL R31, R31, 0xff800000, P3 ;  /* 0xff8000001f1f7807 */ /* 0x000fe20001800000 */
[----:B-1----:R-:W-:Y:S01]  /*7fc0*/  FFMA2 R14, R22.F32x2.HI_LO, UR12.F32, -R14.F32x2.HI_LO ;  /* 0x0000000c160e7c49 */ /* 0x002fe2000900080e */
[----:B-----5:R-:W1:Y:S01]  /*7fd0*/  LDS.128 R8, [R8+UR4+0x20560] ;  /* 0x0205600408087984 */ /* 0x020e620008000c00 */
[----:B------:R-:W-:Y:S01]  /*7fe0*/  FFMA2 R12, R20.F32x2.HI_LO, UR12.F32, -R12.F32x2.HI_LO ;  /* 0x0000000c140c7c49 */ /* 0x000fe2000900080c */
[----:B------:R-:W-:Y:S01]  /*7ff0*/  SEL R35, R35, 0xff800000, !P4 ;  /* 0xff80000023237807 */ /* 0x000fe20006000000 */
[----:B------:R3:W-:Y:S01]  /*8000*/  MUFU.EX2 R110, R14 ;  /* 0x0000000e006e7308 */ /* 0x0007e20000000800 */
[----:B------:R-:W-:-:S02]  /*8010*/  SEL R34, R34, 0xff800000, P6 ;  /* 0xff80000022227807 */ /* 0x000fc40003000000 */
[----:B------:R-:W-:Y:S02]  /*8020*/  SEL R28, R28, 0xff800000, P0 ;  /* 0xff8000001c1c7807 */ /* 0x000fe40000000000 */
[----:B------:R-:W-:Y:S02]  /*8030*/  ELECT P0, URZ, PT ;  /* 0x0000000000ff782f */ /* 0x000fe40003800000 */
[----:B------:R-:W-:Y:S01]  /*8040*/  SEL R29, R29, 0xff800000, P1 ;  /* 0xff8000001d1d7807 */ /* 0x000fe20000800000 */
[----:B----4-:R-:W-:Y:S01]  /*8050*/  FFMA2 R4, R32.F32x2.HI_LO, UR12.F32, -R4.F32x2.HI_LO ;  /* 0x0000000c20047c49 */ /* 0x010fe20009000804 */
[----:B--2---:R-:W-:Y:S01]  /*8060*/  F2FP.BF16.F32.PACK_AB R17, R87, R86 ;  /* 0x000000565711723e */ /* 0x004fe200000010ff */
[----:B------:R2:W-:Y:S01]  /*8070*/  MUFU.EX2 R108, R12 ;  /* 0x0000000c006c7308 */ /* 0x0005e20000000800 */
[----:B------:R-:W-:Y:S01]  /*8080*/  FFMA2 R6, R34.F32x2.HI_LO, UR12.F32, -R6.F32x2.HI_LO ;  /* 0x0000000c22067c49 */ /* 0x000fe20009000806 */
[----:B------:R-:W-:Y:S02]  /*8090*/  F2FP.BF16.F32.PACK_AB R22, R41, R40 ;  /* 0x000000282916723e */ /* 0x000fe400000010ff */
[----:B------:R-:W-:-:S02]  /*80a0*/  F2FP.BF16.F32.PACK_AB R24, R101, R100 ;  /* 0x000000646518723e */ /* 0x000fc400000010ff */
[----:B------:R-:W-:Y:S02]  /*80b0*/  F2FP.BF16.F32.PACK_AB R25, R103, R102 ;  /* 0x000000666719723e */ /* 0x000fe400000010ff */
[----:B------:R4:W-:Y:S01]  /*80c0*/  MUFU.EX2 R109, R13 ;  /* 0x0000000d006d7308 */ /* 0x0009e20000000800 */
[----:B---3--:R-:W-:Y:S01]  /*80d0*/  IMAD.U32 R14, RZ, RZ, UR17 ;  /* 0x00000011ff0e7e24 */ /* 0x008fe2000f8e00ff */
[----:B------:R-:W-:-:S06]  /*80e0*/  LOP3.LUT P2, RZ, R3, 0x1f, RZ, 0xc0, !PT ;  /* 0x0000001f03ff7812 */ /* 0x000fcc000784c0ff */
[----:B------:R-:W-:Y:S01]  /*80f0*/  MUFU.EX2 R42, R42 ;  /* 0x0000002a002a7308 */ /* 0x000fe20000000800 */
[----:B--2---:R-:W-:-:S07]  /*8100*/  IMAD.U32 R12, RZ, RZ, UR17 ;  /* 0x00000011ff0c7e24 */ /* 0x004fce000f8e00ff */
[----:B------:R-:W2:Y:S01]  /*8110*/  MUFU.EX2 R43, R43 ;  /* 0x0000002b002b7308 */ /* 0x000ea20000000800 */
[----:B----4-:R-:W-:Y:S01]  /*8120*/  IMAD R13, R14, 0x20, R123 ;  /* 0x000000200e0d7824 */ /* 0x010fe200078e027b */
[----:B------:R-:W-:Y:S01]  /*8130*/  F2FP.BF16.F32.PACK_AB R14, R89, R88 ;  /* 0x00000058590e723e */ /* 0x000fe200000010ff */
[----:B-1----:R-:W-:Y:S02]  /*8140*/  FFMA2 R118, R30.F32x2.HI_LO, UR12.F32, -R10.F32x2.HI_LO ;  /* 0x0000000c1e767c49 */ /* 0x002fe4000900080a */
[----:B------:R-:W-:-:S03]  /*8150*/  FFMA2 R8, R28.F32x2.HI_LO, UR12.F32, -R8.F32x2.HI_LO ;  /* 0x0000000c1c087c49 */ /* 0x000fc60009000808 */
[----:B------:R-:W-:Y:S08]  /*8160*/  MUFU.EX2 R44, R44 ;  /* 0x0000002c002c7308 */ /* 0x000ff00000000800 */
[----:B------:R-:W1:Y:S01]  /*8170*/  MUFU.EX2 R45, R45 ;  /* 0x0000002d002d7308 */ /* 0x000e620000000800 */
[----:B--2---:R-:W-:-:S07]  /*8180*/  F2FP.BF16.F32.PACK_AB R23, R43, R42 ;  /* 0x0000002a2b17723e */ /* 0x004fce00000010ff */
[----:B------:R-:W-:Y:S08]  /*8190*/  MUFU.EX2 R46, R46 ;  /* 0x0000002e002e7308 */ /* 0x000ff00000000800 */
[----:B------:R-:W2:Y:S01]  /*81a0*/  MUFU.EX2 R47, R47 ;  /* 0x0000002f002f7308 */ /* 0x000ea20000000800 */
[----:B-1----:R-:W-:-:S07]  /*81b0*/  F2FP.BF16.F32.PACK_AB R20, R45, R44 ;  /* 0x0000002c2d14723e */ /* 0x002fce00000010ff */
[----:B------:R1:W-:Y:S08]  /*81c0*/  MUFU.EX2 R112, R4 ;  /* 0x0000000400707308 */ /* 0x0003f00000000800 */
[----:B------:R-:W-:Y:S01]  /*81d0*/  MUFU.EX2 R52, R52 ;  /* 0x0000003400347308 */ /* 0x000fe20000000800 */
[----:B--2---:R-:W-:-:S07]  /*81e0*/  F2FP.BF16.F32.PACK_AB R21, R47, R46 ;  /* 0x0000002e2f15723e */ /* 0x004fce00000010ff */
[----:B------:R-:W-:Y:S01]  /*81f0*/  MUFU.EX2 R53, R53 ;  /* 0x0000003500357308 */ /* 0x000fe20000000800 */
[----:B-1----:R-:W-:Y:S01]  /*8200*/  IMAD R4, R12, -0x10, R13 ;  /* 0xfffffff00c047824 */ /* 0x002fe200078e020d */
[----:B------:R-:W-:Y:S02]  /*8210*/  F2FP.BF16.F32.PACK_AB R13, R93, R92 ;  /* 0x0000005c5d0d723e */ /* 0x000fe400000010ff */
[----:B------:R-:W-:Y:S02]  /*8220*/  F2FP.BF16.F32.PACK_AB R12, R95, R94 ;  /* 0x0000005e5f0c723e */ /* 0x000fe400000010ff */
[C---:B------:R-:W-:Y:S02]  /*8230*/  R2UR UR6, R4.reuse ;  /* 0x00000000040672ca */ /* 0x040fe400000e0000 */
[----:B------:R-:W-:Y:S01]  /*8240*/  MUFU.EX2 R56, R36 ;  /* 0x0000002400387308 */ /* 0x000fe20000000800 */
[----:B------:R-:W-:-:S07]  /*8250*/  R2UR UR7, R4 ;  /* 0x00000000040772ca */ /* 0x000fce00000e0000 */
[----:B------:R-:W1:Y:S08]  /*8260*/  MUFU.EX2 R57, R37 ;  /* 0x0000002500397308 */ /* 0x000e700000000800 */
[----:B------:R-:W-:Y:S08]  /*8270*/  MUFU.EX2 R58, R38 ;  /* 0x00000026003a7308 */ /* 0x000ff00000000800 */
[----:B------:R-:W-:Y:S01]  /*8280*/  MUFU.EX2 R59, R39 ;  /* 0x00000027003b7308 */ /* 0x000fe20000000800 */
[----:B-1----:R-:W-:-:S07]  /*8290*/  F2FP.BF16.F32.PACK_AB R4, R57, R56 ;  /* 0x000000383904723e */ /* 0x002fce00000010ff */
[----:B------:R-:W-:Y:S08]  /*82a0*/  MUFU.EX2 R60, R60 ;  /* 0x0000003c003c7308 */ /* 0x000ff00000000800 */
[----:B------:R-:W1:Y:S08]  /*82b0*/  MUFU.EX2 R61, R61 ;  /* 0x0000003d003d7308 */ /* 0x000e700000000800 */
[----:B------:R-:W-:Y:S08]  /*82c0*/  MUFU.EX2 R62, R62 ;  /* 0x0000003e003e7308 */ /* 0x000ff00000000800 */
[----:B------:R-:W2:Y:S01]  /*82d0*/  MUFU.EX2 R63, R63 ;  /* 0x0000003f003f7308 */ /* 0x000ea20000000800 */
[----:B-1----:R-:W-:-:S07]  /*82e0*/  F2FP.BF16.F32.PACK_AB R10, R61, R60 ;  /* 0x0000003c3d0a723e */ /* 0x002fce00000010ff */
[----:B------:R-:W-:Y:S08]  /*82f0*/  MUFU.EX2 R64, R64 ;  /* 0x0000004000407308 */ /* 0x000ff00000000800 */
[----:B------:R-:W1:Y:S01]  /*8300*/  MUFU.EX2 R65, R65 ;  /* 0x0000004100417308 */ /* 0x000e620000000800 */
[----:B--2---:R-:W-:-:S07]  /*8310*/  F2FP.BF16.F32.PACK_AB R11, R63, R62 ;  /* 0x0000003e3f0b723e */ /* 0x004fce00000010ff */
[----:B------:R-:W-:Y:S08]  /*8320*/  MUFU.EX2 R66, R66 ;  /* 0x0000004200427308 */ /* 0x000ff00000000800 */
[----:B------:R-:W2:Y:S08]  /*8330*/  MUFU.EX2 R67, R67 ;  /* 0x0000004300437308 */ /* 0x000eb00000000800 */
[----:B------:R3:W-:Y:S08]  /*8340*/  MUFU.EX2 R106, R26 ;  /* 0x0000001a006a7308 */ /* 0x0007f00000000800 */
[----:B------:R4:W5:Y:S08]  /*8350*/  MUFU.EX2 R107, R27 ;  /* 0x0000001b006b7308 */ /* 0x0009700000000800 */
[----:B------:R1:W1:Y:S01]  /*8360*/  MUFU.EX2 R111, R15 ;  /* 0x0000000f006f7308 */ /* 0x0002620000000800 */
[----:B---3--:R-:W-:-:S07]  /*8370*/  F2FP.BF16.F32.PACK_AB R26, R97, R96 ;  /* 0x00000060611a723e */ /* 0x008fce00000010ff */
[----:B------:R3:W2:Y:S01]  /*8380*/  MUFU.EX2 R113, R5 ;  /* 0x0000000500717308 */ /* 0x0006a20000000800 */
[----:B----4-:R-:W-:-:S07]  /*8390*/  F2FP.BF16.F32.PACK_AB R27, R99, R98 ;  /* 0x00000062631b723e */ /* 0x010fce00000010ff */
[----:B------:R4:W-:Y:S01]  /*83a0*/  MUFU.EX2 R114, R6 ;  /* 0x0000000600727308 */ /* 0x0009e20000000800 */
[----:B-1----:R-:W-:-:S04]  /*83b0*/  F2FP.BF16.F32.PACK_AB R15, R91, R90 ;  /* 0x0000005a5b0f723e */ /* 0x002fc800000010ff */
[----:B------:R1:W-:Y:S01]  /*83c0*/  STTM.x16 tmem[UR6], R12 ;  /* 0x0000000c000079ed */ /* 0x0003e20008240006 */
[----:B------:R-:W-:Y:S02]  /*83d0*/  USHF.L.U32 UR6, UR14, 0x1f, URZ ;  /* 0x0000001f0e067899 */ /* 0x000fe400080006ff */
[----:B------:R2:W1:Y:S01]  /*83e0*/  MUFU.EX2 R115, R7 ;  /* 0x0000000700737308 */ /* 0x0004620000000800 */
[----:B---3--:R-:W-:-:S07]  /*83f0*/  F2FP.BF16.F32.PACK_AB R5, R59, R58 ;  /* 0x0000003a3b05723e */ /* 0x008fce00000010ff */
[----:B------:R3:W-:Y:S01]  /*8400*/  MUFU.EX2 R116, R8 ;  /* 0x0000000800747308 */ /* 0x0007e20000000800 */
[----:B----4-:R-:W-:-:S07]  /*8410*/  F2FP.BF16.F32.PACK_AB R6, R53, R52 ;  /* 0x000000343506723e */ /* 0x010fce00000010ff */
[----:B------:R4:W1:Y:S01]  /*8420*/  MUFU.EX2 R117, R9 ;  /* 0x0000000900757308 */ /* 0x0008620000000800 */
[----:B--2---:R-:W-:-:S07]  /*8430*/  F2FP.BF16.F32.PACK_AB R7, R55, R54 ;  /* 0x000000363707723e */ /* 0x004fce00000010ff */
[----:B------:R-:W-:Y:S01]  /*8440*/  MUFU.EX2 R118, R118 ;  /* 0x0000007600767308 */ /* 0x000fe20000000800 */
[----:B---3--:R-:W-:-:S07]  /*8450*/  F2FP.BF16.F32.PACK_AB R8, R65, R64 ;  /* 0x000000404108723e */ /* 0x008fce00000010ff */
[----:B------:R-:W2:Y:S01]  /*8460*/  MUFU.EX2 R119, R119 ;  /* 0x0000007700777308 */ /* 0x000ea20000000800 */
[----:B----4-:R-:W-:Y:S02]  /*8470*/  F2FP.BF16.F32.PACK_AB R9, R67, R66 ;  /* 0x000000424309723e */ /* 0x010fe400000010ff */
[----:B-1----:R-:W-:Y:S01]  /*8480*/  F2FP.BF16.F32.PACK_AB R14, R105, R104 ;  /* 0x00000068690e723e */ /* 0x002fe200000010ff */
[----:B------:R-:W-:Y:S01]  /*8490*/  @P0 IMAD.MOV.U32 R22, RZ, RZ, 0x1 ;  /* 0x00000001ff160424 */ /* 0x000fe200078e00ff */
[----:B-----5:R-:W-:Y:S01]  /*84a0*/  F2FP.BF16.F32.PACK_AB R15, R107, R106 ;  /* 0x0000006a6b0f723e */ /* 0x020fe200000010ff */
[----:B------:R-:W-:Y:S01]  /*84b0*/  @!P2 IMAD.MOV.U32 R21, RZ, RZ, 0x1 ;  /* 0x00000001ff15a424 */ /* 0x000fe200078e00ff */
[----:B------:R-:W-:Y:S01]  /*84c0*/  F2FP.BF16.F32.PACK_AB R12, R109, R108 ;  /* 0x0000006c6d0c723e */ /* 0x000fe200000010ff */
[----:B------:R-:W-:Y:S01]  /*84d0*/  IMAD.U32 R20, RZ, RZ, UR6 ;  /* 0x00000006ff147e24 */ /* 0x000fe2000f8e00ff */
[----:B------:R-:W-:Y:S02]  /*84e0*/  F2FP.BF16.F32.PACK_AB R13, R111, R110 ;  /* 0x0000006e6f0d723e */ /* 0x000fe400000010ff */
[----:B------:R-:W-:-:S02]  /*84f0*/  F2FP.BF16.F32.PACK_AB R18, R113, R112 ;  /* 0x000000707112723e */ /* 0x000fc400000010ff */
[----:B------:R-:W-:Y:S02]  /*8500*/  F2FP.BF16.F32.PACK_AB R19, R115, R114 ;  /* 0x000000727313723e */ /* 0x000fe400000010ff */
[----:B------:R-:W-:Y:S02]  /*8510*/  F2FP.BF16.F32.PACK_AB R16, R117, R116 ;  /* 0x000000747510723e */ /* 0x000fe400000010ff */
[----:B--2---:R-:W-:-:S04]  /*8520*/  F2FP.BF16.F32.PACK_AB R17, R119, R118 ;  /* 0x000000767711723e */ /* 0x004fc800000010ff */
[----:B------:R1:W-:Y:S01]  /*8530*/  STTM.x16 tmem[UR7+0x20], R4 ;  /* 0x00002004000079ed */ /* 0x0003e20008240007 */
[----:B------:R-:W2:Y:S01]  /*8540*/  FENCE.VIEW.ASYNC.T ;  /* 0x00000000000073c6 */ /* 0x000ea20000000200 */
[----:B------:R3:W-:Y:S06]  /*8550*/  MEMBAR.ALL.CTA ;  /* 0x0000000000007992 */ /* 0x0007ec0000008000 */
[----:B---3--:R-:W2:Y:S02]  /*8560*/  FENCE.VIEW.ASYNC.S ;  /* 0x00000000000073c6 */ /* 0x008ea40000000000 */
[----:B--2---:R-:W-:Y:S06]  /*8570*/  BAR.SYNC.DEFER_BLOCKING 0x3, 0x100 ;  /* 0x00c4000000007b1d */ /* 0x004fec0000010000 */
[----:B------:R-:W-:Y:S01]  /*8580*/  @P0 SYNCS.ARRIVE.TRANS64.RED.ART0 RZ, [UR24], R22 ;  /* 0x00000016ffff09a7 */ /* 0x000fe20008500418 */
[----:B------:R2:W-:Y:S01]  /*8590*/  @!P2 SYNCS.ARRIVE.TRANS64.ART0 RZ, [UR4+0x28], R21 ;  /* 0x00002815ffffa9a7 */ /* 0x0005e20008500004 */
[----:B------:R-:W3:Y:S01]  /*85a0*/  SYNCS.PHASECHK.TRANS64.TRYWAIT P0, [UR4+0x30], R20 ;  /* 0x00003014ff0075a7 */ /* 0x000ee20008001104 */
[----:B--2---:R-:W-:Y:S01]  /*85b0*/  IMAD.U32 R21, RZ, RZ, UR5 ;  /* 0x00000005ff157e24 */ /* 0x004fe2000f8e00ff */
[----:B-1-3--:R-:W-:Y:S06]  /*85c0*/  @!P0 BRA `(.L_x_122) ;  /* 0x0000004000488947 */ /* 0x00afec0003800000 */
.L_x_244:
[----:B------:R-:W2:Y:S01]  /*85d0*/  SYNCS.PHASECHK.TRANS64.TRYWAIT P0, [UR4+0x50], R21 ;  /* 0x00005015ff0075a7 */ /* 0x000ea20008001104 */
[----:B-1----:R-:W-:-:S04]  /*85e0*/  MOV R4, UR18 ;  /* 0x0000001200047c02 */ /* 0x002fc80008000f00 */
[----:B------:R-:W-:Y:S01]  /*85f0*/  LOP3.LUT R5, R123, 0xc0, R4, 0xfe, !PT ;  /* 0x000000c07b057812 */ /* 0x000fe200078efe04 */
[----:B--2---:R-:W-:Y:S06]  /*8600*/  @!P0 BRA `(.L_x_123) ;  /* 0x0000004000588947 */ /* 0x004fec0003800000 */
.L_x_246:
[----:B------:R-:W-:Y:S01]  /*8610*/  R2UR UR6, R5 ;  /* 0x00000000050672ca */ /* 0x000fe200000e0000 */
[----:B------:R-:W-:Y:S01]  /*8620*/  UIADD3 UR5, UPT, UPT, UR4, UR8, URZ ;  /* 0x0000000804057290 */ /* 0x000fe2000fffe0ff */
[----:B------:R-:W-:Y:S02]  /*8630*/  MOV R124, UR17 ;  /* 0x00000011007c7c02 */ /* 0x000fe40008000f00 */
[----:B------:R-:W-:-:S05]  /*8640*/  LOP3.LUT R5, R123, UR18, RZ, 0xfc, !PT ;  /* 0x000000127b057c12 */ /* 0x000fca000f8efcff */
[----:B------:R-:W-:-:S04]  /*8650*/  IMAD R124, R124, -0x10, R5 ;  /* 0xfffffff07c7c7824 */ /* 0x000fc800078e0205 */
[----:B-1----:R-:W1:Y:S01]  /*8660*/  LDTM.x32 R4, tmem[UR6] ;  /* 0x00000006000479ee */ /* 0x002e6200082c0000 */
[----:B------:R-:W-:Y:S01]  /*8670*/  NOP ;  /* 0x0000000000007918 */ /* 0x000fe20000000000 */
[----:B-1----:R-:W-:Y:S01]  /*8680*/  BAR.SYNC.DEFER_BLOCKING 0x3, 0x100 ;  /* 0x00c4000000007b1d */ /* 0x002fe20000010000 */
[----:B------:R-:W-:-:S05]  /*8690*/  USHF.L.U32 UR6, UR11, 0x1f, URZ ;  /* 0x0000001f0b067899 */ /* 0x000fca00080006ff */
[----:B------:R-:W1:Y:S02]  /*86a0*/  LDS.128 R36, [UR5+0x20610] ;  /* 0x02061005ff247984 */ /* 0x000e640008000c00 */
[----:B-1----:R-:W-:Y:S02]  /*86b0*/  FADD2 R8, R8.F32x2.HI_LO, -R36.F32x2.HI_LO ;  /* 0x800000240808724b */ /* 0x002fe40000000000 */
[----:B------:R-:W-:Y:S02]  /*86c0*/  FADD2 R10, R10.F32x2.HI_LO, -R38.F32x2.HI_LO ;  /* 0x800000260a0a724b */ /* 0x000fe40000000000 */
[----:B------:R-:W1:Y:S01]  /*86d0*/  LDS.128 R36, [UR5+0x20600] ;  /* 0x02060005ff247984 */ /* 0x000e620008000c00 */
[----:B------:R-:W-:Y:S02]  /*86e0*/  FMUL2 R8, R88.F32x2.HI_LO, R8.F32x2.HI_LO ;  /* 0x000000085808724a */ /* 0x000fe40000000000 */
[----:B------:R-:W-:Y:S02]  /*86f0*/  FMUL2 R10, R90.F32x2.HI_LO, R10.F32x2.HI_LO ;  /* 0x0000000a5a0a724a */ /* 0x000fe40000000000 */
[----:B------:R-:W2:Y:S01]  /*8700*/  LDS.128 R88, [UR5+0x20630] ;  /* 0x02063005ff587984 */ /* 0x000ea20008000c00 */
[----:B-1----:R-:W-:-:S02]  /*8710*/  FADD2 R4, R4.F32x2.HI_LO, -R36.F32x2.HI_LO ;  /* 0x800000240404724b */ /* 0x002fc40000000000 */
[----:B------:R-:W-:Y:S02]  /*8720*/  FADD2 R6, R6.F32x2.HI_LO, -R38.F32x2.HI_LO ;  /* 0x800000260606724b */ /* 0x000fe40000000000 */
[----:B------:R-:W1:Y:S01]  /*8730*/  LDS.128 R36, [UR5+0x20620] ;  /* 0x02062005ff247984 */ /* 0x000e620008000c00 */
[----:B--2---:R-:W-:Y:S02]  /*8740*/  FADD2 R18, R18.F32x2.HI_LO, -R90.F32x2.HI_LO ;  /* 0x8000005a1212724b */ /* 0x004fe40000000000 */
[----:B------:R-:W-:Y:S02]  /*8750*/  FADD2 R16, R16.F32x2.HI_LO, -R88.F32x2.HI_LO ;  /* 0x800000581010724b */ /* 0x000fe40000000000 */
[----:B------:R-:W-:Y:S01]  /*8760*/  FMUL2 R4, R94.F32x2.HI_LO, R4.F32x2.HI_LO ;  /* 0x000000045e04724a */ /* 0x000fe20000000000 */
[----:B------:R-:W2:Y:S01]  /*8770*/  LDS.128 R88, [UR5+0x20670] ;  /* 0x02067005ff587984 */ /* 0x000ea20008000c00 */
[----:B------:R-:W-:Y:S02]  /*8780*/  FMUL2 R6, R92.F32x2.HI_LO, R6.F32x2.HI_LO ;  /* 0x000000065c06724a */ /* 0x000fe40000000000 */
[----:B------:R-:W-:Y:S01]  /*8790*/  FMUL2 R16, R48.F32x2.HI_LO, R16.F32x2.HI_LO ;  /* 0x000000103010724a */ /* 0x000fe20000000000 */
[----:B------:R-:W3:Y:S01]  /*87a0*/  LDS.128 R92, [UR5+0x20640] ;  /* 0x02064005ff5c7984 */ /* 0x000ee20008000c00 */
[----:B-1----:R-:W-:-:S02]  /*87b0*/  FADD2 R36, R12.F32x2.HI_LO, -R36.F32x2.HI_LO ;  /* 0x800000240c24724b */ /* 0x002fc40000000000 */
[----:B------:R-:W-:Y:S02]  /*87c0*/  FMUL2 R12, R50.F32x2.HI_LO, R18.F32x2.HI_LO ;  /* 0x00000012320c724a */ /* 0x000fe40000000000 */
[----:B------:R-:W-:Y:S01]  /*87d0*/  FADD2 R18, R14.F32x2.HI_LO, -R38.F32x2.HI_LO ;  /* 0x800000260e12724b */ /* 0x000fe20000000000 */
[----:B------:R-:W1:Y:S01]  /*87e0*/  LDS.128 R48, [UR5+0x20660] ;  /* 0x02066005ff307984 */ /* 0x000e620008000c00 */
[----:B------:R-:W-:Y:S01]  /*87f0*/  FMUL2 R14, R84.F32x2.HI_LO, R36.F32x2.HI_LO ;  /* 0x00000024540e724a */ /* 0x000fe20000000000 */
[----:B------:R-:W-:Y:S01]  /*8800*/  MOV R84, UR6 ;  /* 0x0000000600547c02 */ /* 0x000fe20008000f00 */
[----:B--2---:R-:W-:Y:S01]  /*8810*/  FADD2 R32, R32.F32x2.HI_LO, -R88.F32x2.HI_LO ;  /* 0x800000582020724b */ /* 0x004fe20000000000 */
[----:B------:R-:W2:Y:S01]  /*8820*/  LDS.128 R36, [UR5+0x20650] ;  /* 0x02065005ff247984 */ /* 0x000ea20008000c00 */
[----:B---3--:R-:W-:Y:S01]  /*8830*/  FADD2 R20, R20.F32x2.HI_LO, -R92.F32x2.HI_LO ;  /* 0x8000005c1414724b */ /* 0x008fe20000000000 */
[----:B------:R-:W3:Y:S01]  /*8840*/  SYNCS.PHASECHK.TRANS64.TRYWAIT P0, [UR4+0x68], R84 ;  /* 0x00006854ff0075a7 */ /* 0x000ee20008001104 */
[----:B------:R-:W-:-:S02]  /*8850*/  FADD2 R22, R22.F32x2.HI_LO, -R94.F32x2.HI_LO ;  /* 0x8000005e1616724b */ /* 0x000fc40000000000 */
[----:B------:R-:W-:Y:S02]  /*8860*/  FADD2 R34, R34.F32x2.HI_LO, -R90.F32x2.HI_LO ;  /* 0x8000005a2222724b */ /* 0x000fe40000000000 */
[----:B------:R-:W-:Y:S02]  /*8870*/  FMUL2 R18, R86.F32x2.HI_LO, R18.F32x2.HI_LO ;  /* 0x000000125612724a */ /* 0x000fe40000000000 */
[----:B------:R-:W-:Y:S02]  /*8880*/  FMUL2 R20, R44.F32x2.HI_LO, R20.F32x2.HI_LO ;  /* 0x000000142c14724a */ /* 0x000fe40000000000 */
[----:B------:R-:W-:Y:S02]  /*8890*/  FMUL2 R22, R46.F32x2.HI_LO, R22.F32x2.HI_LO ;  /* 0x000000162e16724a */ /* 0x000fe40000000000 */
[----:B------:R-:W-:Y:S01]  /*88a0*/  FMUL2 R32, R96.F32x2.HI_LO, R32.F32x2.HI_LO ;  /* 0x000000206020724a */ /* 0x000fe20000000000 */
[----:B------:R-:W-:Y:S01]  /*88b0*/  F2FP.BF16.F32.PACK_AB R44, R21, R20 ;  /* 0x00000014152c723e */ /* 0x000fe200000010ff */
[----:B------:R-:W-:Y:S01]  /*88c0*/  FMUL2 R34, R98.F32x2.HI_LO, R34.F32x2.HI_LO ;  /* 0x000000226222724a */ /* 0x000fe20000000000 */
[----:B------:R-:W-:Y:S01]  /*88d0*/  F2FP.BF16.F32.PACK_AB R45, R23, R22 ;  /* 0x00000016172d723e */ /* 0x000fe200000010ff */
[----:B-1----:R-:W-:-:S02]  /*88e0*/  FADD2 R28, R28.F32x2.HI_LO, -R48.F32x2.HI_LO ;  /* 0x800000301c1c724b */ /* 0x002fc40000000000 */
[----:B------:R-:W-:Y:S01]  /*88f0*/  FADD2 R30, R30.F32x2.HI_LO, -R50.F32x2.HI_LO ;  /* 0x800000321e1e724b */ /* 0x000fe20000000000 */
[----:B------:R-:W-:Y:S01]  /*8900*/  F2FP.BF16.F32.PACK_AB R50, R33, R32 ;  /* 0x000000202132723e */ /* 0x000fe200000010ff */
[----:B--2---:R-:W-:Y:S01]  /*8910*/  FADD2 R24, R24.F32x2.HI_LO, -R36.F32x2.HI_LO ;  /* 0x800000241818724b */ /* 0x004fe20000000000 */
[----:B------:R-:W-:Y:S01]  /*8920*/  F2FP.BF16.F32.PACK_AB R36, R5, R4 ;  /* 0x000000040524723e */ /* 0x000fe200000010ff */
[----:B------:R-:W-:Y:S01]  /*8930*/  FADD2 R26, R26.F32x2.HI_LO, -R38.F32x2.HI_LO ;  /* 0x800000261a1a724b */ /* 0x000fe20000000000 */
[----:B------:R-:W-:Y:S01]  /*8940*/  F2FP.BF16.F32.PACK_AB R38, R9, R8 ;  /* 0x000000080926723e */ /* 0x000fe200000010ff */
[----:B------:R-:W-:Y:S01]  /*8950*/  FMUL2 R24, R40.F32x2.HI_LO, R24.F32x2.HI_LO ;  /* 0x000000182818724a */ /* 0x000fe20000000000 */
[----:B------:R-:W-:Y:S01]  /*8960*/  F2FP.BF16.F32.PACK_AB R39, R11, R10 ;  /* 0x0000000a0b27723e */ /* 0x000fe200000010ff */
[----:B------:R-:W-:Y:S01]  /*8970*/  FMUL2 R26, R42.F32x2.HI_LO, R26.F32x2.HI_LO ;  /* 0x0000001a2a1a724a */ /* 0x000fe20000000000 */
[----:B------:R-:W-:Y:S01]  /*8980*/  F2FP.BF16.F32.PACK_AB R37, R7, R6 ;  /* 0x000000060725723e */ /* 0x000fe200000010ff */
[----:B------:R-:W-:Y:S01]  /*8990*/  FMUL2 R28, R100.F32x2.HI_LO, R28.F32x2.HI_LO ;  /* 0x0000001c641c724a */ /* 0x000fe20000000000 */
[----:B------:R-:W-:Y:S01]  /*89a0*/  F2FP.BF16.F32.PACK_AB R42, R17, R16 ;  /* 0x00000010112a723e */ /* 0x000fe200000010ff */
[----:B------:R-:W-:Y:S01]  /*89b0*/  FMUL2 R30, R102.F32x2.HI_LO, R30.F32x2.HI_LO ;  /* 0x0000001e661e724a */ /* 0x000fe20000000000 */
[----:B------:R-:W-:-:S02]  /*89c0*/  F2FP.BF16.F32.PACK_AB R43, R13, R12 ;  /* 0x0000000c0d2b723e */ /* 0x000fc400000010ff */
[----:B------:R-:W-:Y:S02]  /*89d0*/  F2FP.BF16.F32.PACK_AB R40, R15, R14 ;  /* 0x0000000e0f28723e */ /* 0x000fe400000010ff */
[----:B------:R-:W-:Y:S02]  /*89e0*/  F2FP.BF16.F32.PACK_AB R41, R19, R18 ;  /* 0x000000121329723e */ /* 0x000fe400000010ff */
[----:B------:R-:W-:Y:S02]  /*89f0*/  F2FP.BF16.F32.PACK_AB R46, R25, R24 ;  /* 0x00000018192e723e */ /* 0x000fe400000010ff */
[----:B------:R-:W-:Y:S02]  /*8a00*/  F2FP.BF16.F32.PACK_AB R47, R27, R26 ;  /* 0x0000001a1b2f723e */ /* 0x000fe400000010ff */
[----:B------:R-:W-:Y:S02]  /*8a10*/  F2FP.BF16.F32.PACK_AB R51, R35, R34 ;  /* 0x000000222333723e */ /* 0x000fe400000010ff */
[----:B------:R-:W-:-:S02]  /*8a20*/  F2FP.BF16.F32.PACK_AB R48, R29, R28 ;  /* 0x0000001c1d30723e */ /* 0x000fc400000010ff */
[----:B------:R-:W-:Y:S01]  /*8a30*/  F2FP.BF16.F32.PACK_AB R49, R31, R30 ;  /* 0x0000001e1f31723e */ /* 0x000fe200000010ff */
[----:B---3--:R-:W-:Y:S06]  /*8a40*/  @!P0 BRA `(.L_x_124) ;  /* 0x0000003c00688947 */ /* 0x008fec0003800000 */
.L_x_248:
[----:B------:R-:W-:Y:S02]  /*8a50*/  R2UR UR6, R124 ;  /* 0x000000007c0672ca */ /* 0x000fe400000e0000 */
[----:B------:R-:W-:-:S04]  /*8a60*/  LOP3.LUT R93, R3, 0xff, RZ, 0xc0, !PT ;  /* 0x000000ff035d7812 */ /* 0x000fc800078ec0ff */
[----:B------:R-:W-:-:S05]  /*8a70*/  SHF.R.U32.HI R94, RZ, 0x7, R93 ;  /* 0x00000007ff5e7819 */ /* 0x000fca000001165d */
[----:B------:R-:W-:Y:S02]  /*8a80*/  IMAD.SHL.U32 R92, R94, 0x20, RZ ;  /* 0x000000205e5c7824 */ /* 0x000fe400078e00ff */
[----:B------:R2:W-:Y:S03]  /*8a90*/  STTM.x16 tmem[UR6+0xc0], R36 ;  /* 0x0000c024000079ed */ /* 0x0005e60008240006 */
[----:B-1----:R-:W-:Y:S01]  /*8aa0*/  LOP3.LUT R4, R123, 0x100, R92, 0xfe, !PT ;  /* 0x000001007b047812 */ /* 0x002fe200078efe5c */
[----:B------:R-:W-:Y:S06]  /*8ab0*/  BRA.U !UP2, `(.L_x_125) ;  /* 0x000000010a907547 */ /* 0x000fec000b800000 */
[----:B------:R-:W-:Y:S02]  /*8ac0*/  IMAD.SHL.U32 R6, R3, 0x40, RZ ;  /* 0x0000004003067824 */ /* 0x000fe400078e00ff */
[----:B------:R-:W-:-:S05]  /*8ad0*/  IMAD.U32 R5, RZ, RZ, UR18 ;  /* 0x00000012ff057e24 */ /* 0x000fca000f8e00ff */
[----:B------:R-:W-:-:S04]  /*8ae0*/  LOP3.LUT R5, R5, 0x1fc0, R6, 0xf8, !PT ;  /* 0x00001fc005057812 */ /* 0x000fc800078ef806 */
[----:B------:R-:W-:-:S04]  /*8af0*/  IADD3 R11, PT, PT, R5, UR4, R5 ;  /* 0x00000004050b7c10 */ /* 0x000fc8000fffe005 */
[C---:B------:R-:W-:Y:S01]  /*8b00*/  IADD3 R7, PT, PT, R11.reuse, 0x18410, RZ ;  /* 0x000184100b077810 */ /* 0x040fe20007ffe0ff */
[C---:B------:R-:W-:Y:S02]  /*8b10*/  VIADD R12, R11.reuse, 0x18400 ;  /* 0x000184000b0c7836 */ /* 0x040fe40000000000 */
[C---:B------:R-:W-:Y:S01]  /*8b20*/  VIADD R9, R11.reuse, 0x18420 ;  /* 0x000184200b097836 */ /* 0x040fe20000000000 */
[----:B------:R-:W-:Y:S01]  /*8b30*/  SHF.R.U32.HI R6, RZ, 0x3, R7 ;  /* 0x00000003ff067819 */ /* 0x000fe20000011607 */
[----:B------:R-:W-:Y:S01]  /*8b40*/  VIADD R11, R11, 0x18430 ;  /* 0x000184300b0b7836 */ /* 0x000fe20000000000 */
[----:B------:R-:W-:Y:S02]  /*8b50*/  SHF.R.U32.HI R5, RZ, 0x3, R12 ;  /* 0x00000003ff057819 */ /* 0x000fe4000001160c */
[----:B------:R-:W-:Y:S02]  /*8b60*/  SHF.R.U32.HI R8, RZ, 0x3, R9 ;  /* 0x00000003ff087819 */ /* 0x000fe40000011609 */
[----:B------:R-:W-:-:S02]  /*8b70*/  SHF.R.U32.HI R10, RZ, 0x3, R11 ;  /* 0x00000003ff0a7819 */ /* 0x000fc4000001160b */
[----:B------:R-:W-:Y:S02]  /*8b80*/  LOP3.LUT R5, R12, 0x70, R5, 0x78, !PT ;  /* 0x000000700c057812 */ /* 0x000fe400078e7805 */
[----:B------:R-:W-:Y:S02]  /*8b90*/  LOP3.LUT R6, R7, 0x70, R6, 0x78, !PT ;  /* 0x0000007007067812 */ /* 0x000fe400078e7806 */
[----:B------:R-:W-:Y:S01]  /*8ba0*/  LOP3.LUT R8, R9, 0x70, R8, 0x78, !PT ;  /* 0x0000007009087812 */ /* 0x000fe200078e7808 */
[----:B------:R1:W-:Y:S01]  /*8bb0*/  STS.128 [R5], R36 ;  /* 0x0000002405007388 */ /* 0x0003e20000000c00 */
[----:B------:R-:W-:-:S03]  /*8bc0*/  LOP3.LUT R10, R11, 0x70, R10, 0x78, !PT ;  /* 0x000000700b0a7812 */ /* 0x000fc600078e780a */
[----:B------:R3:W-:Y:S04]  /*8bd0*/  STS.128 [R6], R40 ;  /* 0x0000002806007388 */ /* 0x0007e80000000c00 */
[----:B------:R4:W-:Y:S04]  /*8be0*/  STS.128 [R8], R44 ;  /* 0x0000002c08007388 */ /* 0x0009e80000000c00 */
[----:B------:R5:W-:Y:S01]  /*8bf0*/  STS.128 [R10], R48 ;  /* 0x000000300a007388 */ /* 0x000be20000000c00 */
[----:B-12---:R-:W-:Y:S01]  /*8c00*/  MOV R36, R68 ;  /* 0x0000004400247202 */ /* 0x006fe20000000f00 */
[----:B------:R-:W-:Y:S01]  /*8c10*/  IMAD.MOV.U32 R37, RZ, RZ, R69 ;  /* 0x000000ffff257224 */ /* 0x000fe200078e0045 */
[----:B------:R-:W-:Y:S01]  /*8c20*/  MOV R39, R71 ;  /* 0x0000004700277202 */ /* 0x000fe20000000f00 */
[----:B------:R-:W-:Y:S01]  /*8c30*/  IMAD.MOV.U32 R38, RZ, RZ, R70 ;  /* 0x000000ffff267224 */ /* 0x000fe200078e0046 */
[----:B---3--:R-:W-:Y:S01]  /*8c40*/  MOV R42, R74 ;  /* 0x0000004a002a7202 */ /* 0x008fe20000000f00 */
[----:B------:R-:W-:-:S02]  /*8c50*/  IMAD.MOV.U32 R40, RZ, RZ, R72 ;  /* 0x000000ffff287224 */ /* 0x000fc400078e0048 */
[----:B------:R-:W-:Y:S01]  /*8c60*/  IMAD.MOV.U32 R41, RZ, RZ, R73 ;  /* 0x000000ffff297224 */ /* 0x000fe200078e0049 */
[----:B----4-:R-:W-:Y:S01]  /*8c70*/  MOV R45, R77 ;  /* 0x0000004d002d7202 */ /* 0x010fe20000000f00 */
[----:B------:R-:W-:Y:S02]  /*8c80*/  IMAD.MOV.U32 R43, RZ, RZ, R75 ;  /* 0x000000ffff2b7224 */ /* 0x000fe400078e004b */
[----:B------:R-:W-:Y:S01]  /*8c90*/  IMAD.MOV.U32 R44, RZ, RZ, R76 ;  /* 0x000000ffff2c7224 */ /* 0x000fe200078e004c */
[----:B-----5:R-:W-:Y:S01]  /*8ca0*/  MOV R48, R80 ;  /* 0x0000005000307202 */ /* 0x020fe20000000f00 */
[----:B------:R-:W-:Y:S01]  /*8cb0*/  IMAD.MOV.U32 R46, RZ, RZ, R78 ;  /* 0x000000ffff2e7224 */ /* 0x000fe200078e004e */
[----:B------:R-:W-:Y:S01]  /*8cc0*/  MOV R51, R83 ;  /* 0x0000005300337202 */ /* 0x000fe20000000f00 */
[----:B------:R-:W-:Y:S02]  /*8cd0*/  IMAD.MOV.U32 R47, RZ, RZ, R79 ;  /* 0x000000ffff2f7224 */ /* 0x000fe400078e004f */
[----:B------:R-:W-:-:S02]  /*8ce0*/  IMAD.MOV.U32 R49, RZ, RZ, R81 ;  /* 0x000000ffff317224 */ /* 0x000fc400078e0051 */
[----:B------:R-:W-:-:S07]  /*8cf0*/  IMAD.MOV.U32 R50, RZ, RZ, R82 ;  /* 0x000000ffff327224 */ /* 0x000fce00078e0052 */
.L_x_125:
[----:B------:R-:W-:Y:S02]  /*8d00*/  R2UR UR6, R4 ;  /* 0x00000000040672ca */ /* 0x000fe400000e0000 */
[----:B------:R-:W-:-:S05]  /*8d10*/  LOP3.LUT R123, R123, R92, RZ, 0xfc, !PT ;  /* 0x0000005c7b7b7212 */ /* 0x000fca00078efcff */
[----:B------:R-:W-:-:S06]  /*8d20*/  IMAD R123, R94, -0x10, R123 ;  /* 0xfffffff05e7b7824 */ /* 0x000fcc00078e027b */
[----:B------:R-:W1:Y:S01]  /*8d30*/  LDTM.x32 R4, tmem[UR6] ;  /* 0x00000006000479ee */ /* 0x000e6200082c0000 */
[----:B------:R-:W-:Y:S01]  /*8d40*/  NOP ;  /* 0x0000000000007918 */ /* 0x000fe20000000000 */
[----:B-1----:R-:W-:Y:S06]  /*8d50*/  BAR.SYNC.DEFER_BLOCKING 0x3, 0x100 ;  /* 0x00c4000000007b1d */ /* 0x002fec0000010000 */
[----:B------:R-:W1:Y:S04]  /*8d60*/  LDS.128 R68, [UR5+0x20710] ;  /* 0x02071005ff447984 */ /* 0x000e680008000c00 */
[----:B------:R-:W3:Y:S04]  /*8d70*/  LDS.128 R88, [UR5+0x20700] ;  /* 0x02070005ff587984 */ /* 0x000ee80008000c00 */
[----:B------:R-:W4:Y:S04]  /*8d80*/  LDS.128 R76, [UR5+0x20750] ;  /* 0x02075005ff4c7984 */ /* 0x000f280008000c00 */
[----:B------:R-:W5:Y:S04]  /*8d90*/  LDS.128 R80, [UR5+0x20720] ;  /* 0x02072005ff507984 */ /* 0x000f680008000c00 */
[----:B------:R-:W2:Y:S04]  /*8da0*/  LDS.128 R84, [UR5+0x20730] ;  /* 0x02073005ff547984 */ /* 0x000ea80008000c00 */
[----:B------:R-:W2:Y:S01]  /*8db0*/  LDS.128 R72, [UR5+0x20740] ;  /* 0x02074005ff487984 */ /* 0x000ea20008000c00 */
[----:B-1----:R-:W-:-:S02]  /*8dc0*/  FADD2 R68, R8.F32x2.HI_LO, -R68.F32x2.HI_LO ;  /* 0x800000440844724b */ /* 0x002fc40000000000 */
[----:B------:R-:W-:Y:S02]  /*8dd0*/  FADD2 R70, R10.F32x2.HI_LO, -R70.F32x2.HI_LO ;  /* 0x800000460a46724b */ /* 0x000fe40000000000 */
[----:B---3--:R-:W-:Y:S01]  /*8de0*/  FADD2 R4, R4.F32x2.HI_LO, -R88.F32x2.HI_LO ;  /* 0x800000580404724b */ /* 0x008fe20000000000 */
[----:B------:R-:W1:Y:S01]  /*8df0*/  LDS.128 R8, [UR5+0x20770] ;  /* 0x02077005ff087984 */ /* 0x000e620008000c00 */
[----:B------:R-:W-:Y:S02]  /*8e00*/  FADD2 R6, R6.F32x2.HI_LO, -R90.F32x2.HI_LO ;  /* 0x8000005a0606724b */ /* 0x000fe40000000000 */
[----:B----4-:R-:W-:Y:S01]  /*8e10*/  FADD2 R24, R24.F32x2.HI_LO, -R76.F32x2.HI_LO ;  /* 0x8000004c1818724b */ /* 0x010fe20000000000 */
[----:B------:R-:W3:Y:S01]  /*8e20*/  LDS.128 R88, [UR5+0x20760] ;  /* 0x02076005ff587984 */ /* 0x000ee20008000c00 */
[----:B------:R-:W-:Y:S01]  /*8e30*/  FADD2 R26, R26.F32x2.HI_LO, -R78.F32x2.HI_LO ;  /* 0x8000004e1a1a724b */ /* 0x000fe20000000000 */
[----:B------:R-:W-:Y:S01]  /*8e40*/  R2UR UR5, R123 ;  /* 0x000000007b0572ca */ /* 0x000fe200000e0000 */
[----:B-----5:R-:W-:-:S02]  /*8e50*/  FADD2 R12, R12.F32x2.HI_LO, -R80.F32x2.HI_LO ;  /* 0x800000500c0c724b */ /* 0x020fc40000000000 */
[----:B------:R-:W-:Y:S02]  /*8e60*/  FADD2 R14, R14.F32x2.HI_LO, -R82.F32x2.HI_LO ;  /* 0x800000520e0e724b */ /* 0x000fe40000000000 */
[----:B--2---:R-:W-:Y:S02]  /*8e70*/  FADD2 R16, R16.F32x2.HI_LO, -R84.F32x2.HI_LO ;  /* 0x800000541010724b */ /* 0x004fe40000000000 */
[----:B------:R-:W-:Y:S02]  /*8e80*/  FADD2 R18, R18.F32x2.HI_LO, -R86.F32x2.HI_LO ;  /* 0x800000561212724b */ /* 0x000fe40000000000 */
[----:B------:R-:W-:Y:S02]  /*8e90*/  FADD2 R20, R20.F32x2.HI_LO, -R72.F32x2.HI_LO ;  /* 0x800000481414724b */ /* 0x000fe40000000000 */
[----:B------:R-:W-:Y:S02]  /*8ea0*/  FADD2 R22, R22.F32x2.HI_LO, -R74.F32x2.HI_LO ;  /* 0x8000004a1616724b */ /* 0x000fe40000000000 */
[----:B------:R-:W-:-:S02]  /*8eb0*/  FMUL2 R78, R104.F32x2.HI_LO, R24.F32x2.HI_LO ;  /* 0x00000018684e724a */ /* 0x000fc40000000000 */
[----:B------:R-:W-:Y:S02]  /*8ec0*/  FMUL2 R52, R52.F32x2.HI_LO, R68.F32x2.HI_LO ;  /* 0x000000443434724a */ /* 0x000fe40000000000 */
[----:B------:R-:W-:Y:S01]  /*8ed0*/  FMUL2 R54, R54.F32x2.HI_LO, R70.F32x2.HI_LO ;  /* 0x000000463636724a */ /* 0x000fe20000000000 */
        /* <DEDUP_REMOVED lines=17> */
[----:B-1----:R-:W-:Y:S01]  /*8ff0*/  FADD2 R32, R32.F32x2.HI_LO, -R8.F32x2.HI_LO ;  /* 0x800000082020724b */ /* 0x002fe20000000000 */
[----:B------:R-:W-:Y:S01]  /*9000*/  F2FP.BF16.F32.PACK_AB R79, R107, R106 ;  /* 0x0000006a6b4f723e */ /* 0x000fe200000010ff */
[----:B------:R-:W-:Y:S01]  /*9010*/  FADD2 R34, R34.F32x2.HI_LO, -R10.F32x2.HI_LO ;  /* 0x8000000a2222724b */ /* 0x000fe20000000000 */
[----:B------:R-:W-:Y:S01]  /*9020*/  F2FP.BF16.F32.PACK_AB R76, R21, R20 ;  /* 0x00000014154c723e */ /* 0x000fe200000010ff */
[----:B---3--:R-:W-:Y:S01]  /*9030*/  FADD2 R28, R28.F32x2.HI_LO, -R88.F32x2.HI_LO ;  /* 0x800000581c1c724b */ /* 0x008fe20000000000 */
[----:B------:R-:W-:Y:S01]  /*9040*/  SHF.L.U32 R5, R3, 0x6, RZ ;  /* 0x0000000603057819 */ /* 0x000fe200000006ff */
[----:B------:R-:W-:-:S02]  /*9050*/  FADD2 R30, R30.F32x2.HI_LO, -R90.F32x2.HI_LO ;  /* 0x8000005a1e1e724b */ /* 0x000fc40000000000 */
[----:B------:R-:W-:Y:S01]  /*9060*/  FMUL2 R22, R110.F32x2.HI_LO, R22.F32x2.HI_LO ;  /* 0x000000166e16724a */ /* 0x000fe20000000000 */
[----:B------:R-:W-:Y:S01]  /*9070*/  LOP3.LUT R5, R92, 0x1fc0, R5, 0xf8, !PT ;  /* 0x00001fc05c057812 */ /* 0x000fe200078ef805 */
[----:B------:R-:W-:Y:S02]  /*9080*/  FMUL2 R32, R112.F32x2.HI_LO, R32.F32x2.HI_LO ;  /* 0x000000207020724a */ /* 0x000fe40000000000 */
[----:B------:R-:W-:Y:S01]  /*9090*/  FMUL2 R34, R114.F32x2.HI_LO, R34.F32x2.HI_LO ;  /* 0x000000227222724a */ /* 0x000fe20000000000 */
[----:B------:R-:W-:Y:S01]  /*90a0*/  F2FP.BF16.F32.PACK_AB R77, R23, R22 ;  /* 0x00000016174d723e */ /* 0x000fe200000010ff */
[----:B------:R-:W-:Y:S01]  /*90b0*/  FMUL2 R28, R116.F32x2.HI_LO, R28.F32x2.HI_LO ;  /* 0x0000001c741c724a */ /* 0x000fe20000000000 */
[----:B------:R-:W-:Y:S01]  /*90c0*/  F2FP.BF16.F32.PACK_AB R82, R33, R32 ;  /* 0x000000202152723e */ /* 0x000fe200000010ff */
[----:B------:R-:W-:Y:S01]  /*90d0*/  FMUL2 R30, R118.F32x2.HI_LO, R30.F32x2.HI_LO ;  /* 0x0000001e761e724a */ /* 0x000fe20000000000 */
[----:B------:R-:W-:Y:S02]  /*90e0*/  F2FP.BF16.F32.PACK_AB R83, R35, R34 ;  /* 0x000000222353723e */ /* 0x000fe400000010ff */
[----:B------:R-:W-:-:S02]  /*90f0*/  F2FP.BF16.F32.PACK_AB R80, R29, R28 ;  /* 0x0000001c1d50723e */ /* 0x000fc400000010ff */
[----:B------:R-:W-:Y:S02]  /*9100*/  F2FP.BF16.F32.PACK_AB R81, R31, R30 ;  /* 0x0000001e1f51723e */ /* 0x000fe400000010ff */
[----:B------:R-:W-:Y:S02]  /*9110*/  IADD3 R4, PT, PT, R5, UR4, R5 ;  /* 0x0000000405047c10 */ /* 0x000fe4000fffe005 */
[----:B------:R1:W-:Y:S02]  /*9120*/  STTM.x16 tmem[UR5+0xe0], R68 ;  /* 0x0000e044000079ed */ /* 0x0003e40008240005 */
[----:B------:R-:W-:Y:S01]  /*9130*/  IADD3 R5, PT, PT, R4, 0x10400, RZ ;  /* 0x0001040004057810 */ /* 0x000fe20007ffe0ff */
[----:B------:R-:W-:Y:S06]  /*9140*/  BRA.U !UP1, `(.L_x_126) ;  /* 0x00000001098c7547 */ /* 0x000fec000b800000 */
[----:B------:R-:W-:-:S05]  /*9150*/  IMAD.SHL.U32 R7, R3, 0x40, RZ ;  /* 0x0000004003077824 */ /* 0x000fca00078e00ff */
        /* <DEDUP_REMOVED lines=18> */
[----:B-12---:R-:W-:Y:S01]  /*9280*/  IMAD.MOV.U32 R68, RZ, RZ, R36 ;  /* 0x000000ffff447224 */ /* 0x006fe200078e0024 */
[----:B------:R-:W-:Y:S01]  /*9290*/  MOV R69, R37 ;  /* 0x0000002500457202 */ /* 0x000fe20000000f00 */
[----:B------:R-:W-:-:S02]  /*92a0*/  IMAD.MOV.U32 R70, RZ, RZ, R38 ;  /* 0x000000ffff467224 */ /* 0x000fc400078e0026 */
[----:B------:R-:W-:Y:S01]  /*92b0*/  IMAD.MOV.U32 R71, RZ, RZ, R39 ;  /* 0x000000ffff477224 */ /* 0x000fe200078e0027 */
[----:B---3--:R-:W-:Y:S01]  /*92c0*/  MOV R72, R40 ;  /* 0x0000002800487202 */ /* 0x008fe20000000f00 */
[----:B------:R-:W-:Y:S01]  /*92d0*/  IMAD.MOV.U32 R73, RZ, RZ, R41 ;  /* 0x000000ffff497224 */ /* 0x000fe200078e0029 */
[----:B------:R-:W-:Y:S01]  /*92e0*/  MOV R75, R43 ;  /* 0x0000002b004b7202 */ /* 0x000fe20000000f00 */
[----:B------:R-:W-:Y:S01]  /*92f0*/  IMAD.MOV.U32 R74, RZ, RZ, R42 ;  /* 0x000000ffff4a7224 */ /* 0x000fe200078e002a */
[----:B----4-:R-:W-:Y:S01]  /*9300*/  MOV R78, R46 ;  /* 0x0000002e004e7202 */ /* 0x010fe20000000f00 */
[----:B------:R-:W-:Y:S02]  /*9310*/  IMAD.MOV.U32 R76, RZ, RZ, R44 ;  /* 0x000000ffff4c7224 */ /* 0x000fe400078e002c */
[----:B------:R-:W-:Y:S01]  /*9320*/  IMAD.MOV.U32 R77, RZ, RZ, R45 ;  /* 0x000000ffff4d7224 */ /* 0x000fe200078e002d */
[----:B-----5:R-:W-:Y:S01]  /*9330*/  MOV R81, R49 ;  /* 0x0000003100517202 */ /* 0x020fe20000000f00 */
[----:B------:R-:W-:Y:S01]  /*9340*/  IMAD.MOV.U32 R79, RZ, RZ, R47 ;  /* 0x000000ffff4f7224 */ /* 0x000fe200078e002f */
[----:B------:R-:W-:Y:S01]  /*9350*/  MOV R83, R51 ;  /* 0x0000003300537202 */ /* 0x000fe20000000f00 */
[----:B------:R-:W-:-:S02]  /*9360*/  IMAD.MOV.U32 R80, RZ, RZ, R48 ;  /* 0x000000ffff507224 */ /* 0x000fc400078e0030 */
[----:B------:R-:W-:-:S07]  /*9370*/  IMAD.MOV.U32 R82, RZ, RZ, R50 ;  /* 0x000000ffff527224 */ /* 0x000fce00078e0032 */
.L_x_126:
[----:B------:R-:W-:Y:S01]  /*9380*/  ELECT P1, URZ, PT ;  /* 0x0000000000ff782f */ /* 0x000fe20003820000 */
[C---:B------:R-:W-:Y:S01]  /*9390*/  VIADD R6, R4.reuse, 0x10410 ;  /* 0x0001041004067836 */ /* 0x040fe20000000000 */
[----:B------:R-:W-:Y:S01]  /*93a0*/  SHF.R.U32.HI R8, RZ, 0x3, R5 ;  /* 0x00000003ff087819 */ /* 0x000fe20000011605 */
[C---:B------:R-:W-:Y:S01]  /*93b0*/  VIADD R7, R4.reuse, 0x10420 ;  /* 0x0001042004077836 */ /* 0x040fe20000000000 */
[----:B------:R-:W2:Y:S01]  /*93c0*/  FENCE.VIEW.ASYNC.T ;  /* 0x00000000000073c6 */ /* 0x000ea20000000200 */
[----:B------:R-:W-:Y:S01]  /*93d0*/  VIADD R9, R4, 0x10430 ;  /* 0x0001043004097836 */ /* 0x000fe20000000000 */
[----:B------:R-:W-:Y:S02]  /*93e0*/  SHF.R.U32.HI R11, RZ, 0x3, R6 ;  /* 0x00000003ff0b7819 */ /* 0x000fe40000011606 */
[----:B--2---:R-:W-:Y:S02]  /*93f0*/  ELECT P0, URZ, PT ;  /* 0x0000000000ff782f */ /* 0x004fe40003800000 */
[----:B------:R-:W-:Y:S01]  /*9400*/  LOP3.LUT R5, R5, 0x70, R8, 0x78, !PT ;  /* 0x0000007005057812 */ /* 0x000fe200078e7808 */
[----:B------:R-:W-:Y:S01]  /*9410*/  BSSY.RECONVERGENT B0, `(.L_x_127) ;  /* 0x0000026000007945 */ /* 0x000fe20003800200 */
[----:B------:R-:W-:-:S02]  /*9420*/  SHF.R.U32.HI R4, RZ, 0x3, R7 ;  /* 0x00000003ff047819 */ /* 0x000fc40000011607 */
[----:B------:R-:W-:Y:S02]  /*9430*/  SHF.R.U32.HI R8, RZ, 0x3, R9 ;  /* 0x00000003ff087819 */ /* 0x000fe40000011609 */
[----:B------:R-:W-:Y:S01]  /*9440*/  LOP3.LUT R10, R6, 0x70, R11, 0x78, !PT ;  /* 0x00000070060a7812 */ /* 0x000fe200078e780b */
[----:B------:R-:W-:Y:S01]  /*9450*/  @P1 IMAD.MOV.U32 R6, RZ, RZ, 0x1 ;  /* 0x00000001ff061424 */ /* 0x000fe200078e00ff */
[----:B------:R-:W-:Y:S01]  /*9460*/  LOP3.LUT R4, R7, 0x70, R4, 0x78, !PT ;  /* 0x0000007007047812 */ /* 0x000fe200078e7804 */
[----:B------:R-:W-:Y:S01]  /*9470*/  @!P2 IMAD.MOV.U32 R7, RZ, RZ, 0x1 ;  /* 0x00000001ff07a424 */ /* 0x000fe200078e00ff */
[----:B------:R-:W-:Y:S01]  /*9480*/  LOP3.LUT R8, R9, 0x70, R8, 0x78, !PT ;  /* 0x0000007009087812 */ /* 0x000fe200078e7808 */
[----:B------:R2:W-:Y:S01]  /*9490*/  @P1 SYNCS.ARRIVE.TRANS64.RED.ART0 RZ, [UR23], R6 ;  /* 0x00000006ffff19a7 */ /* 0x0005e20008500417 */
[----:B------:R3:W-:Y:S04]  /*94a0*/  STS.128 [R5], R68 ;  /* 0x0000004405007388 */ /* 0x0007e80000000c00 */
[----:B------:R3:W-:Y:S04]  /*94b0*/  STS.128 [R10], R72 ;  /* 0x000000480a007388 */ /* 0x0007e80000000c00 */
[----:B------:R3:W-:Y:S04]  /*94c0*/  STS.128 [R4], R76 ;  /* 0x0000004c04007388 */ /* 0x0007e80000000c00 */
[----:B------:R3:W-:Y:S01]  /*94d0*/  STS.128 [R8], R80 ;  /* 0x0000005008007388 */ /* 0x0007e20000000c00 */
[----:B------:R4:W-:Y:S06]  /*94e0*/  MEMBAR.ALL.CTA ;  /* 0x0000000000007992 */ /* 0x0009ec0000008000 */
[----:B----4-:R-:W4:Y:S01]  /*94f0*/  FENCE.VIEW.ASYNC.S ;  /* 0x00000000000073c6 */ /* 0x010f220000000000 */
[----:B--2---:R-:W-:Y:S01]  /*9500*/  @P0 IMAD.MOV.U32 R6, RZ, RZ, 0x1 ;  /* 0x00000001ff060424 */ /* 0x004fe200078e00ff */
[----:B----4-:R-:W-:Y:S06]  /*9510*/  BAR.SYNC.DEFER_BLOCKING 0x3, 0x100 ;  /* 0x00c4000000007b1d */ /* 0x010fec0000010000 */
[----:B------:R3:W-:Y:S01]  /*9520*/  @!P2 SYNCS.ARRIVE.TRANS64.ART0 RZ, [UR4+0x38], R7 ;  /* 0x00003807ffffa9a7 */ /* 0x0007e20008500004 */
[----:B------:R3:W-:Y:S01]  /*9530*/  @P0 SYNCS.ARRIVE.TRANS64.RED.ART0 RZ, [UR20], R6 ;  /* 0x00000006ffff09a7 */ /* 0x0007e20008500414 */
[----:B------:R-:W-:-:S13]  /*9540*/  ISETP.NE.AND P0, PT, R93, RZ, PT ;  /* 0x000000ff5d00720c */ /* 0x000fda0003f05270 */
[----:B------:R-:W-:Y:S05]  /*9550*/  @P0 BRA `(.L_x_128) ;  /* 0x0000000000440947 */ /* 0x000fea0003800000 */
[----:B------:R-:W-:Y:S01]  /*9560*/  UIADD3 UR5, UPT, UPT, UR4, 0x118, URZ ;  /* 0x0000011804057890 */ /* 0x000fe2000fffe0ff */
[----:B---3--:R-:W-:Y:S01]  /*9570*/  IMAD.MOV.U32 R5, RZ, RZ, 0x4000 ;  /* 0x00004000ff057424 */ /* 0x008fe200078e00ff */
[----:B------:R-:W-:Y:S01]  /*9580*/  ULEA UR6, UR21, UR4, 0xe ;  /* 0x0000000415067291 */ /* 0x000fe2000f8e70ff */
[----:B------:R-:W-:Y:S01]  /*9590*/  PLOP3.LUT P0, PT, PT, PT, PT, 0x80, 0x8 ;  /* 0x000000000008781c */ /* 0x000fe20003f0f070 */
[----:B------:R-:W-:Y:S01]  /*95a0*/  UPRMT UR5, UR25, 0x654, UR5 ;  /* 0x0000065419057896 */ /* 0x000fe20008000005 */
[----:B------:R2:W-:Y:S01]  /*95b0*/  SYNCS.ARRIVE.TRANS64.RED RZ, [R122+URZ], R5 ;  /* 0x000000057aff79a7 */ /* 0x0005e200080004ff */
[----:B------:R-:W-:Y:S01]  /*95c0*/  UIADD3 UR6, UPT, UPT, UR6, 0x18400, URZ ;  /* 0x0001840006067890 */ /* 0x000fe2000fffe0ff */
[----:B------:R-:W-:-:S03]  /*95d0*/  UMOV UR9, 0x400 ;  /* 0x0000040000097882 */ /* 0x000fc60000000000 */
[----:B------:R-:W-:Y:S01]  /*95e0*/  UPRMT UR6, UR25, 0x654, UR6 ;  /* 0x0000065419067896 */ /* 0x000fe20008000006 */
[----:B--2---:R-:W-:Y:S01]  /*95f0*/  IMAD.U32 R122, RZ, RZ, UR5 ;  /* 0x00000005ff7a7e24 */ /* 0x004fe2000f8e00ff */
[----:B------:R-:W-:-:S04]  /*9600*/  UIADD3 UR5, UPT, UPT, UR4, 0x10400, URZ ;  /* 0x0001040004057890 */ /* 0x000fc8000fffe0ff */
[----:B------:R-:W-:-:S15]  /*9610*/  R2UR UR7, R122 ;  /* 0x000000007a0772ca */ /* 0x000fde00000e0000 */
.L_x_129:
[----:B------:R-:W-:Y:S01]  /*9620*/  @P0 ELECT P1, URZ, PT ;  /* 0x0000000000ff082f */ /* 0x000fe20003820000 */
[----:B------:R2:W-:-:S12]  /*9630*/  UBLKCP.S.S [UR6], [UR5], UR9 ;  /* 0x00000006050073ba */ /* 0x0005d80008000609 */
[----:B------:R-:W-:Y:S02]  /*9640*/  @P1 PLOP3.LUT P0, PT, P1, PT, PT, 0x8, 0x80 ;  /* 0x000000000080181c */ /* 0x000fe40000f0e170 */
[----:B------:R-:W-:-:S11]  /*9650*/  PLOP3.LUT P1, PT, PT, PT, PT, 0x8, 0x80 ;  /* 0x000000000080781c */ /* 0x000fd60003f2e170 */
[----:B--2---:R-:W-:Y:S05]  /*9660*/  @P0 BRA.U.ANY `(.L_x_129) ;  /* 0xfffffffd00ec0947 */ /* 0x004fea000393ffff */
.L_x_128:
[----:B------:R-:W-:Y:S05]  /*9670*/  BSYNC.RECONVERGENT B0 ;  /* 0x0000000000007941 */ /* 0x000fea0003800200 */
.L_x_127:
[----:B------:R-:W-:Y:S01]  /*9680*/  UIADD3 UR16, UPT, UPT, UR16, 0x1, URZ ;  /* 0x0000000110107890 */ /* 0x000fe2000fffe0ff */
[----:B------:R-:W-:Y:S01]  /*9690*/  IADD3 R121, PT, PT, R121, -0x80, RZ ;  /* 0xffffff8079797810 */ /* 0x000fe20007ffe0ff */
[----:B------:R-:W-:Y:S02]  /*96a0*/  UIADD3 UR15, UPT, UPT, UR15, 0x1, URZ ;  /* 0x000000010f0f7890 */ /* 0x000fe4000fffe0ff */
[----:B------:R-:W-:Y:S02]  /*96b0*/  UISETP.NE.AND UP0, UPT, UR16, URZ, UPT ;  /* 0x000000ff1000728c */ /* 0x000fe4000bf05270 */
[----:B------:R-:W-:Y:S02]  /*96c0*/  ULOP3.LUT UR13, UR13, 0x1, URZ, 0x3c, !UPT ;  /* 0x000000010d0d7892 */ /* 0x000fe4000f8e3cff */
[----:B------:R-:W-:Y:S02]  /*96d0*/  ULOP3.LUT UR19, UR19, 0x1, URZ, 0x3c, !UPT ;  /* 0x0000000113137892 */ /* 0x000fe4000f8e3cff */
[----:B------:R-:W-:-:S02]  /*96e0*/  ULOP3.LUT UR14, UR14, 0x1, URZ, 0x3c, !UPT ;  /* 0x000000010e0e7892 */ /* 0x000fc4000f8e3cff */
[----:B------:R-:W-:Y:S01]  /*96f0*/  ULOP3.LUT UR11, UR11, 0x1, URZ, 0x3c, !UPT ;  /* 0x000000010b0b7892 */ /* 0x000fe2000f8e3cff */
[----:B------:R-:W-:Y:S11]  /*9700*/  BRA.U UP0, `(.L_x_130) ;  /* 0xffffffd900c47547 */ /* 0x000ff6000b83ffff */
.L_x_118:
[----:B------:R-:W2:Y:S01]  /*9710*/  S2UR UR4, SR_CgaCtaId ;  /* 0x00000000000479c3 */ /* 0x000ea20000008800 */
[----:B------:R-:W-:Y:S01]  /*9720*/  UMOV UR6, 0x400 ;  /* 0x0000040000067882 */ /* 0x000fe20000000000 */
[----:B--2---:R-:W-:-:S05]  /*9730*/  IMAD.U32 R3, RZ, RZ, UR4 ;  /* 0x00000004ff037e24 */ /* 0x004fca000f8e00ff */
[----:B------:R-:W-:Y:S01]  /*9740*/  R2UR UR4, R3 ;  /* 0x00000000030472ca */ /* 0x000fe200000e0000 */
[----:B------:R2:W-:-:S12]  /*9750*/  STL [R1], R3 ;  /* 0x0000000301007387 */ /* 0x0005d80000100800 */
[----:B------:R-:W-:-:S09]  /*9760*/  ULEA UR6, UR4, UR6, 0x18 ;  /* 0x0000000604067291 */ /* 0x000fd2000f8ec0ff */
[----:B------:R-:W5:Y:S01]  /*9770*/  SYNCS.PHASECHK.TRANS64.TRYWAIT P0, [UR6+0x70], RZ ;  /* 0x000070ffff0075a7 */ /* 0x000f620008001106 */
[----:B--2---:R-:W2:Y:S02]  /*9780*/  S2R R3, SR_TID.X ;  /* 0x0000000000037919 */ /* 0x004ea40000002100 */
[----:B--23--:R-:W-:-:S04]  /*9790*/  LOP3.LUT R4, R3, 0x80, RZ, 0xc0, !PT ;  /* 0x0000008003047812 */ /* 0x00cfc800078ec0ff */
[----:B------:R-:W-:Y:S01]  /*97a0*/  R2UR UR4, R4 ;  /* 0x00000000040472ca */ /* 0x000fe200000e0000 */
[C---:B------:R-:W-:Y:S02]  /*97b0*/  IMAD.U32 R4, R3.reuse, 0x10000, RZ ;  /* 0x0001000003047824 */ /* 0x040fe400078e00ff */
[----:B------:R-:W-:-:S05]  /*97c0*/  IMAD.SHL.U32 R3, R3, 0x40, RZ ;  /* 0x0000004003037824 */ /* 0x000fca00078e00ff */
[----:B------:R-:W-:-:S05]  /*97d0*/  LOP3.LUT R36, R3, 0x1fc0, RZ, 0xc0, !PT ;  /* 0x00001fc003247812 */ /* 0x000fca00078ec0ff */
[----:B------:R-:W-:Y:S01]  /*97e0*/  USHF.R.U32.HI UR4, URZ, 0x7, UR4 ;  /* 0x00000007ff047899 */ /* 0x000fe20008011604 */
[----:B------:R-:W-:-:S03]  /*97f0*/  VIADD R36, R36, UR6 ;  /* 0x0000000624247c36 */ /* 0x000fc60008000000 */
[----:B------:R-:W-:-:S06]  /*9800*/  USHF.L.U32 UR9, UR4, 0x5, URZ ;  /* 0x0000000504097899 */ /* 0x000fcc00080006ff */
[----:B------:R-:W-:-:S05]  /*9810*/  IMAD.U32 R37, RZ, RZ, UR9 ;  /* 0x00000009ff257e24 */ /* 0x000fca000f8e00ff */
[----:B------:R-:W-:-:S04]  /*9820*/  LOP3.LUT R37, R37, 0x600000, R4, 0xf8, !PT ;  /* 0x0060000025257812 */ /* 0x000fc800078ef804 */
[----:B------:R-:W-:-:S04]  /*9830*/  LOP3.LUT R4, R37, 0x80, RZ, 0xfc, !PT ;  /* 0x0000008025047812 */ /* 0x000fc800078efcff */
[----:B------:R-:W-:Y:S01]  /*9840*/  R2UR UR5, R4 ;  /* 0x00000000040572ca */ /* 0x000fe200000e0000 */
[----:B-----5:R-:W-:-:S14]  /*9850*/  @!P0 BRA `(.L_x_131) ;  /* 0x0000003000048947 */ /* 0x020fdc0003800000 */
.L_x_250:
[----:B--2-4-:R-:W2:Y:S01]  /*9860*/  LDTM.x32 R4, tmem[UR5] ;  /* 0x00000005000479ee */ /* 0x014ea200082c0000 */
[C---:B------:R-:W-:Y:S01]  /*9870*/  VIADD R38, R36.reuse, 0x6400 ;  /* 0x0000640024267836 */ /* 0x040fe20000000000 */
[----:B------:R-:W-:Y:S01]  /*9880*/  NOP ;  /* 0x0000000000007918 */ /* 0x000fe20000000000 */
[C---:B------:R-:W-:Y:S01]  /*9890*/  VIADD R44, R36.reuse, 0x6410 ;  /* 0x00006410242c7836 */ /* 0x040fe20000000000 */
[----:B------:R-:W-:Y:S01]  /*98a0*/  UIADD3 UR5, UPT, UPT, UR4, 0x1, URZ ;  /* 0x0000000104057890 */ /* 0x000fe2000fffe0ff */
[C---:B------:R-:W-:Y:S01]  /*98b0*/  VIADD R42, R36.reuse, 0x6420 ;  /* 0x00006420242a7836 */ /* 0x040fe20000000000 */
[----:B------:R-:W-:Y:S01]  /*98c0*/  SHF.R.U32.HI R41, RZ, 0x3, R38 ;  /* 0x00000003ff297819 */ /* 0x000fe20000011626 */
[----:B------:R-:W-:Y:S01]  /*98d0*/  VIADD R40, R36, 0x6430 ;  /* 0x0000643024287836 */ /* 0x000fe20000000000 */
[----:B------:R-:W-:Y:S01]  /*98e0*/  SHF.R.U32.HI R45, RZ, 0x3, R44 ;  /* 0x00000003ff2d7819 */ /* 0x000fe2000001162c */
[----:B------:R-:W3:Y:S01]  /*98f0*/  S2UR UR12, SR_CTAID.Z ;  /* 0x00000000000c79c3 */ /* 0x000ee20000002700 */
[----:B------:R-:W-:Y:S01]  /*9900*/  SHF.R.U32.HI R39, RZ, 0x3, R42 ;  /* 0x00000003ff277819 */ /* 0x000fe2000001162a */
[----:B------:R-:W-:Y:S01]  /*9910*/  IMAD.U32 R52, RZ, RZ, UR5 ;  /* 0x00000005ff347e24 */ /* 0x000fe2000f8e00ff */
[----:B------:R-:W-:-:S02]  /*9920*/  SHF.R.U32.HI R43, RZ, 0x3, R40 ;  /* 0x00000003ff2b7819 */ /* 0x000fc40000011628 */
[----:B------:R-:W-:Y:S01]  /*9930*/  LOP3.LUT R41, R38, 0x30, R41, 0x78, !PT ;  /* 0x0000003026297812 */ /* 0x000fe200078e7829 */
[----:B------:R-:W-:Y:S01]  /*9940*/  IMAD.U32 R38, RZ, RZ, UR4 ;  /* 0x00000004ff267e24 */ /* 0x000fe2000f8e00ff */
[----:B------:R-:W-:Y:S01]  /*9950*/  LOP3.LUT R45, R44, 0x30, R45, 0x78, !PT ;  /* 0x000000302c2d7812 */ /* 0x000fe200078e782d */
[----:B------:R-:W4:Y:S01]  /*9960*/  S2UR UR11, SR_CTAID.Y ;  /* 0x00000000000b79c3 */ /* 0x000f220000002600 */
[----:B------:R-:W-:Y:S01]  /*9970*/  LOP3.LUT R39, R42, 0x30, R39, 0x78, !PT ;  /* 0x000000302a277812 */ /* 0x000fe200078e7827 */
[----:B------:R-:W-:Y:S01]  /*9980*/  IMAD R41, R38, 0x2000, R41 ;  /* 0x0000200026297824 */ /* 0x000fe200078e0229 */
[----:B------:R-:W-:Y:S01]  /*9990*/  LOP3.LUT R43, R40, 0x30, R43, 0x78, !PT ;  /* 0x00000030282b7812 */ /* 0x000fe200078e782b */
[----:B------:R-:W-:Y:S01]  /*99a0*/  IMAD R40, R38, 0x2000, R45 ;  /* 0x0000200026287824 */ /* 0x000fe200078e022d */
[----:B------:R-:W-:Y:S01]  /*99b0*/  R2UR UR7, R0 ;  /* 0x00000000000772ca */ /* 0x000fe200000e0000 */
[C---:B------:R-:W-:Y:S01]  /*99c0*/  IMAD R39, R38.reuse, 0x2000, R39 ;  /* 0x0000200026277824 */ /* 0x040fe200078e0227 */
[----:B--2---:R-:W-:Y:S01]  /*99d0*/  F2FP.BF16.F32.PACK_AB R11, R11, R10 ;  /* 0x0000000a0b0b723e */ /* 0x004fe200000010ff */
[----:B------:R-:W-:Y:S01]  /*99e0*/  IMAD R38, R38, 0x2000, R43 ;  /* 0x0000200026267824 */ /* 0x000fe200078e022b */
[----:B------:R-:W-:-:S02]  /*99f0*/  F2FP.BF16.F32.PACK_AB R19, R19, R18 ;  /* 0x000000121313723e */ /* 0x000fc400000010ff */
[----:B------:R-:W-:Y:S02]  /*9a00*/  F2FP.BF16.F32.PACK_AB R10, R9, R8 ;  /* 0x00000008090a723e */ /* 0x000fe400000010ff */
[----:B------:R-:W-:Y:S02]  /*9a10*/  F2FP.BF16.F32.PACK_AB R27, R27, R26 ;  /* 0x0000001a1b1b723e */ /* 0x000fe400000010ff */
[----:B------:R-:W-:Y:S02]  /*9a20*/  F2FP.BF16.F32.PACK_AB R18, R17, R16 ;  /* 0x000000101112723e */ /* 0x000fe400000010ff */
[----:B------:R-:W-:Y:S01]  /*9a30*/  F2FP.BF16.F32.PACK_AB R9, R7, R6 ;  /* 0x000000060709723e */ /* 0x000fe200000010ff */
[----:B------:R-:W-:Y:S01]  /*9a40*/  ULOP3.LUT UP0, UR13, UR7, 0x3, URZ, 0xc0, !UPT ;  /* 0x00000003070d7892 */ /* 0x000fe2000f80c0ff */
[----:B------:R-:W-:Y:S01]  /*9a50*/  F2FP.BF16.F32.PACK_AB R8, R5, R4 ;  /* 0x000000040508723e */ /* 0x000fe200000010ff */
[----:B------:R-:W-:Y:S01]  /*9a60*/  USHF.L.U32 UR7, UR4, 0xc, URZ ;  /* 0x0000000c04077899 */ /* 0x000fe200080006ff */
[----:B------:R-:W-:-:S02]  /*9a70*/  F2FP.BF16.F32.PACK_AB R35, R35, R34 ;  /* 0x000000222323723e */ /* 0x000fc400000010ff */
[----:B------:R-:W-:Y:S01]  /*9a80*/  F2FP.BF16.F32.PACK_AB R26, R25, R24 ;  /* 0x00000018191a723e */ /* 0x000fe200000010ff */
[----:B------:R2:W-:Y:S01]  /*9a90*/  STS.128 [R41], R8 ;  /* 0x0000000829007388 */ /* 0x0005e20000000c00 */
[----:B------:R-:W-:Y:S02]  /*9aa0*/  F2FP.BF16.F32.PACK_AB R17, R15, R14 ;  /* 0x0000000e0f11723e */ /* 0x000fe400000010ff */
[----:B------:R-:W-:Y:S02]  /*9ab0*/  F2FP.BF16.F32.PACK_AB R16, R13, R12 ;  /* 0x0000000c0d10723e */ /* 0x000fe400000010ff */
[----:B------:R-:W-:Y:S02]  /*9ac0*/  F2FP.BF16.F32.PACK_AB R34, R33, R32 ;  /* 0x000000202122723e */ /* 0x000fe400000010ff */
[----:B------:R-:W-:Y:S01]  /*9ad0*/  F2FP.BF16.F32.PACK_AB R25, R23, R22 ;  /* 0x000000161719723e */ /* 0x000fe200000010ff */
[----:B------:R2:W-:Y:S01]  /*9ae0*/  STS.128 [R40], R16 ;  /* 0x0000001028007388 */ /* 0x0005e20000000c00 */
[----:B------:R-:W-:-:S02]  /*9af0*/  F2FP.BF16.F32.PACK_AB R24, R21, R20 ;  /* 0x000000141518723e */ /* 0x000fc400000010ff */
[----:B------:R-:W-:Y:S02]  /*9b00*/  F2FP.BF16.F32.PACK_AB R33, R31, R30 ;  /* 0x0000001e1f21723e */ /* 0x000fe400000010ff */
[----:B------:R-:W-:Y:S01]  /*9b10*/  F2FP.BF16.F32.PACK_AB R32, R29, R28 ;  /* 0x0000001c1d20723e */ /* 0x000fe200000010ff */
[----:B------:R2:W-:Y:S04]  /*9b20*/  STS.128 [R39], R24 ;  /* 0x0000001827007388 */ /* 0x0005e80000000c00 */
[----:B------:R2:W-:Y:S01]  /*9b30*/  STS.128 [R38], R32 ;  /* 0x0000002026007388 */ /* 0x0005e20000000c00 */
[----:B------:R5:W-:Y:S06]  /*9b40*/  MEMBAR.ALL.CTA ;  /* 0x0000000000007992 */ /* 0x000bec0000008000 */
[----:B-----5:R-:W5:Y:S02]  /*9b50*/  FENCE.VIEW.ASYNC.S ;  /* 0x00000000000073c6 */ /* 0x020f640000000000 */
[----:B-----5:R2:W-:Y:S06]  /*9b60*/  BAR.SYNC.DEFER_BLOCKING R52, 0x80 ;  /* 0x000200340000751d */ /* 0x0205ec0000010000 */
[----:B---34-:R-:W-:Y:S05]  /*9b70*/  BRA.U UP0, `(.L_x_132) ;  /* 0x0000000100207547 */ /* 0x018fea000b800000 */
[----:B------:R-:W3:Y:S01]  /*9b80*/  LDCU.64 UR4, c[0x0][0x348] ;  /* 0x00006900ff0477ac */ /* 0x000ee20008000a00 */
[----:B------:R-:W-:-:S04]  /*9b90*/  UIADD3 UR8, UPT, UPT, UR6, UR7, UR7 ;  /* 0x0000000706087290 */ /* 0x000fc8000fffe007 */
[----:B------:R-:W-:Y:S02]  /*9ba0*/  UIADD3 UR8, UPT, UPT, UR8, 0x6400, URZ ;  /* 0x0000640008087890 */ /* 0x000fe4000fffe0ff */
[----:B---3--:R-:W-:-:S04]  /*9bb0*/  UIADD3 UR4, UP0, UPT, UR4, 0x500, URZ ;  /* 0x0000050004047890 */ /* 0x008fc8000ff1e0ff */
[----:B------:R-:W-:-:S09]  /*9bc0*/  UIADD3.X UR5, UPT, UPT, URZ, UR5, URZ, UP0, !UPT ;  /* 0x00000005ff057290 */ /* 0x000fd200087fe4ff */
[----:B------:R3:W-:Y:S01]  /*9bd0*/  UTMASTG.4D [UR8], [UR4], desc[URZ] ;  /* 0x0000ff08040073b5 */ /* 0x0007e20008019000 */
[----:B------:R3:W-:Y:S06]  /*9be0*/  BAR.ARV R52, 0xa0 ;  /* 0x000280340000751d */ /* 0x0007ec0000002000 */
[----:B------:R-:W-:Y:S01]  /*9bf0*/  NOP ;  /* 0x0000000000007918 */ /* 0x000fe20000000000 */
.L_x_132:
[----:B------:R4:W-:Y:S06]  /*9c00*/  MEMBAR.ALL.CTA ;  /* 0x0000000000007992 */ /* 0x0009ec0000008000 */
[----:B----4-:R-:W4:Y:S01]  /*9c10*/  FENCE.VIEW.ASYNC.S ;  /* 0x00000000000073c6 */ /* 0x010f220000000000 */
[----:B---3--:R-:W-:Y:S01]  /*9c20*/  R2UR UR5, R2 ;  /* 0x00000000020572ca */ /* 0x008fe200000e0000 */
[----:B----4-:R3:W-:Y:S01]  /*9c30*/  BAR.SYNC.DEFER_BLOCKING R52, 0xa0 ;  /* 0x000280340000751d */ /* 0x0107e20000010000 */
[----:B------:R-:W-:Y:S01]  /*9c40*/  ELECT P0, URZ, PT ;  /* 0x0000000000ff782f */ /* 0x000fe20003800000 */
[----:B------:R-:W-:-:S10]  /*9c50*/  UIADD3 UR4, UPT, UPT, UR6, 0x80, URZ ;  /* 0x0000008006047890 */ /* 0x000fd4000fffe0ff */
[----:B------:R-:W-:Y:S02]  /*9c60*/  UPRMT UR4, UR5, 0x654, UR4 ;  /* 0x0000065405047896 */ /* 0x000fe40008000004 */
[----:B------:R-:W-:Y:S01]  /*9c70*/  @P0 IMAD.MOV.U32 R4, RZ, RZ, 0x1 ;  /* 0x00000001ff040424 */ /* 0x000fe200078e00ff */
[----:B------:R-:W-:-:S06]  /*9c80*/  NOP ;  /* 0x0000000000007918 */ /* 0x000fcc0000000000 */
[----:B------:R3:W-:Y:S01]  /*9c90*/  @P0 SYNCS.ARRIVE.TRANS64.RED.ART0 RZ, [UR4], R4 ;  /* 0x00000004ffff09a7 */ /* 0x0007e20008500404 */
[----:B------:R-:W-:Y:S01]  /*9ca0*/  R2UR UR4, R37 ;  /* 0x00000000250472ca */ /* 0x000fe200000e0000 */
[----:B------:R-:W4:Y:S02]  /*9cb0*/  SYNCS.PHASECHK.TRANS64.TRYWAIT P0, [UR6+0x78], RZ ;  /* 0x000078ffff0075a7 */ /* 0x000f240008001106 */
[----:B---34-:R-:W-:-:S12]  /*9cc0*/  @!P0 BRA `(.L_x_133) ;  /* 0x0000002c00008947 */ /* 0x018fd80003800000 */
.L_x_252:
[----:B--23--:R-:W2:Y:S01]  /*9cd0*/  LDTM.x32 R4, tmem[UR4+0x140] ;  /* 0x00014004000479ee */ /* 0x00cea200082c0000 */
[----:B------:R-:W2:Y:S01]  /*9ce0*/  LDCU UR4, c[0x0][0x990] ;  /* 0x00013200ff0477ac */ /* 0x000ea20008000800 */
[C---:B------:R-:W-:Y:S01]  /*9cf0*/  VIADD R53, R36.reuse, 0x2400 ;  /* 0x0000240024357836 */ /* 0x040fe20000000000 */
[----:B------:R-:W-:Y:S01]  /*9d00*/  NOP ;  /* 0x0000000000007918 */ /* 0x000fe20000000000 */
[C---:B------:R-:W-:Y:S01]  /*9d10*/  VIADD R54, R36.reuse, 0x2410 ;  /* 0x0000241024367836 */ /* 0x040fe20000000000 */
[----:B------:R-:W-:Y:S01]  /*9d20*/  UISETP.NE.AND UP0, UPT, UR13, URZ, UPT ;  /* 0x000000ff0d00728c */ /* 0x000fe2000bf05270 */
[C---:B------:R-:W-:Y:S01]  /*9d30*/  VIADD R56, R36.reuse, 0x2430 ;  /* 0x0000243024387836 */ /* 0x040fe20000000000 */
[----:B------:R-:W-:Y:S01]  /*9d40*/  SHF.R.U32.HI R38, RZ, 0x3, R53 ;  /* 0x00000003ff267819 */ /* 0x000fe20000011635 */
[----:B------:R-:W-:Y:S01]  /*9d50*/  VIADD R55, R36, 0x2420 ;  /* 0x0000242024377836 */ /* 0x000fe20000000000 */
[----:B------:R-:W-:Y:S02]  /*9d60*/  SHF.R.U32.HI R37, RZ, 0x3, R54 ;  /* 0x00000003ff257819 */ /* 0x000fe40000011636 */
[----:B------:R-:W-:-:S02]  /*9d70*/  LOP3.LUT R53, R53, 0x30, R38, 0x78, !PT ;  /* 0x0000003035357812 */ /* 0x000fc400078e7826 */
[----:B------:R-:W-:Y:S01]  /*9d80*/  LOP3.LUT R54, R54, 0x30, R37, 0x78, !PT ;  /* 0x0000003036367812 */ /* 0x000fe200078e7825 */
[----:B--2---:R-:W-:Y:S02]  /*9d90*/  FMUL2 R34, R34.F32x2.HI_LO, UR4.F32 ;  /* 0x0000000422227c4a */ /* 0x004fe40009000000 */
[----:B------:R-:W-:Y:S02]  /*9da0*/  FMUL2 R32, R32.F32x2.HI_LO, UR4.F32 ;  /* 0x0000000420207c4a */ /* 0x000fe40009000000 */
[----:B------:R-:W-:Y:S02]  /*9db0*/  FMUL2 R30, R30.F32x2.HI_LO, UR4.F32 ;  /* 0x000000041e1e7c4a */ /* 0x000fe40009000000 */
[----:B------:R-:W-:Y:S02]  /*9dc0*/  FMUL2 R28, R28.F32x2.HI_LO, UR4.F32 ;  /* 0x000000041c1c7c4a */ /* 0x000fe40009000000 */
[----:B------:R-:W-:Y:S02]  /*9dd0*/  FMUL2 R26, R26.F32x2.HI_LO, UR4.F32 ;  /* 0x000000041a1a7c4a */ /* 0x000fe40009000000 */
[----:B------:R-:W-:-:S02]  /*9de0*/  FMUL2 R24, R24.F32x2.HI_LO, UR4.F32 ;  /* 0x0000000418187c4a */ /* 0x000fc40009000000 */
[----:B------:R-:W-:Y:S02]  /*9df0*/  FMUL2 R22, R22.F32x2.HI_LO, UR4.F32 ;  /* 0x0000000416167c4a */ /* 0x000fe40009000000 */
[----:B------:R-:W-:Y:S02]  /*9e00*/  FMUL2 R20, R20.F32x2.HI_LO, UR4.F32 ;  /* 0x0000000414147c4a */ /* 0x000fe40009000000 */
[----:B------:R-:W-:Y:S01]  /*9e10*/  FMUL2 R38, R18.F32x2.HI_LO, UR4.F32 ;  /* 0x0000000412267c4a */ /* 0x000fe20009000000 */
[----:B------:R-:W-:Y:S01]  /*9e20*/  F2FP.BF16.F32.PACK_AB R19, R35, R34 ;  /* 0x000000222313723e */ /* 0x000fe200000010ff */
[----:B------:R-:W-:Y:S01]  /*9e30*/  FMUL2 R40, R16.F32x2.HI_LO, UR4.F32 ;  /* 0x0000000410287c4a */ /* 0x000fe20009000000 */
[----:B------:R-:W-:Y:S01]  /*9e40*/  F2FP.BF16.F32.PACK_AB R18, R33, R32 ;  /* 0x000000202112723e */ /* 0x000fe200000010ff */
[----:B------:R-:W-:Y:S01]  /*9e50*/  FMUL2 R42, R14.F32x2.HI_LO, UR4.F32 ;  /* 0x000000040e2a7c4a */ /* 0x000fe20009000000 */
[----:B------:R-:W-:Y:S01]  /*9e60*/  F2FP.BF16.F32.PACK_AB R15, R27, R26 ;  /* 0x0000001a1b0f723e */ /* 0x000fe200000010ff */
[----:B------:R-:W-:Y:S01]  /*9e70*/  FMUL2 R36, R12.F32x2.HI_LO, UR4.F32 ;  /* 0x000000040c247c4a */ /* 0x000fe20009000000 */
[----:B------:R-:W-:Y:S01]  /*9e80*/  SHF.R.U32.HI R12, RZ, 0x3, R55 ;  /* 0x00000003ff0c7819 */ /* 0x000fe20000011637 */
[----:B------:R-:W-:Y:S01]  /*9e90*/  FMUL2 R44, R10.F32x2.HI_LO, UR4.F32 ;  /* 0x000000040a2c7c4a */ /* 0x000fe20009000000 */
[----:B------:R-:W-:Y:S01]  /*9ea0*/  SHF.R.U32.HI R11, RZ, 0x3, R56 ;  /* 0x00000003ff0b7819 */ /* 0x000fe20000011638 */
[----:B------:R-:W-:Y:S01]  /*9eb0*/  FMUL2 R46, R8.F32x2.HI_LO, UR4.F32 ;  /* 0x00000004082e7c4a */ /* 0x000fe20009000000 */
[----:B------:R-:W-:Y:S01]  /*9ec0*/  LOP3.LUT R55, R55, 0x30, R12, 0x78, !PT ;  /* 0x0000003037377812 */ /* 0x000fe200078e780c */
[----:B------:R-:W-:Y:S01]  /*9ed0*/  FMUL2 R48, R6.F32x2.HI_LO, UR4.F32 ;  /* 0x0000000406307c4a */ /* 0x000fe20009000000 */
[----:B------:R-:W-:Y:S01]  /*9ee0*/  LOP3.LUT R56, R56, 0x30, R11, 0x78, !PT ;  /* 0x0000003038387812 */ /* 0x000fe200078e780b */
[----:B------:R-:W-:Y:S01]  /*9ef0*/  FMUL2 R50, R4.F32x2.HI_LO, UR4.F32 ;  /* 0x0000000404327c4a */ /* 0x000fe20009000000 */
[----:B------:R-:W-:Y:S01]  /*9f00*/  UIADD3 UR4, UPT, UPT, UR7, UR7, URZ ;  /* 0x0000000707047290 */ /* 0x000fe2000fffe0ff */
[----:B------:R-:W-:-:S02]  /*9f10*/  F2FP.BF16.F32.PACK_AB R7, R45, R44 ;  /* 0x0000002c2d07723e */ /* 0x000fc400000010ff */
[----:B------:R-:W-:Y:S02]  /*9f20*/  F2FP.BF16.F32.PACK_AB R6, R47, R46 ;  /* 0x0000002e2f06723e */ /* 0x000fe400000010ff */
[----:B------:R-:W-:Y:S02]  /*9f30*/  F2FP.BF16.F32.PACK_AB R5, R49, R48 ;  /* 0x000000303105723e */ /* 0x000fe400000010ff */
[----:B------:R-:W-:Y:S02]  /*9f40*/  F2FP.BF16.F32.PACK_AB R4, R51, R50 ;  /* 0x000000323304723e */ /* 0x000fe400000010ff */
[----:B------:R-:W-:Y:S02]  /*9f50*/  F2FP.BF16.F32.PACK_AB R11, R39, R38 ;  /* 0x00000026270b723e */ /* 0x000fe400000010ff */
[----:B------:R-:W-:Y:S01]  /*9f60*/  F2FP.BF16.F32.PACK_AB R10, R41, R40 ;  /* 0x00000028290a723e */ /* 0x000fe200000010ff */
[----:B------:R2:W-:Y:S01]  /*9f70*/  STS.128 [R53+UR4], R4 ;  /* 0x0000000435007988 */ /* 0x0005e20008000c04 */
[----:B------:R-:W-:-:S02]  /*9f80*/  F2FP.BF16.F32.PACK_AB R9, R43, R42 ;  /* 0x0000002a2b09723e */ /* 0x000fc400000010ff */
[----:B------:R-:W-:Y:S02]  /*9f90*/  F2FP.BF16.F32.PACK_AB R8, R37, R36 ;  /* 0x000000242508723e */ /* 0x000fe400000010ff */
[----:B------:R-:W-:Y:S02]  /*9fa0*/  F2FP.BF16.F32.PACK_AB R14, R25, R24 ;  /* 0x00000018190e723e */ /* 0x000fe400000010ff */
[----:B------:R-:W-:Y:S01]  /*9fb0*/  F2FP.BF16.F32.PACK_AB R13, R23, R22 ;  /* 0x00000016170d723e */ /* 0x000fe200000010ff */
[----:B------:R2:W-:Y:S01]  /*9fc0*/  STS.128 [R54+UR4], R8 ;  /* 0x0000000836007988 */ /* 0x0005e20008000c04 */
[----:B------:R-:W-:Y:S02]  /*9fd0*/  F2FP.BF16.F32.PACK_AB R12, R21, R20 ;  /* 0x00000014150c723e */ /* 0x000fe400000010ff */
[----:B------:R-:W-:Y:S02]  /*9fe0*/  F2FP.BF16.F32.PACK_AB R17, R31, R30 ;  /* 0x0000001e1f11723e */ /* 0x000fe400000010ff */
[----:B------:R-:W-:Y:S01]  /*9ff0*/  F2FP.BF16.F32.PACK_AB R16, R29, R28 ;  /* 0x0000001c1d10723e */ /* 0x000fe200000010ff */
[----:B------:R2:W-:Y:S04]  /*a000*/  STS.128 [R55+UR4], R12 ;  /* 0x0000000c37007988 */ /* 0x0005e80008000c04 */
[----:B------:R2:W-:Y:S01]  /*a010*/  STS.128 [R56+UR4], R16 ;  /* 0x0000001038007988 */ /* 0x0005e20008000c04 */
[----:B------:R3:W-:Y:S06]  /*a020*/  MEMBAR.ALL.CTA ;  /* 0x0000000000007992 */ /* 0x0007ec0000008000 */
[----:B---3--:R-:W3:Y:S02]  /*a030*/  FENCE.VIEW.ASYNC.S ;  /* 0x00000000000073c6 */ /* 0x008ee40000000000 */
[----:B---3--:R2:W-:Y:S06]  /*a040*/  BAR.SYNC.DEFER_BLOCKING R52, 0x80 ;  /* 0x000200340000751d */ /* 0x0085ec0000010000 */
[----:B------:R-:W-:Y:S05]  /*a050*/  BRA.U UP0, `(.L_x_134) ;  /* 0x0000000100387547 */ /* 0x000fea000b800000 */
[----:B------:R-:W3:Y:S01]  /*a060*/  LDCU.64 UR4, c[0x0][0x348] ;  /* 0x00006900ff0477ac */ /* 0x000ee20008000a00 */
[----:B--2---:R-:W-:Y:S01]  /*a070*/  LOP3.LUT R4, R3, 0x2000, RZ, 0xc0, !PT ;  /* 0x0000200003047812 */ /* 0x004fe200078ec0ff */
[----:B------:R-:W-:Y:S01]  /*a080*/  IMAD.U32 R3, RZ, RZ, UR6 ;  /* 0x00000006ff037e24 */ /* 0x000fe2000f8e00ff */
[----:B------:R-:W-:-:S04]  /*a090*/  PLOP3.LUT P0, PT, PT, PT, PT, 0x80, 0x8 ;  /* 0x000000000008781c */ /* 0x000fc80003f0f070 */
[----:B------:R-:W-:Y:S01]  /*a0a0*/  IADD3 R3, PT, PT, R3, 0x2400, R4 ;  /* 0x0000240003037810 */ /* 0x000fe20007ffe004 */
[----:B---3--:R-:W-:-:S04]  /*a0b0*/  UIADD3 UR4, UP0, UPT, UR4, 0x580, URZ ;  /* 0x0000058004047890 */ /* 0x008fc8000ff1e0ff */
[----:B------:R-:W-:-:S12]  /*a0c0*/  UIADD3.X UR5, UPT, UPT, URZ, UR5, URZ, UP0, !UPT ;  /* 0x00000005ff057290 */ /* 0x000fd800087fe4ff */
.L_x_135:
[----:B------:R-:W-:Y:S02]  /*a0d0*/  PLOP3.LUT P1, PT, P1, P0, PT, 0xf2, 0x2f ;  /* 0x00000000002f781c */ /* 0x000fe40000f21e72 */
[----:B------:R-:W-:-:S08]  /*a0e0*/  @P0 R2UR P1, UR8, R3 ;  /* 0x00000000030802ca */ /* 0x000fd00000020000 */
[----:B------:R-:W-:Y:S02]  /*a0f0*/  @P0 PLOP3.LUT P0, PT, P1, PT, PT, 0x80, 0x8 ;  /* 0x000000000008081c */ /* 0x000fe40000f0f070 */
[----:B------:R-:W-:-:S03]  /*a100*/  PLOP3.LUT P1, PT, PT, PT, PT, 0x80, 0x8 ;  /* 0x000000000008781c */ /* 0x000fc60003f2f070 */
[----:B------:R2:W-:Y:S08]  /*a110*/  UTMASTG.4D [UR8], [UR4], desc[URZ] ;  /* 0x0000ff08040073b5 */ /* 0x0005f00008019000 */
[----:B--2---:R-:W-:Y:S05]  /*a120*/  @P0 BRA.U.ANY `(.L_x_135) ;  /* 0xfffffffd00e80947 */ /* 0x004fea000393ffff */
[----:B------:R3:W-:Y:S06]  /*a130*/  BAR.ARV R52, 0xa0 ;  /* 0x000280340000751d */ /* 0x0007ec0000002000 */
.L_x_134:
[----:B------:R4:W-:Y:S06]  /*a140*/  MEMBAR.ALL.CTA ;  /* 0x0000000000007992 */ /* 0x0009ec0000008000 */
[----:B----4-:R-:W4:Y:S01]  /*a150*/  FENCE.VIEW.ASYNC.S ;  /* 0x00000000000073c6 */ /* 0x010f220000000000 */
[----:B------:R-:W-:Y:S01]  /*a160*/  R2UR UR5, R2 ;  /* 0x00000000020572ca */ /* 0x000fe200000e0000 */
[----:B----4-:R4:W-:Y:S01]  /*a170*/  BAR.SYNC.DEFER_BLOCKING R52, 0xa0 ;  /* 0x000280340000751d */ /* 0x0109e20000010000 */
[----:B------:R-:W-:Y:S01]  /*a180*/  ELECT P0, URZ, PT ;  /* 0x0000000000ff782f */ /* 0x000fe20003800000 */
[----:B------:R-:W-:-:S10]  /*a190*/  UIADD3 UR4, UPT, UPT, UR6, 0x88, URZ ;  /* 0x0000008806047890 */ /* 0x000fd4000fffe0ff */
[----:B------:R-:W-:Y:S02]  /*a1a0*/  UPRMT UR4, UR5, 0x654, UR4 ;  /* 0x0000065405047896 */ /* 0x000fe40008000004 */
[----:B------:R-:W-:Y:S01]  /*a1b0*/  @P0 IMAD.MOV.U32 R3, RZ, RZ, 0x1 ;  /* 0x00000001ff030424 */ /* 0x000fe200078e00ff */
[----:B------:R-:W-:-:S06]  /*a1c0*/  NOP ;  /* 0x0000000000007918 */ /* 0x000fcc0000000000 */
[----:B------:R4:W-:Y:S01]  /*a1d0*/  @P0 SYNCS.ARRIVE.TRANS64.RED.ART0 RZ, [UR4], R3 ;  /* 0x00000003ffff09a7 */ /* 0x0009e20008500404 */
[----:B------:R-:W-:Y:S06]  /*a1e0*/  BAR.ARV 0x5, 0x1a0 ;  /* 0x0146800000007b1d */ /* 0x000fec0000002000 */
[----:B------:R-:W-:Y:S05]  /*a1f0*/  BRA `(.L_x_136) ;  /* 0x0000000000407947 */ /* 0x000fea0003800000 */
.L_x_116:
[----:B------:R-:W-:Y:S05]  /*a200*/  BRA.U !UP6, `(.L_x_137) ;  /* 0x000000010e387547 */ /* 0x000fea000b800000 */
[----:B------:R1:W5:Y:S01]  /*a210*/  LDL R3, [R1] ;  /* 0x0000000001037983 */ /* 0x0003620000100800 */
[----:B------:R-:W5:Y:S01]  /*a220*/  S2UR UR4, SR_CgaCtaId ;  /* 0x00000000000479c3 */ /* 0x000f620000008800 */
[----:B------:R-:W-:-:S13]  /*a230*/  ELECT P0, URZ, PT ;  /* 0x0000000000ff782f */ /* 0x000fda0003800000 */
[----:B------:R-:W-:Y:S01]  /*a240*/  @P0 MOV R4, 0x400 ;  /* 0x0000040000040802 */ /* 0x000fe20000000f00 */
[----:B-----5:R-:W-:-:S05]  /*a250*/  @P0 IMAD.U32 R3, RZ, RZ, UR4 ;  /* 0x00000004ff030e24 */ /* 0x020fca000f8e00ff */
[----:B------:R-:W-:Y:S01]  /*a260*/  @P0 LEA R4, R3, R4, 0x18 ;  /* 0x0000000403040211 */ /* 0x000fe200078ec0ff */
[----:B------:R5:W-:Y:S02]  /*a270*/  @P0 STL [R1], R3 ;  /* 0x0000000301000387 */ /* 0x000be40000100800 */
[----:B-----5:R-:W-:-:S05]  /*a280*/  IMAD.MOV.U32 R3, RZ, RZ, 0x20 ;  /* 0x00000020ff037424 */ /* 0x020fca00078e00ff */
[----:B-123--:R-:W-:-:S04]  /*a290*/  @P0 IADD3 R6, PT, PT, -R3, 0x100000, RZ ;  /* 0x0010000003060810 */ /* 0x00efc80007ffe1ff */
[C---:B------:R-:W-:Y:S02]  /*a2a0*/  @P0 SHF.L.U32 R7, R6.reuse, 0xb, RZ ;  /* 0x0000000b06070819 */ /* 0x040fe400000006ff */
[----:B------:R-:W-:-:S05]  /*a2b0*/  @P0 SHF.L.U32 R6, R6, 0x1, RZ ;  /* 0x0000000106060819 */ /* 0x000fca00000006ff */
[----:B------:R1:W-:Y:S04]  /*a2c0*/  @P0 STS.64 [R4+URZ+0xe8], R6 ;  /* 0x0000e80604000988 */ /* 0x0003e80008000aff */
[----:B------:R-:W2:Y:S02]  /*a2d0*/  FENCE.VIEW.ASYNC.S ;  /* 0x00000000000073c6 */ /* 0x000ea40000000000 */
[----:B--2---:R-:W2:Y:S02]  /*a2e0*/  SYNCS.CCTL.IVALL ;  /* 0x00000000000079b1 */ /* 0x004ea40000000000 */
.L_x_137:
[----:B--2---:R-:W-:Y:S01]  /*a2f0*/  NOP ;  /* 0x0000000000007918 */ /* 0x004fe20000000000 */
.L_x_136:
[----:B------:R-:W-:-:S13]  /*a300*/  R2UR UR4, R0 ;  /* 0x00000000000472ca */ /* 0x000fda00000e0000 */
[----:B------:R-:W-:Y:S01]  /*a310*/  UISETP.GT.U32.AND UP0, UPT, UR4, 0x3, UPT ;  /* 0x000000030400788c */ /* 0x000fe2000bf04070 */
[----:B------:R-:W-:Y:S10]  /*a320*/  BRA.U !UP6, `(.L_x_138) ;  /* 0x000000010e387547 */ /* 0x000ff4000b800000 */
[----:B-12---:R1:W2:Y:S01]  /*a330*/  LDL R4, [R1] ;  /* 0x0000000001047983 */ /* 0x0062a20000100800 */
[----:B------:R-:W2:Y:S01]  /*a340*/  S2UR UR4, SR_CgaCtaId ;  /* 0x00000000000479c3 */ /* 0x000ea20000008800 */
[----:B------:R-:W-:Y:S01]  /*a350*/  ELECT P0, URZ, PT ;  /* 0x0000000000ff782f */ /* 0x000fe20003800000 */
[----:B------:R-:W-:-:S12]  /*a360*/  IMAD.MOV.U32 R0, RZ, RZ, 0x20 ;  /* 0x00000020ff007424 */ /* 0x000fd800078e00ff */
[----:B----4-:R-:W-:Y:S01]  /*a370*/  @P0 MOV R3, 0x400 ;  /* 0x0000040000030802 */ /* 0x010fe20000000f00 */
[----:B--2---:R-:W-:-:S05]  /*a380*/  @P0 IMAD.U32 R4, RZ, RZ, UR4 ;  /* 0x00000004ff040e24 */ /* 0x004fca000f8e00ff */
[----:B------:R-:W-:Y:S01]  /*a390*/  @P0 LEA R3, R4, R3, 0x18 ;  /* 0x0000000304030211 */ /* 0x000fe200078ec0ff */
[----:B------:R2:W-:Y:S02]  /*a3a0*/  @P0 STL [R1], R4 ;  /* 0x0000000401000387 */ /* 0x0005e40000100800 */
[----:B--2---:R-:W-:-:S04]  /*a3b0*/  @P0 IADD3 R4, PT, PT, -R0, 0x100000, RZ ;  /* 0x0010000000040810 */ /* 0x004fc80007ffe1ff */
[C---:B------:R-:W-:Y:S02]  /*a3c0*/  @P0 SHF.L.U32 R5, R4.reuse, 0xb, RZ ;  /* 0x0000000b04050819 */ /* 0x040fe400000006ff */
[----:B------:R-:W-:-:S05]  /*a3d0*/  @P0 SHF.L.U32 R4, R4, 0x1, RZ ;  /* 0x0000000104040819 */ /* 0x000fca00000006ff */
[----:B------:R1:W-:Y:S04]  /*a3e0*/  @P0 STS.64 [R3+URZ+0xe8], R4 ;  /* 0x0000e80403000988 */ /* 0x0003e80008000aff */
[----:B------:R-:W2:Y:S02]  /*a3f0*/  FENCE.VIEW.ASYNC.S ;  /* 0x00000000000073c6 */ /* 0x000ea40000000000 */
[----:B--2---:R-:W2:Y:S02]  /*a400*/  SYNCS.CCTL.IVALL ;  /* 0x00000000000079b1 */ /* 0x004ea40000000000 */
.L_x_138:
[----:B--2---:R-:W-:Y:S01]  /*a410*/  NOP ;  /* 0x0000000000007918 */ /* 0x004fe20000000000 */
[----:B------:R-:W-:Y:S05]  /*a420*/  BRA.U UP0, `(.L_x_139) ;  /* 0x0000000900e47547 */ /* 0x000fea000b800000 */
[----:B------:R-:W-:Y:S01]  /*a430*/  NOP ;  /* 0x0000000000007918 */ /* 0x000fe20000000000 */
.L_x_140:
[----:B------:R-:W-:Y:S05]  /*a440*/  WARPSYNC.ALL ;  /* 0x0000000000007948 */ /* 0x000fea0003800000 */
[----:B------:R-:W-:-:S04]  /*a450*/  NOP ;  /* 0x0000000000007918 */ /* 0x000fc80000000000 */
[----:B------:R-:W2:Y:S02]  /*a460*/  USETMAXREG.TRY_ALLOC.CTAPOOL UP0, 0x88 ;  /* 0x00000088000079c8 */ /* 0x000ea40008000600 */
[----:B--2---:R-:W-:-:S13]  /*a470*/  PLOP3.LUT P0, PT, PT, PT, UP0, 0x80, 0x8 ;  /* 0x000000000008781c */ /* 0x004fda0003f0f008 */
[----:B------:R-:W-:Y:S05]  /*a480*/  @!P0 BRA `(.L_x_140) ;  /* 0xfffffffc00ec8947 */ /* 0x000fea000383ffff */
[----:B------:R-:W-:Y:S05]  /*a490*/  WARPSYNC.ALL ;  /* 0x0000000000007948 */ /* 0x000fea0003800000 */
[----:B------:R-:W-:Y:S01]  /*a4a0*/  NOP ;  /* 0x0000000000007918 */ /* 0x000fe20000000000 */
[----:B------:R-:W2:Y:S01]  /*a4b0*/  S2UR UR4, SR_CTAID.X ;  /* 0x00000000000479c3 */ /* 0x000ea20000002500 */
[----:B------:R-:W5:Y:S01]  /*a4c0*/  LDCU.128 UR12, c[0x0][0x4a0] ;  /* 0x00009400ff0c77ac */ /* 0x000f620008000c00 */
[----:B-1--4-:R-:W1:Y:S01]  /*a4d0*/  S2R R3, SR_TID.X ;  /* 0x0000000000037919 */ /* 0x012e620000002100 */
[----:B------:R-:W4:Y:S05]  /*a4e0*/  LDCU UR9, c[0x0][0x380] ;  /* 0x00007000ff0977ac */ /* 0x000f2a0008000800 */
[----:B------:R-:W5:Y:S01]  /*a4f0*/  S2UR UR6, SR_CTAID.Z ;  /* 0x00000000000679c3 */ /* 0x000f620000002700 */
[----:B------:R-:W3:Y:S07]  /*a500*/  LDCU UR17, c[0x0][0x398] ;  /* 0x00007300ff1177ac */ /* 0x000eee0008000800 */
[----:B------:R-:W3:Y:S01]  /*a510*/  S2UR UR16, SR_CTAID.Y ;  /* 0x00000000001079c3 */ /* 0x000ee20000002600 */
[----:B----4-:R-:W-:-:S02]  /*a520*/  UIADD3 UR5, UPT, UPT, UR9, -0x1, URZ ;  /* 0xffffffff09057890 */ /* 0x010fc4000fffe0ff */
[----:B--2---:R-:W-:Y:S02]  /*a530*/  USHF.L.U32 UR4, UR4, 0x7, URZ ;  /* 0x0000000704047899 */ /* 0x004fe400080006ff */
[----:B------:R-:W-:Y:S02]  /*a540*/  UIADD3 UR8, UPT, UPT, -UR9, URZ, URZ ;  /* 0x000000ff09087290 */ /* 0x000fe4000fffe1ff */
[----:B------:R-:W-:Y:S02]  /*a550*/  ULOP3.LUT UR4, UR4, 0xffffff00, URZ, 0xc0, !UPT ;  /* 0xffffff0004047892 */ /* 0x000fe4000f8ec0ff */
[----:B------:R-:W-:Y:S02]  /*a560*/  USHF.R.S32.HI UR8, URZ, 0x1f, UR8 ;  /* 0x0000001fff087899 */ /* 0x000fe40008011408 */
[----:B-----5:R-:W-:Y:S01]  /*a570*/  UIMAD.WIDE.U32 UR10, UR6, UR14, URZ ;  /* 0x0000000e060a72a5 */ /* 0x020fe2000f8e00ff */
[----:B-1----:R-:W-:Y:S01]  /*a580*/  SHF.R.U32.HI R0, RZ, 0x5, R3 ;  /* 0x00000005ff007819 */ /* 0x002fe20000011603 */
[----:B---3--:R-:W-:-:S02]  /*a590*/  UIADD3 UR4, UPT, UPT, -UR17, UR4, UR9 ;  /* 0x0000000411047290 */ /* 0x008fc4000fffe109 */
[----:B------:R-:W-:Y:S01]  /*a5a0*/  UIMAD UR7, UR6, UR15, UR11 ;  /* 0x0000000f060772a4 */ /* 0x000fe2000f8e020b */
[----:B------:R-:W-:Y:S01]  /*a5b0*/  LOP3.LUT R0, R0, 0x3, RZ, 0xc0, !PT ;  /* 0x0000000300007812 */ /* 0x000fe200078ec0ff */
[----:B------:R-:W-:Y:S02]  /*a5c0*/  USHF.R.S32.HI UR6, URZ, 0x1f, UR5 ;  /* 0x0000001fff067899 */ /* 0x000fe40008011405 */
[----:B------:R-:W-:Y:S02]  /*a5d0*/  ULEA.HI UR8, UR8, -UR9, URZ, 0x7 ;  /* 0x8000000908087291 */ /* 0x000fe4000f8f38ff */
[----:B------:R-:W-:Y:S01]  /*a5e0*/  ULEA.HI UR6, UR6, UR5, URZ, 0x7 ;  /* 0x0000000506067291 */ /* 0x000fe2000f8f38ff */
[----:B------:R-:W1:Y:S01]  /*a5f0*/  SHFL.IDX PT, R0, R0, RZ, 0x1f ;  /* 0x00001fff00007589 */ /* 0x000e6200000e0000 */
[----:B------:R-:W-:Y:S02]  /*a600*/  USHF.R.S32.HI UR5, URZ, 0x1f, UR4 ;  /* 0x0000001fff057899 */ /* 0x000fe40008011404 */
[----:B------:R-:W-:-:S02]  /*a610*/  UISETP.GT.AND UP1, UPT, UR9, URZ, UPT ;  /* 0x000000ff0900728c */ /* 0x000fc4000bf24270 */
[----:B------:R-:W-:Y:S02]  /*a620*/  ULEA.HI UR4, UR5, UR4, URZ, 0x7 ;  /* 0x0000000405047291 */ /* 0x000fe4000f8f38ff */
[----:B------:R-:W-:Y:S02]  /*a630*/  USHF.R.S32.HI UR5, URZ, 0x7, UR8 ;  /* 0x00000007ff057899 */ /* 0x000fe40008011408 */
[----:B------:R-:W-:Y:S02]  /*a640*/  USHF.R.S32.HI UR4, URZ, 0x7, UR4 ;  /* 0x00000007ff047899 */ /* 0x000fe40008011404 */
[----:B------:R-:W-:Y:S02]  /*a650*/  ULEA.HI.SX32 UR9, UR6, 0x1, 0x19 ;  /* 0x0000000106097891 */ /* 0x000fe4000f8fcaff */
[----:B------:R-:W-:Y:S02]  /*a660*/  UIADD3 UR5, UPT, UPT, -UR5, URZ, URZ ;  /* 0x000000ff05057290 */ /* 0x000fe4000fffe1ff */
[----:B------:R-:W-:Y:S01]  /*a670*/  UISETP.LT.AND UP0, UPT, URZ, UR4, UPT ;  /* 0x00000004ff00728c */ /* 0x000fe2000bf01270 */
[----:B------:R-:W-:-:S03]  /*a680*/  UMOV UR6, UR10 ;  /* 0x0000000a00067c82 */ /* 0x000fc60008000000 */
[----:B------:R-:W-:Y:S01]  /*a690*/  USEL UR4, URZ, UR4, !UP0 ;  /* 0x00000004ff047287 */ /* 0x000fe2000c000000 */
[----:B------:R-:W-:Y:S01]  /*a6a0*/  @!UP1 UMOV UR9, UR5 ;  /* 0x0000000500099c82 */ /* 0x000fe20008000000 */
[----:B------:R-:W-:Y:S02]  /*a6b0*/  UIMAD.WIDE.U32 UR10, UR16, UR12, UR6 ;  /* 0x0000000c100a72a5 */ /* 0x000fe4000f8e0006 */
[----:B------:R-:W-:Y:S02]  /*a6c0*/  UIADD3 UR5, UPT, UPT, UR9, -UR4, URZ ;  /* 0x8000000409057290 */ /* 0x000fe4000fffe0ff */
[----:B------:R-:W-:Y:S02]  /*a6d0*/  UIMAD UR16, UR16, UR13, UR11 ;  /* 0x0000000d101072a4 */ /* 0x000fe4000f8e020b */
[----:B------:R-:W-:Y:S01]  /*a6e0*/  UISETP.GE.AND UP0, UPT, UR5, 0x1, UPT ;  /* 0x000000010500788c */ /* 0x000fe2000bf06270 */
[----:B------:R-:W-:Y:S08]  /*a6f0*/  BAR.SYNC.DEFER_BLOCKING 0x5, 0x1a0 ;  /* 0x0146800000007b1d */ /* 0x000ff00000010000 */
[----:B-1----:R-:W-:Y:S05]  /*a700*/  BRA.U !UP0, `(.L_x_141) ;  /* 0x0000000908107547 */ /* 0x002fea000b800000 */
[----:B------:R-:W2:Y:S01]  /*a710*/  LDL.LU R4, [R1] ;  /* 0x0000000001047983 */ /* 0x000ea20000300800 */
[----:B------:R-:W1:Y:S01]  /*a720*/  S2UR UR8, SR_CgaCtaId ;  /* 0x00000000000879c3 */ /* 0x000e620000008800 */
[----:B------:R-:W-:Y:S01]  /*a730*/  R2UR UR6, R2 ;  /* 0x00000000020672ca */ /* 0x000fe200000e0000 */
[C---:B------:R-:W-:Y:S01]  /*a740*/  IMAD.U32 R40, R3.reuse, 0x10000, RZ ;  /* 0x0001000003287824 */ /* 0x040fe200078e00ff */
[----:B------:R-:W-:Y:S01]  /*a750*/  UMOV UR5, 0x400 ;  /* 0x0000040000057882 */ /* 0x000fe20000000000 */
[----:B------:R-:W-:Y:S01]  /*a760*/  IMAD.SHL.U32 R39, R3, 0x10, RZ ;  /* 0x0000001003277824 */ /* 0x000fe200078e00ff */
[----:B------:R-:W-:Y:S01]  /*a770*/  UIADD3 UR9, UPT, UPT, -UR9, UR4, URZ ;  /* 0x0000000409097290 */ /* 0x000fe2000fffe1ff */
[----:B------:R-:W-:Y:S01]  /*a780*/  HFMA2 R36, -RZ, RZ, 0, 0 ;  /* 0x00000000ff247431 */ /* 0x000fe200000001ff */
[----:B------:R-:W-:Y:S01]  /*a790*/  USHF.L.U32 UR4, UR4, 0xd, URZ ;  /* 0x0000000d04047899 */ /* 0x000fe200080006ff */
[----:B------:R-:W-:Y:S01]  /*a7a0*/  LOP3.LUT R40, R40, 0x600000, RZ, 0xc0, !PT ;  /* 0x0060000028287812 */ /* 0x000fe200078ec0ff */
[----:B------:R-:W3:Y:S01]  /*a7b0*/  LDCU.64 UR14, c[0x0][0x488] ;  /* 0x00009100ff0e77ac */ /* 0x000ee20008000a00 */
[----:B------:R-:W-:-:S02]  /*a7c0*/  LOP3.LUT R39, R39, 0x7f0, RZ, 0xc0, !PT ;  /* 0x000007f027277812 */ /* 0x000fc400078ec0ff */
[----:B------:R-:W-:Y:S01]  /*a7d0*/  LOP3.LUT R40, R40, 0x20, RZ, 0xfc, !PT ;  /* 0x0000002028287812 */ /* 0x000fe200078efcff */
[----:B------:R-:W-:Y:S01]  /*a7e0*/  IMAD.U32 R37, RZ, RZ, UR4 ;  /* 0x00000004ff257e24 */ /* 0x000fe2000f8e00ff */
[----:B------:R-:W-:Y:S01]  /*a7f0*/  UMOV UR7, 0x7 ;  /* 0x0000000700077882 */ /* 0x000fe20000000000 */
[----:B-1----:R-:W-:-:S04]  /*a800*/  ULEA UR8, UR8, UR5, 0x18 ;  /* 0x0000000508087291 */ /* 0x002fc8000f8ec0ff */
[----:B------:R-:W-:Y:S02]  /*a810*/  UIADD3 UR12, UPT, UPT, UR8, 0x98, URZ ;  /* 0x00000098080c7890 */ /* 0x000fe4000fffe0ff */
[----:B------:R-:W-:Y:S01]  /*a820*/  IADD3 R38, PT, PT, R39, UR8, RZ ;  /* 0x0000000827267c10 */ /* 0x000fe2000fffe0ff */
[----:B------:R-:W-:Y:S02]  /*a830*/  UIADD3 UR13, UPT, UPT, UR8, 0x20800, URZ ;  /* 0x00020800080d7890 */ /* 0x000fe4000fffe0ff */
[----:B------:R-:W-:Y:S01]  /*a840*/  UPRMT UR12, UR6, 0x654, UR12 ;  /* 0x00000654060c7896 */ /* 0x000fe2000800000c */
[----:B--2---:R-:W-:-:S05]  /*a850*/  IMAD.SHL.U32 R42, R4, 0x1000, RZ ;  /* 0x00001000042a7824 */ /* 0x004fca00078e00ff */
[----:B---3--:R-:W-:-:S07]  /*a860*/  SHF.R.S32.HI R3, RZ, 0x1f, R42 ;  /* 0x0000001fff037819 */ /* 0x008fce000001142a */
.L_x_147:
[----:B------:R-:W-:Y:S02]  /*a870*/  SHF.L.U32 R4, R36, 0x1f, RZ ;  /* 0x0000001f24047819 */ /* 0x000fe400000006ff */
[----:B------:R-:W-:Y:S02]  /*a880*/  R2UR UR4, R40 ;  /* 0x00000000280472ca */ /* 0x000fe400000e0000 */
[----:B-1----:R-:W1:Y:S02]  /*a890*/  SYNCS.PHASECHK.TRANS64.TRYWAIT P0, [UR8+0x90], R4 ;  /* 0x00009004ff0075a7 */ /* 0x002e640008001108 */
[----:B-1----:R-:W-:Y:S11]  /*a8a0*/  @!P0 BRA `(.L_x_142) ;  /* 0x0000002000208947 */ /* 0x002ff60003800000 */
.L_x_254:
[----:B-1----:R-:W1:Y:S01]  /*a8b0*/  LDTM.x32 R4, tmem[UR4] ;  /* 0x00000004000479ee */ /* 0x002e6200082c0000 */
[----:B------:R-:W-:Y:S01]  /*a8c0*/  ELECT P0, URZ, PT ;  /* 0x0000000000ff782f */ /* 0x000fe20003800000 */
[----:B------:R-:W-:Y:S01]  /*a8d0*/  NOP ;  /* 0x0000000000007918 */ /* 0x000fe20000000000 */
[----:B------:R-:W-:-:S04]  /*a8e0*/  UIADD3 UR9, UPT, UPT, UR9, 0x1, URZ ;  /* 0x0000000109097890 */ /* 0x000fc8000fffe0ff */
[----:B------:R-:W-:-:S07]  /*a8f0*/  UISETP.NE.AND UP0, UPT, UR9, URZ, UPT ;  /* 0x000000ff0900728c */ /* 0x000fce000bf05270 */
[----:B------:R-:W-:Y:S01]  /*a900*/  @P0 IMAD.MOV.U32 R2, RZ, RZ, 0x1 ;  /* 0x00000001ff020424 */ /* 0x000fe200078e00ff */
[----:B-1----:R-:W-:-:S03]  /*a910*/  NOP ;  /* 0x0000000000007918 */ /* 0x002fc60000000000 */
[----:B------:R1:W-:Y:S01]  /*a920*/  @P0 SYNCS.ARRIVE.TRANS64.RED.ART0 RZ, [UR12], R2 ;  /* 0x00000002ffff09a7 */ /* 0x0003e2000850040c */
[--C-:B------:R-:W-:Y:S01]  /*a930*/  IADD3 R41, P1, P0, R42, UR10, R37.reuse ;  /* 0x0000000a2a297c10 */ /* 0x100fe2000f83e025 */
[----:B------:R2:W-:Y:S04]  /*a940*/  STS.128 [R39+UR8+0x20800], R4 ;  /* 0x0208000427007988 */ /* 0x0005e80008000c08 */
[----:B------:R2:W-:Y:S01]  /*a950*/  STS.128 [R39+UR8+0x21000], R8 ;  /* 0x0210000827007988 */ /* 0x0005e20008000c08 */
[----:B------:R3:W-:Y:S06]  /*a960*/  MEMBAR.ALL.CTA ;  /* 0x0000000000007992 */ /* 0x0007ec0000008000 */
[----:B---3--:R-:W3:Y:S01]  /*a970*/  FENCE.VIEW.ASYNC.S ;  /* 0x00000000000073c6 */ /* 0x008ee20000000000 */
[----:B-1----:R-:W-:-:S04]  /*a980*/  SHF.R.S32.HI R2, RZ, 0x1f, R37 ;  /* 0x0000001fff027819 */ /* 0x002fc80000011425 */
[----:B------:R-:W-:Y:S01]  /*a990*/  IADD3.X R2, PT, PT, R3, UR16, R2, P1, P0 ;  /* 0x0000001003027c10 */ /* 0x000fe20008fe0402 */
[----:B---3--:R-:W-:Y:S01]  /*a9a0*/  BAR.SYNC.DEFER_BLOCKING 0x4, 0x80 ;  /* 0x0102000000007b1d */ /* 0x008fe20000010000 */
[----:B------:R-:W-:Y:S02]  /*a9b0*/  ISETP.NE.AND P1, PT, R0, RZ, PT ;  /* 0x000000ff0000720c */ /* 0x000fe40003f25270 */
[----:B------:R-:W-:-:S04]  /*a9c0*/  LEA R44, P0, R41, UR14, 0x2 ;  /* 0x0000000e292c7c11 */ /* 0x000fc8000f8010ff */
[----:B------:R-:W-:-:S07]  /*a9d0*/  LEA.HI.X R45, R41, UR15, R2, 0x2, P0 ;  /* 0x0000000f292d7c11 */ /* 0x000fce00080f1402 */
[----:B--2---:R-:W-:Y:S05]  /*a9e0*/  @P1 BRA `(.L_x_143) ;  /* 0x00000000001c1947 */ /* 0x004fea0003800000 */
[----:B------:R-:W-:-:S13]  /*a9f0*/  ELECT P0, URZ, PT ;  /* 0x0000000000ff782f */ /* 0x000fda0003800000 */
[----:B------:R-:W-:Y:S01]  /*aa00*/  @P0 R2UR.BROADCAST UR4, R44 ;  /* 0x000000002c0402ca */ /* 0x000fe200008e0000 */
[----:B------:R-:W-:Y:S01]  /*aa10*/  UMOV UR6, 0x100 ;  /* 0x0000010000067882 */ /* 0x000fe20000000000 */
[----:B------:R-:W-:-:S13]  /*aa20*/  @P0 R2UR.BROADCAST UR5, R45 ;  /* 0x000000002d0502ca */ /* 0x000fda00008e0000 */
[----:B------:R1:W-:Y:S01]  /*aa30*/  UBLKRED.G.S.ADD.F32.RN [UR4], [UR13], UR6 ;  /* 0x000000040d0073bb */ /* 0x0003e200080a0406 */
[----:B------:R0:W-:Y:S01]  /*aa40*/  UTMACMDFLUSH ;  /* 0x00000000000079b7 */ /* 0x0001e20000000000 */
[----:B-1----:R-:W-:-:S04]  /*aa50*/  DEPBAR.LE SB0, 0x3 ;  /* 0x000080c00000791a */ /* 0x002fc80000000000 */
.L_x_143:
[----:B------:R-:W-:Y:S01]  /*aa60*/  UIADD3 UR5, UPT, UPT, UR7, -0x2, URZ ;  /* 0xfffffffe07057890 */ /* 0x000fe2000fffe0ff */
[----:B------:R-:W-:Y:S03]  /*aa70*/  BAR.SYNC.DEFER_BLOCKING 0x4, 0x80 ;  /* 0x0102000000007b1d */ /* 0x000fe60000010000 */
[----:B------:R-:W-:-:S04]  /*aa80*/  USHF.R.S32.HI UR4, URZ, 0x1f, UR5 ;  /* 0x0000001fff047899 */ /* 0x000fc80008011405 */
[----:B------:R-:W-:-:S04]  /*aa90*/  ULEA.HI UR4, UR4, UR5, URZ, 0x2 ;  /* 0x0000000504047291 */ /* 0x000fc8000f8f10ff */
[----:B------:R-:W-:-:S04]  /*aaa0*/  ULOP3.LUT UR4, UR4, 0xfffffffc, URZ, 0xc0, !UPT ;  /* 0xfffffffc04047892 */ /* 0x000fc8000f8ec0ff */
[----:B------:R-:W-:-:S06]  /*aab0*/  UIADD3 UR4, UPT, UPT, UR5, -UR4, URZ ;  /* 0x8000000405047290 */ /* 0x000fcc000fffe0ff */
[----:B------:R-:W-:-:S04]  /*aac0*/  MOV R5, UR4 ;  /* 0x0000000400057c02 */ /* 0x000fc80008000f00 */
[----:B------:R-:W-:-:S05]  /*aad0*/  LEA R5, R5, R38, 0xc ;  /* 0x0000002605057211 */ /* 0x000fca00078e60ff */
[----:B------:R1:W-:Y:S04]  /*aae0*/  STS.128 [R5+0x20800], R12 ;  /* 0x0208000c05007388 */ /* 0x0003e80000000c00 */
[----:B------:R1:W-:Y:S01]  /*aaf0*/  STS.128 [R5+0x21000], R16 ;  /* 0x0210001005007388 */ /* 0x0003e20000000c00 */
[----:B------:R2:W-:Y:S06]  /*ab00*/  MEMBAR.ALL.CTA ;  /* 0x0000000000007992 */ /* 0x0005ec0000008000 */
[----:B--2---:R-:W2:Y:S02]  /*ab10*/  FENCE.VIEW.ASYNC.S ;  /* 0x00000000000073c6 */ /* 0x004ea40000000000 */
[----:B--2---:R-:W-:Y:S06]  /*ab20*/  BAR.SYNC.DEFER_BLOCKING 0x4, 0x80 ;  /* 0x0102000000007b1d */ /* 0x004fec0000010000 */
[----:B------:R-:W-:Y:S05]  /*ab30*/  @P1 BRA `(.L_x_144) ;  /* 0x00000000002c1947 */ /* 0x000fea0003800000 */
[----:B------:R-:W-:Y:S01]  /*ab40*/  ELECT P2, URZ, PT ;  /* 0x0000000000ff782f */ /* 0x000fe20003840000 */
[----:B------:R-:W-:Y:S01]  /*ab50*/  ULEA UR6, UR4, UR8, 0xc ;  /* 0x0000000804067291 */ /* 0x000fe2000f8e60ff */
[----:B------:R-:W-:-:S03]  /*ab60*/  UMOV UR17, 0x100 ;  /* 0x0000010000117882 */ /* 0x000fc60000000000 */
[----:B------:R-:W-:-:S08]  /*ab70*/  UIADD3 UR6, UPT, UPT, UR6, 0x20800, URZ ;  /* 0x0002080006067890 */ /* 0x000fd0000fffe0ff */
[----:B------:R-:W-:-:S04]  /*ab80*/  @P2 IADD3 R4, P0, PT, R44, 0x1000, RZ ;  /* 0x000010002c042810 */ /* 0x000fc80007f1e0ff */
[----:B------:R-:W-:Y:S01]  /*ab90*/  @P2 R2UR.BROADCAST UR4, R4 ;  /* 0x00000000040422ca */ /* 0x000fe200008e0000 */
[----:B-1----:R-:W-:-:S05]  /*aba0*/  @P2 IMAD.X R5, RZ, RZ, R45, P0 ;  /* 0x000000ffff052224 */ /* 0x002fca00000e062d */
[----:B------:R-:W-:-:S13]  /*abb0*/  @P2 R2UR.BROADCAST UR5, R5 ;  /* 0x00000000050522ca */ /* 0x000fda00008e0000 */
[----:B------:R2:W-:Y:S01]  /*abc0*/  UBLKRED.G.S.ADD.F32.RN [UR4], [UR6], UR17 ;  /* 0x00000004060073bb */ /* 0x0005e200080a0411 */
[----:B------:R0:W-:Y:S01]  /*abd0*/  UTMACMDFLUSH ;  /* 0x00000000000079b7 */ /* 0x0001e20000000000 */
[----:B--2---:R-:W-:-:S04]  /*abe0*/  DEPBAR.LE SB0, 0x3 ;  /* 0x000080c00000791a */ /* 0x004fc80000000000 */
.L_x_144:
[----:B------:R-:W-:Y:S01]  /*abf0*/  UIADD3 UR5, UPT, UPT, UR7, -0x1, URZ ;  /* 0xffffffff07057890 */ /* 0x000fe2000fffe0ff */
[----:B------:R-:W-:Y:S03]  /*ac00*/  BAR.SYNC.DEFER_BLOCKING 0x4, 0x80 ;  /* 0x0102000000007b1d */ /* 0x000fe60000010000 */
[----:B------:R-:W-:-:S04]  /*ac10*/  USHF.R.S32.HI UR4, URZ, 0x1f, UR5 ;  /* 0x0000001fff047899 */ /* 0x000fc80008011405 */
[----:B------:R-:W-:-:S04]  /*ac20*/  ULEA.HI UR4, UR4, UR5, URZ, 0x2 ;  /* 0x0000000504047291 */ /* 0x000fc8000f8f10ff */
[----:B------:R-:W-:-:S04]  /*ac30*/  ULOP3.LUT UR4, UR4, 0xfffffffc, URZ, 0xc0, !UPT ;  /* 0xfffffffc04047892 */ /* 0x000fc8000f8ec0ff */
[----:B------:R-:W-:-:S06]  /*ac40*/  UIADD3 UR4, UPT, UPT, UR5, -UR4, URZ ;  /* 0x8000000405047290 */ /* 0x000fcc000fffe0ff */
[----:B-1----:R-:W-:-:S04]  /*ac50*/  MOV R5, UR4 ;  /* 0x0000000400057c02 */ /* 0x002fc80008000f00 */
        /* <DEDUP_REMOVED lines=18> */
.L_x_145:
[----:B------:R-:W-:Y:S01]  /*ad80*/  USHF.R.S32.HI UR4, URZ, 0x1f, UR7 ;  /* 0x0000001fff047899 */ /* 0x000fe20008011407 */
[----:B------:R-:W-:Y:S03]  /*ad90*/  BAR.SYNC.DEFER_BLOCKING 0x4, 0x80 ;  /* 0x0102000000007b1d */ /* 0x000fe60000010000 */
[----:B------:R-:W-:-:S04]  /*ada0*/  ULEA.HI UR4, UR4, UR7, URZ, 0x2 ;  /* 0x0000000704047291 */ /* 0x000fc8000f8f10ff */
[----:B------:R-:W-:-:S04]  /*adb0*/  ULOP3.LUT UR4, UR4, 0xfffffffc, URZ, 0xc0, !UPT ;  /* 0xfffffffc04047892 */ /* 0x000fc8000f8ec0ff */
[----:B------:R-:W-:-:S06]  /*adc0*/  UIADD3 UR4, UPT, UPT, -UR4, UR7, URZ ;  /* 0x0000000704047290 */ /* 0x000fcc000fffe1ff */
        /* <DEDUP_REMOVED lines=19> */
.L_x_146:
[----:B------:R-:W-:Y:S01]  /*af00*/  BAR.SYNC.DEFER_BLOCKING 0x4, 0x80 ;  /* 0x0102000000007b1d */ /* 0x000fe20000010000 */
[----:B------:R-:W-:Y:S01]  /*af10*/  IADD3 R37, PT, PT, R37, 0x2000, RZ ;  /* 0x0000200025257810 */ /* 0x000fe20007ffe0ff */
[----:B------:R-:W-:Y:S01]  /*af20*/  UIADD3 UR7, UPT, UPT, UR7, 0x4, URZ ;  /* 0x0000000407077890 */ /* 0x000fe2000fffe0ff */
[----:B------:R-:W-:-:S03]  /*af30*/  LOP3.LUT R36, R36, 0x1, RZ, 0x3c, !PT ;  /* 0x0000000124247812 */ /* 0x000fc600078e3cff */
[----:B------:R-:W-:Y:S08]  /*af40*/  BRA.U UP0, `(.L_x_147) ;  /* 0xfffffff900487547 */ /* 0x000ff0000b83ffff */
.L_x_141:
[----:B------:R-:W-:-:S13]  /*af50*/  ISETP.NE.AND P0, PT, R0, RZ, PT ;  /* 0x000000ff0000720c */ /* 0x000fda0003f05270 */
[----:B------:R-:W-:Y:S05]  /*af60*/  @P0 BRA `(.L_x_148) ;  /* 0x0000000000040947 */ /* 0x000fea0003800000 */
[----:B------:R-:W-:-:S04]  /*af70*/  DEPBAR.LE SB0, 0x0 ;  /* 0x000080000000791a */ /* 0x000fc80000000000 */
.L_x_148:
[----:B------:R-:W-:Y:S06]  /*af80*/  BAR.SYNC.DEFER_BLOCKING 0x4, 0x80 ;  /* 0x0102000000007b1d */ /* 0x000fec0000010000 */
[----:B------:R-:W-:-:S04]  /*af90*/  DEPBAR.LE SB0, 0x0 ;  /* 0x000080000000791a */ /* 0x000fc80000000000 */
[----:B------:R-:W-:Y:S06]  /*afa0*/  BAR.ARV 0x5, 0x1a0 ;  /* 0x0146800000007b1d */ /* 0x000fec0000002000 */
[----:B------:R-:W-:Y:S05]  /*afb0*/  BRA `(.L_x_149) ;  /* 0x0000000000347947 */ /* 0x000fea0003800000 */
.L_x_139:
[----:B------:R-:W-:Y:S05]  /*afc0*/  BRA.U !UP6, `(.L_x_150) ;  /* 0x000000010e2c7547 */ /* 0x000fea000b800000 */
[----:B------:R-:W2:Y:S01]  /*afd0*/  S2UR UR4, SR_CgaCtaId ;  /* 0x00000000000479c3 */ /* 0x000ea20000008800 */
[----:B------:R-:W-:Y:S01]  /*afe0*/  UMOV UR6, 0x400 ;  /* 0x0000040000067882 */ /* 0x000fe20000000000 */
[----:B------:R-:W-:Y:S01]  /*aff0*/  UMOV UR5, 0x20 ;  /* 0x0000002000057882 */ /* 0x000fe20000000000 */
[----:B------:R-:W-:Y:S01]  /*b000*/  ELECT P0, URZ, PT ;  /* 0x0000000000ff782f */ /* 0x000fe20003800000 */
[----:B--2---:R-:W-:Y:S02]  /*b010*/  ULEA UR6, UR4, UR6, 0x18 ;  /* 0x0000000604067291 */ /* 0x004fe4000f8ec0ff */
[----:B------:R-:W-:-:S04]  /*b020*/  UIADD3 UR4, UPT, UPT, -UR5, 0x100000, URZ ;  /* 0x0010000005047890 */ /* 0x000fc8000fffe1ff */
[----:B------:R-:W-:Y:S02]  /*b030*/  USHF.L.U32 UR5, UR4, 0xb, URZ ;  /* 0x0000000b04057899 */ /* 0x000fe400080006ff */
[----:B------:R-:W-:Y:S01]  /*b040*/  USHF.L.U32 UR4, UR4, 0x1, URZ ;  /* 0x0000000104047899 */ /* 0x000fe200080006ff */
[----:B------:R-:W2:Y:S11]  /*b050*/  FENCE.VIEW.ASYNC.S ;  /* 0x00000000000073c6 */ /* 0x000eb60000000000 */
[----:B--2---:R2:W1:Y:S01]  /*b060*/  SYNCS.EXCH.64 URZ, [UR6+0xe8], UR4 ;  /* 0x0000e80406ff75b2 */ /* 0x0044620008000100 */
[----:B------:R-:W-:Y:S01]  /*b070*/  NOP ;  /* 0x0000000000007918 */ /* 0x000fe20000000000 */
.L_x_150:
[----:B------:R-:W-:Y:S01]  /*b080*/  NOP ;  /* 0x0000000000007918 */ /* 0x000fe20000000000 */
.L_x_149:
[----:B------:R-:W-:Y:S05]  /*b090*/  BRA.U !UP6, `(.L_x_151) ;  /* 0x000000010e2c7547 */ /* 0x000fea000b800000 */
[----:B--2---:R-:W2:Y:S01]  /*b0a0*/  S2UR UR4, SR_CgaCtaId ;  /* 0x00000000000479c3 */ /* 0x004ea20000008800 */
        /* <DEDUP_REMOVED lines=8> */
[----:B--2---:R2:W3:Y:S01]  /*b130*/  SYNCS.EXCH.64 URZ, [UR6+0xe8], UR4 ;  /* 0x0000e80406ff75b2 */ /* 0x0044e20008000100 */
[----:B------:R-:W-:Y:S01]  /*b140*/  NOP ;  /* 0x0000000000007918 */ /* 0x000fe20000000000 */
.L_x_151:
[----:B------:R-:W-:Y:S01]  /*b150*/  NOP ;  /* 0x0000000000007918 */ /* 0x000fe20000000000 */
[----:B--2---:R-:W-:Y:S05]  /*b160*/  EXIT ;  /* 0x000000000000794d */ /* 0x004fea0003800000 */
.L_x_36:
[----:B-1----:R1:W2:Y:S02]  /*b170*/  SYNCS.PHASECHK.TRANS64.TRYWAIT P0, [R6+URZ+0x118], RZ ;  /* 0x000118ff060075a7 */ /* 0x0022a400080011ff */
[----:B--2---:R-:W-:Y:S05]  /*b180*/  @!P0 NANOSLEEP.SYNCS 0x989680 ;  /* 0x009896800000895d */ /* 0x004fea0003900000 */
[----:B------:R-:W2:Y:S02]  /*b190*/  @!P0 SYNCS.PHASECHK.TRANS64 P0, [R6+URZ+0x118], RZ ;  /* 0x000118ff060085a7 */ /* 0x000ea400080010ff */
[----:B--2---:R-:W-:Y:S05]  /*b1a0*/  @!P0 BRA `(.L_x_36) ;  /* 0xfffffffc00f08947 */ /* 0x004fea000383ffff */
[----:B------:R-:W-:Y:S05]  /*b1b0*/  BRA `(.L_x_152) ;  /* 0xffffff6000d47947 */ /* 0x000fea000383ffff */
.L_x_37:
[----:B------:R-:W-:Y:S02]  /*b1c0*/  MOV R10, 0x80000000 ;  /* 0x80000000000a7802 */ /* 0x000fe40000000f00 */
[----:B------:R-:W-:-:S07]  /*b1d0*/  MOV R11, 0x80000000 ;  /* 0x80000000000b7802 */ /* 0x000fce0000000f00 */
.L_x_153:
[----:B--2---:R2:W3:Y:S02]  /*b1e0*/  SYNCS.PHASECHK.TRANS64.TRYWAIT P0, [R6+URZ+0x118], R11 ;  /* 0x0001180b060075a7 */ /* 0x0044e400080011ff */
[----:B---3--:R-:W-:Y:S05]  /*b1f0*/  @!P0 NANOSLEEP.SYNCS 0x989680 ;  /* 0x009896800000895d */ /* 0x008fea0003900000 */
[----:B------:R-:W3:Y:S02]  /*b200*/  @!P0 SYNCS.PHASECHK.TRANS64 P0, [R6+URZ+0x118], R11 ;  /* 0x0001180b060085a7 */ /* 0x000ee400080010ff */
[----:B---3--:R-:W-:Y:S05]  /*b210*/  @!P0 BRA `(.L_x_153) ;  /* 0xfffffffc00f08947 */ /* 0x008fea000383ffff */
[----:B------:R-:W-:Y:S05]  /*b220*/  BRA `(.L_x_154) ;  /* 0xffffff6000d07947 */ /* 0x000fea000383ffff */
.L_x_38:
[----:B---3--:R3:W4:Y:S02]  /*b230*/  SYNCS.PHASECHK.TRANS64.TRYWAIT P0, [R6+URZ+0x118], RZ ;  /* 0x000118ff060075a7 */ /* 0x00872400080011ff */
[----:B----4-:R-:W-:Y:S05]  /*b240*/  @!P0 NANOSLEEP.SYNCS 0x989680 ;  /* 0x009896800000895d */ /* 0x010fea0003900000 */
[----:B------:R-:W4:Y:S02]  /*b250*/  @!P0 SYNCS.PHASECHK.TRANS64 P0, [R6+URZ+0x118], RZ ;  /* 0x000118ff060085a7 */ /* 0x000f2400080010ff */
[----:B----4-:R-:W-:Y:S05]  /*b260*/  @!P0 BRA `(.L_x_38) ;  /* 0xfffffffc00f08947 */ /* 0x010fea000383ffff */
[----:B------:R-:W-:Y:S05]  /*b270*/  BRA `(.L_x_155) ;  /* 0xffffff6000d07947 */ /* 0x000fea000383ffff */
.L_x_39:
[----:B------:R-:W-:Y:S01]  /*b280*/  HFMA2 R10, -RZ, RZ, -0.0 , 0 ;  /* 0x80000000ff0a7431 */ /* 0x000fe200000001ff */
[----:B--2---:R-:W-:-:S07]  /*b290*/  MOV R11, 0x80000000 ;  /* 0x80000000000b7802 */ /* 0x004fce0000000f00 */
.L_x_156:
[----:B--2---:R2:W4:Y:S02]  /*b2a0*/  SYNCS.PHASECHK.TRANS64.TRYWAIT P0, [R6+URZ+0x118], R11 ;  /* 0x0001180b060075a7 */ /* 0x00452400080011ff */
[----:B----4-:R-:W-:Y:S05]  /*b2b0*/  @!P0 NANOSLEEP.SYNCS 0x989680 ;  /* 0x009896800000895d */ /* 0x010fea0003900000 */
[----:B------:R-:W4:Y:S02]  /*b2c0*/  @!P0 SYNCS.PHASECHK.TRANS64 P0, [R6+URZ+0x118], R11 ;  /* 0x0001180b060085a7 */ /* 0x000f2400080010ff */
[----:B----4-:R-:W-:Y:S05]  /*b2d0*/  @!P0 BRA `(.L_x_156) ;  /* 0xfffffffc00f08947 */ /* 0x010fea000383ffff */
[----:B------:R-:W-:Y:S05]  /*b2e0*/  BRA `(.L_x_157) ;  /* 0xffffff6000d07947 */ /* 0x000fea000383ffff */
.L_x_41:
[----:B------:R-:W-:-:S07]  /*b2f0*/  MOV R10, R11 ;  /* 0x0000000b000a7202 */ /* 0x000fce0000000f00 */
.L_x_158:
[----:B--2---:R2:W4:Y:S02]  /*b300*/  SYNCS.PHASECHK.TRANS64.TRYWAIT P0, [R6+URZ+0x118], R11 ;  /* 0x0001180b060075a7 */ /* 0x00452400080011ff */
[----:B----4-:R-:W-:Y:S05]  /*b310*/  @!P0 NANOSLEEP.SYNCS 0x989680 ;  /* 0x009896800000895d */ /* 0x010fea0003900000 */
[----:B------:R-:W4:Y:S02]  /*b320*/  @!P0 SYNCS.PHASECHK.TRANS64 P0, [R6+URZ+0x118], R11 ;  /* 0x0001180b060085a7 */ /* 0x000f2400080010ff */
[----:B----4-:R-:W-:Y:S05]  /*b330*/  @!P0 BRA `(.L_x_158) ;  /* 0xfffffffc00f08947 */ /* 0x010fea000383ffff */
[----:B------:R-:W-:Y:S05]  /*b340*/  BRA `(.L_x_159) ;  /* 0xffffff6000e47947 */ /* 0x000fea000383ffff */
.L_x_44:
[----:B------:R-:W-:Y:S01]  /*b350*/  HFMA2 R8, -RZ, RZ, -0.0 , 0 ;  /* 0x80000000ff087431 */ /* 0x000fe200000001ff */
[----:B------:R-:W-:Y:S02]  /*b360*/  MOV R5, UR4 ;  /* 0x0000000400057c02 */ /* 0x000fe40008000f00 */
[----:B------:R-:W-:-:S07]  /*b370*/  MOV R9, 0x80000000 ;  /* 0x8000000000097802 */ /* 0x000fce0000000f00 */
.L_x_160:
[----:B-1----:R1:W2:Y:S02]  /*b380*/  SYNCS.PHASECHK.TRANS64.TRYWAIT P0, [R5+URZ+0x8], R9 ;  /* 0x00000809050075a7 */ /* 0x0022a400080011ff */
[----:B--2---:R-:W-:Y:S05]  /*b390*/  @!P0 NANOSLEEP.SYNCS 0x989680 ;  /* 0x009896800000895d */ /* 0x004fea0003900000 */
[----:B------:R-:W2:Y:S02]  /*b3a0*/  @!P0 SYNCS.PHASECHK.TRANS64 P0, [R5+URZ+0x8], R9 ;  /* 0x00000809050085a7 */ /* 0x000ea400080010ff */
[----:B--2---:R-:W-:Y:S05]  /*b3b0*/  @!P0 BRA `(.L_x_160) ;  /* 0xfffffffc00f08947 */ /* 0x004fea000383ffff */
[----:B------:R-:W-:Y:S05]  /*b3c0*/  BRA `(.L_x_161) ;  /* 0xffffff6400b07947 */ /* 0x000fea000383ffff */
.L_x_46:
[----:B------:R-:W-:Y:S01]  /*b3d0*/  HFMA2 R8, -RZ, RZ, -0.0 , 0 ;  /* 0x80000000ff087431 */ /* 0x000fe200000001ff */
[----:B------:R-:W-:Y:S02]  /*b3e0*/  MOV R5, UR4 ;  /* 0x0000000400057c02 */ /* 0x000fe40008000f00 */
[----:B------:R-:W-:-:S07]  /*b3f0*/  MOV R9, 0x80000000 ;  /* 0x8000000000097802 */ /* 0x000fce0000000f00 */
.L_x_162:
[----:B-1----:R1:W2:Y:S02]  /*b400*/  SYNCS.PHASECHK.TRANS64.TRYWAIT P0, [R5+URZ+0x28], R9 ;  /* 0x00002809050075a7 */ /* 0x0022a400080011ff */
[----:B--2---:R-:W-:Y:S05]  /*b410*/  @!P0 NANOSLEEP.SYNCS 0x989680 ;  /* 0x009896800000895d */ /* 0x004fea0003900000 */
[----:B------:R-:W2:Y:S02]  /*b420*/  @!P0 SYNCS.PHASECHK.TRANS64 P0, [R5+URZ+0x28], R9 ;  /* 0x00002809050085a7 */ /* 0x000ea400080010ff */
[----:B--2---:R-:W-:Y:S05]  /*b430*/  @!P0 BRA `(.L_x_162) ;  /* 0xfffffffc00f08947 */ /* 0x004fea000383ffff */
[----:B------:R-:W-:Y:S05]  /*b440*/  BRA `(.L_x_163) ;  /* 0xffffff6400c47947 */ /* 0x000fea000383ffff */
.L_x_47:
[----:B------:R-:W-:Y:S01]  /*b450*/  HFMA2 R8, -RZ, RZ, -0.0 , 0 ;  /* 0x80000000ff087431 */ /* 0x000fe200000001ff */
[----:B------:R-:W-:Y:S02]  /*b460*/  MOV R5, UR4 ;  /* 0x0000000400057c02 */ /* 0x000fe40008000f00 */
[----:B------:R-:W-:-:S07]  /*b470*/  MOV R9, 0x80000000 ;  /* 0x8000000000097802 */ /* 0x000fce0000000f00 */
.L_x_164:
[----:B-1----:R1:W2:Y:S02]  /*b480*/  SYNCS.PHASECHK.TRANS64.TRYWAIT P0, [R5+URZ+0x18], R9 ;  /* 0x00001809050075a7 */ /* 0x0022a400080011ff */
[----:B--2---:R-:W-:Y:S05]  /*b490*/  @!P0 NANOSLEEP.SYNCS 0x989680 ;  /* 0x009896800000895d */ /* 0x004fea0003900000 */
[----:B------:R-:W2:Y:S02]  /*b4a0*/  @!P0 SYNCS.PHASECHK.TRANS64 P0, [R5+URZ+0x18], R9 ;  /* 0x00001809050085a7 */ /* 0x000ea400080010ff */
[----:B--2---:R-:W-:Y:S05]  /*b4b0*/  @!P0 BRA `(.L_x_164) ;  /* 0xfffffffc00f08947 */ /* 0x004fea000383ffff */
[----:B------:R-:W-:Y:S05]  /*b4c0*/  BRA `(.L_x_165) ;  /* 0xffffff6800507947 */ /* 0x000fea000383ffff */
.L_x_49:
[----:B------:R-:W-:Y:S01]  /*b4d0*/  HFMA2 R8, -RZ, RZ, -0.0 , 0 ;  /* 0x80000000ff087431 */ /* 0x000fe200000001ff */
[----:B-12---:R-:W-:Y:S02]  /*b4e0*/  MOV R5, UR4 ;  /* 0x0000000400057c02 */ /* 0x006fe40008000f00 */
[----:B------:R-:W-:-:S07]  /*b4f0*/  MOV R9, 0x80000000 ;  /* 0x8000000000097802 */ /* 0x000fce0000000f00 */
.L_x_166:
[----:B-1----:R1:W2:Y:S02]  /*b500*/  SYNCS.PHASECHK.TRANS64.TRYWAIT P0, [R5+URZ+0x38], R9 ;  /* 0x00003809050075a7 */ /* 0x0022a400080011ff */
[----:B--2---:R-:W-:Y:S05]  /*b510*/  @!P0 NANOSLEEP.SYNCS 0x989680 ;  /* 0x009896800000895d */ /* 0x004fea0003900000 */
[----:B------:R-:W2:Y:S02]  /*b520*/  @!P0 SYNCS.PHASECHK.TRANS64 P0, [R5+URZ+0x38], R9 ;  /* 0x00003809050085a7 */ /* 0x000ea400080010ff */
[----:B--2---:R-:W-:Y:S05]  /*b530*/  @!P0 BRA `(.L_x_166) ;  /* 0xfffffffc00f08947 */ /* 0x004fea000383ffff */
[----:B------:R-:W-:Y:S05]  /*b540*/  BRA `(.L_x_167) ;  /* 0xffffff6800887947 */ /* 0x000fea000383ffff */
.L_x_50:
[----:B------:R-:W-:Y:S01]  /*b550*/  HFMA2 R6, -RZ, RZ, -0.0 , 0 ;  /* 0x80000000ff067431 */ /* 0x000fe200000001ff */
[----:B------:R-:W-:Y:S02]  /*b560*/  MOV R5, UR4 ;  /* 0x0000000400057c02 */ /* 0x000fe40008000f00 */
[----:B------:R-:W-:-:S07]  /*b570*/  MOV R7, 0x80000000 ;  /* 0x8000000000077802 */ /* 0x000fce0000000f00 */
.L_x_168:
[----:B-1----:R1:W2:Y:S02]  /*b580*/  SYNCS.PHASECHK.TRANS64.TRYWAIT P0, [R5+URZ+0x108], R7 ;  /* 0x00010807050075a7 */ /* 0x0022a400080011ff */
[----:B--2---:R-:W-:Y:S05]  /*b590*/  @!P0 NANOSLEEP.SYNCS 0x989680 ;  /* 0x009896800000895d */ /* 0x004fea0003900000 */
[----:B------:R-:W2:Y:S02]  /*b5a0*/  @!P0 SYNCS.PHASECHK.TRANS64 P0, [R5+URZ+0x108], R7 ;  /* 0x00010807050085a7 */ /* 0x000ea400080010ff */
[----:B--2---:R-:W-:Y:S05]  /*b5b0*/  @!P0 BRA `(.L_x_168) ;  /* 0xfffffffc00f08947 */ /* 0x004fea000383ffff */
[----:B------:R-:W-:Y:S05]  /*b5c0*/  BRA `(.L_x_169) ;  /* 0xffffff6c00007947 */ /* 0x000fea000383ffff */
.L_x_53:
[----:B------:R-:W-:Y:S02]  /*b5d0*/  MOV R5, UR4 ;  /* 0x0000000400057c02 */ /* 0x000fe40008000f00 */
[----:B------:R-:W-:-:S07]  /*b5e0*/  MOV R13, R12 ;  /* 0x0000000c000d7202 */ /* 0x000fce0000000f00 */
.L_x_170:
[----:B-1----:R1:W2:Y:S02]  /*b5f0*/  SYNCS.PHASECHK.TRANS64.TRYWAIT P0, [R5+URZ+0xf8], R13 ;  /* 0x0000f80d050075a7 */ /* 0x0022a400080011ff */
[----:B--2---:R-:W-:Y:S05]  /*b600*/  @!P0 NANOSLEEP.SYNCS 0x989680 ;  /* 0x009896800000895d */ /* 0x004fea0003900000 */
[----:B------:R-:W2:Y:S02]  /*b610*/  @!P0 SYNCS.PHASECHK.TRANS64 P0, [R5+URZ+0xf8], R13 ;  /* 0x0000f80d050085a7 */ /* 0x000ea400080010ff */
[----:B--2---:R-:W-:Y:S05]  /*b620*/  @!P0 BRA `(.L_x_170) ;  /* 0xfffffffc00f08947 */ /* 0x004fea000383ffff */
[----:B------:R-:W-:Y:S05]  /*b630*/  BRA `(.L_x_171) ;  /* 0xffffff6c00bc7947 */ /* 0x000fea000383ffff */
.L_x_55:
[----:B-12---:R-:W-:Y:S02]  /*b640*/  MOV R5, UR4 ;  /* 0x0000000400057c02 */ /* 0x006fe40008000f00 */
[-C--:B------:R-:W-:Y:S02]  /*b650*/  MOV R12, R7.reuse ;  /* 0x00000007000c7202 */ /* 0x080fe40000000f00 */
[----:B------:R-:W-:-:S07]  /*b660*/  MOV R13, R7 ;  /* 0x00000007000d7202 */ /* 0x000fce0000000f00 */
.L_x_172:
[----:B-1----:R1:W2:Y:S02]  /*b670*/  SYNCS.PHASECHK.TRANS64.TRYWAIT P0, [R5+URZ+0x8], R13 ;  /* 0x0000080d050075a7 */ /* 0x0022a400080011ff */
[----:B--2---:R-:W-:Y:S05]  /*b680*/  @!P0 NANOSLEEP.SYNCS 0x989680 ;  /* 0x009896800000895d */ /* 0x004fea0003900000 */
[----:B------:R-:W2:Y:S02]  /*b690*/  @!P0 SYNCS.PHASECHK.TRANS64 P0, [R5+URZ+0x8], R13 ;  /* 0x0000080d050085a7 */ /* 0x000ea400080010ff */
[----:B--2---:R-:W-:Y:S05]  /*b6a0*/  @!P0 BRA `(.L_x_172) ;  /* 0xfffffffc00f08947 */ /* 0x004fea000383ffff */
[----:B------:R-:W-:Y:S05]  /*b6b0*/  BRA `(.L_x_173) ;  /* 0xffffff6c00d47947 */ /* 0x000fea000383ffff */
.L_x_57:
[----:B-123--:R-:W-:Y:S02]  /*b6c0*/  MOV R5, UR4 ;  /* 0x0000000400057c02 */ /* 0x00efe40008000f00 */
[-C--:B------:R-:W-:Y:S02]  /*b6d0*/  MOV R12, R7.reuse ;  /* 0x00000007000c7202 */ /* 0x080fe40000000f00 */
[----:B------:R-:W-:-:S07]  /*b6e0*/  MOV R13, R7 ;  /* 0x00000007000d7202 */ /* 0x000fce0000000f00 */
.L_x_174:
[----:B-1----:R1:W2:Y:S02]  /*b6f0*/  SYNCS.PHASECHK.TRANS64.TRYWAIT P0, [R5+URZ+0x28], R13 ;  /* 0x0000280d050075a7 */ /* 0x0022a400080011ff */
[----:B--2---:R-:W-:Y:S05]  /*b700*/  @!P0 NANOSLEEP.SYNCS 0x989680 ;  /* 0x009896800000895d */ /* 0x004fea0003900000 */
[----:B------:R-:W2:Y:S02]  /*b710*/  @!P0 SYNCS.PHASECHK.TRANS64 P0, [R5+URZ+0x28], R13 ;  /* 0x0000280d050085a7 */ /* 0x000ea400080010ff */
[----:B--2---:R-:W-:Y:S05]  /*b720*/  @!P0 BRA `(.L_x_174) ;  /* 0xfffffffc00f08947 */ /* 0x004fea000383ffff */
[----:B------:R-:W-:Y:S05]  /*b730*/  BRA `(.L_x_175) ;  /* 0xffffff6c00d07947 */ /* 0x000fea000383ffff */
.L_x_58:
[----:B------:R-:W-:Y:S02]  /*b740*/  MOV R5, UR4 ;  /* 0x0000000400057c02 */ /* 0x000fe40008000f00 */
[-C--:B------:R-:W-:Y:S02]  /*b750*/  MOV R12, R7.reuse ;  /* 0x00000007000c7202 */ /* 0x080fe40000000f00 */
[----:B------:R-:W-:-:S07]  /*b760*/  MOV R13, R7 ;  /* 0x00000007000d7202 */ /* 0x000fce0000000f00 */
.L_x_176:
[----:B-1----:R1:W2:Y:S02]  /*b770*/  SYNCS.PHASECHK.TRANS64.TRYWAIT P0, [R5+URZ+0x18], R13 ;  /* 0x0000180d050075a7 */ /* 0x0022a400080011ff */
[----:B--2---:R-:W-:Y:S05]  /*b780*/  @!P0 NANOSLEEP.SYNCS 0x989680 ;  /* 0x009896800000895d */ /* 0x004fea0003900000 */
[----:B------:R-:W2:Y:S02]  /*b790*/  @!P0 SYNCS.PHASECHK.TRANS64 P0, [R5+URZ+0x18], R13 ;  /* 0x0000180d050085a7 */ /* 0x000ea400080010ff */
[----:B--2---:R-:W-:Y:S05]  /*b7a0*/  @!P0 BRA `(.L_x_176) ;  /* 0xfffffffc00f08947 */ /* 0x004fea000383ffff */
[----:B------:R-:W-:Y:S05]  /*b7b0*/  BRA `(.L_x_177) ;  /* 0xffffff6c00fc7947 */ /* 0x000fea000383ffff */
.L_x_60:
[----:B-12---:R-:W-:Y:S02]  /*b7c0*/  MOV R5, UR4 ;  /* 0x0000000400057c02 */ /* 0x006fe40008000f00 */
[-C--:B------:R-:W-:Y:S02]  /*b7d0*/  MOV R12, R7.reuse ;  /* 0x00000007000c7202 */ /* 0x080fe40000000f00 */
[----:B------:R-:W-:-:S07]  /*b7e0*/  MOV R13, R7 ;  /* 0x00000007000d7202 */ /* 0x000fce0000000f00 */
.L_x_178:
[----:B-1----:R1:W2:Y:S02]  /*b7f0*/  SYNCS.PHASECHK.TRANS64.TRYWAIT P0, [R5+URZ+0x38], R13 ;  /* 0x0000380d050075a7 */ /* 0x0022a400080011ff */
[----:B--2---:R-:W-:Y:S05]  /*b800*/  @!P0 NANOSLEEP.SYNCS 0x989680 ;  /* 0x009896800000895d */ /* 0x004fea0003900000 */
[----:B------:R-:W2:Y:S02]  /*b810*/  @!P0 SYNCS.PHASECHK.TRANS64 P0, [R5+URZ+0x38], R13 ;  /* 0x0000380d050085a7 */ /* 0x000ea400080010ff */
[----:B--2---:R-:W-:Y:S05]  /*b820*/  @!P0 BRA `(.L_x_178) ;  /* 0xfffffffc00f08947 */ /* 0x004fea000383ffff */
[----:B------:R-:W-:Y:S05]  /*b830*/  BRA `(.L_x_179) ;  /* 0xffffff7000047947 */ /* 0x000fea000383ffff */
.L_x_62:
[----:B-12---:R-:W-:Y:S02]  /*b840*/  MOV R5, UR4 ;  /* 0x0000000400057c02 */ /* 0x006fe40008000f00 */
[----:B------:R-:W-:-:S07]  /*b850*/  MOV R7, R6 ;  /* 0x0000000600077202 */ /* 0x000fce0000000f00 */
.L_x_180:
[----:B-1----:R1:W2:Y:S02]  /*b860*/  SYNCS.PHASECHK.TRANS64.TRYWAIT P0, [R5+URZ+0xf8], R7 ;  /* 0x0000f807050075a7 */ /* 0x0022a400080011ff */
[----:B--2---:R-:W-:Y:S05]  /*b870*/  @!P0 NANOSLEEP.SYNCS 0x989680 ;  /* 0x009896800000895d */ /* 0x004fea0003900000 */
[----:B------:R-:W2:Y:S02]  /*b880*/  @!P0 SYNCS.PHASECHK.TRANS64 P0, [R5+URZ+0xf8], R7 ;  /* 0x0000f807050085a7 */ /* 0x000ea400080010ff */
[----:B--2---:R-:W-:Y:S05]  /*b890*/  @!P0 BRA `(.L_x_180) ;  /* 0xfffffffc00f08947 */ /* 0x004fea000383ffff */
[----:B------:R-:W-:Y:S05]  /*b8a0*/  BRA `(.L_x_181) ;  /* 0xffffff7000487947 */ /* 0x000fea000383ffff */
.L_x_64:
[----:B-123--:R-:W-:Y:S02]  /*b8b0*/  MOV R5, UR4 ;  /* 0x0000000400057c02 */ /* 0x00efe40008000f00 */
[----:B------:R-:W-:-:S07]  /*b8c0*/  MOV R7, R6 ;  /* 0x0000000600077202 */ /* 0x000fce0000000f00 */
.L_x_182:
[----:B-1----:R1:W2:Y:S02]  /*b8d0*/  SYNCS.PHASECHK.TRANS64.TRYWAIT P0, [R5+URZ+0x8], R7 ;  /* 0x00000807050075a7 */ /* 0x0022a400080011ff */
[----:B--2---:R-:W-:Y:S05]  /*b8e0*/  @!P0 NANOSLEEP.SYNCS 0x989680 ;  /* 0x009896800000895d */ /* 0x004fea0003900000 */
[----:B------:R-:W2:Y:S02]  /*b8f0*/  @!P0 SYNCS.PHASECHK.TRANS64 P0, [R5+URZ+0x8], R7 ;  /* 0x00000807050085a7 */ /* 0x000ea400080010ff */
[----:B--2---:R-:W-:Y:S05]  /*b900*/  @!P0 BRA `(.L_x_182) ;  /* 0xfffffffc00f08947 */ /* 0x004fea000383ffff */
[----:B------:R-:W-:Y:S05]  /*b910*/  BRA `(.L_x_183) ;  /* 0xffffff7000647947 */ /* 0x000fea000383ffff */
.L_x_66:
[----:B-1234-:R-:W-:Y:S02]  /*b920*/  MOV R5, UR4 ;  /* 0x0000000400057c02 */ /* 0x01efe40008000f00 */
[----:B------:R-:W-:-:S07]  /*b930*/  MOV R7, R6 ;  /* 0x0000000600077202 */ /* 0x000fce0000000f00 */
.L_x_184:
[----:B-1----:R1:W2:Y:S02]  /*b940*/  SYNCS.PHASECHK.TRANS64.TRYWAIT P0, [R5+URZ+0x28], R7 ;  /* 0x00002807050075a7 */ /* 0x0022a400080011ff */
[----:B--2---:R-:W-:Y:S05]  /*b950*/  @!P0 NANOSLEEP.SYNCS 0x989680 ;  /* 0x009896800000895d */ /* 0x004fea0003900000 */
[----:B------:R-:W2:Y:S02]  /*b960*/  @!P0 SYNCS.PHASECHK.TRANS64 P0, [R5+URZ+0x28], R7 ;  /* 0x00002807050085a7 */ /* 0x000ea400080010ff */
[----:B--2---:R-:W-:Y:S05]  /*b970*/  @!P0 BRA `(.L_x_184) ;  /* 0xfffffffc00f08947 */ /* 0x004fea000383ffff */
[----:B------:R-:W-:Y:S05]  /*b980*/  BRA `(.L_x_185) ;  /* 0xffffff7000607947 */ /* 0x000fea000383ffff */
.L_x_67:
[----:B------:R-:W-:Y:S02]  /*b990*/  MOV R5, UR4 ;  /* 0x0000000400057c02 */ /* 0x000fe40008000f00 */
[----:B------:R-:W-:-:S07]  /*b9a0*/  MOV R7, R6 ;  /* 0x0000000600077202 */ /* 0x000fce0000000f00 */
.L_x_186:
[----:B-1----:R1:W2:Y:S02]  /*b9b0*/  SYNCS.PHASECHK.TRANS64.TRYWAIT P0, [R5+URZ+0xf8], R7 ;  /* 0x0000f807050075a7 */ /* 0x0022a400080011ff */
[----:B--2---:R-:W-:Y:S05]  /*b9c0*/  @!P0 NANOSLEEP.SYNCS 0x989680 ;  /* 0x009896800000895d */ /* 0x004fea0003900000 */
[----:B------:R-:W2:Y:S02]  /*b9d0*/  @!P0 SYNCS.PHASECHK.TRANS64 P0, [R5+URZ+0xf8], R7 ;  /* 0x0000f807050085a7 */ /* 0x000ea400080010ff */
[----:B--2---:R-:W-:Y:S05]  /*b9e0*/  @!P0 BRA `(.L_x_186) ;  /* 0xfffffffc00f08947 */ /* 0x004fea000383ffff */
[----:B------:R-:W-:Y:S05]  /*b9f0*/  BRA `(.L_x_187) ;  /* 0xffffff7000607947 */ /* 0x000fea000383ffff */
.L_x_70:
[----:B------:R-:W-:Y:S02]  /*ba00*/  MOV R5, UR4 ;  /* 0x0000000400057c02 */ /* 0x000fe40008000f00 */
[----:B------:R-:W-:-:S07]  /*ba10*/  MOV R11, R10 ;  /* 0x0000000a000b7202 */ /* 0x000fce0000000f00 */
.L_x_188:
[----:B-1----:R1:W2:Y:S02]  /*ba20*/  SYNCS.PHASECHK.TRANS64.TRYWAIT P0, [R5+URZ+0x18], R11 ;  /* 0x0000180b050075a7 */ /* 0x0022a400080011ff */
[----:B--2---:R-:W-:Y:S05]  /*ba30*/  @!P0 NANOSLEEP.SYNCS 0x989680 ;  /* 0x009896800000895d */ /* 0x004fea0003900000 */
[----:B------:R-:W2:Y:S02]  /*ba40*/  @!P0 SYNCS.PHASECHK.TRANS64 P0, [R5+URZ+0x18], R11 ;  /* 0x0000180b050085a7 */ /* 0x000ea400080010ff */
[----:B--2---:R-:W-:Y:S05]  /*ba50*/  @!P0 BRA `(.L_x_188) ;  /* 0xfffffffc00f08947 */ /* 0x004fea000383ffff */
[----:B------:R-:W-:Y:S05]  /*ba60*/  BRA `(.L_x_189) ;  /* 0xffffff7000647947 */ /* 0x000fea000383ffff */
.L_x_72:
[----:B-1----:R-:W-:Y:S02]  /*ba70*/  MOV R5, UR4 ;  /* 0x0000000400057c02 */ /* 0x002fe40008000f00 */
[----:B------:R-:W-:-:S07]  /*ba80*/  MOV R11, R10 ;  /* 0x0000000a000b7202 */ /* 0x000fce0000000f00 */
.L_x_190:
[----:B-1----:R1:W2:Y:S02]  /*ba90*/  SYNCS.PHASECHK.TRANS64.TRYWAIT P0, [R5+URZ+0x18], R11 ;  /* 0x0000180b050075a7 */ /* 0x0022a400080011ff */
[----:B--2---:R-:W-:Y:S05]  /*baa0*/  @!P0 NANOSLEEP.SYNCS 0x989680 ;  /* 0x009896800000895d */ /* 0x004fea0003900000 */
[----:B------:R-:W2:Y:S02]  /*bab0*/  @!P0 SYNCS.PHASECHK.TRANS64 P0, [R5+URZ+0x18], R11 ;  /* 0x0000180b050085a7 */ /* 0x000ea400080010ff */
[----:B--2---:R-:W-:Y:S05]  /*bac0*/  @!P0 BRA `(.L_x_190) ;  /* 0xfffffffc00f08947 */ /* 0x004fea000383ffff */
[----:B------:R-:W-:Y:S05]  /*bad0*/  BRA `(.L_x_71) ;  /* 0xffffff7000687947 */ /* 0x000fea000383ffff */
.L_x_73:
[----:B-12---:R-:W-:Y:S02]  /*bae0*/  MOV R5, UR4 ;  /* 0x0000000400057c02 */ /* 0x006fe40008000f00 */
[----:B------:R-:W-:-:S07]  /*baf0*/  MOV R11, R10 ;  /* 0x0000000a000b7202 */ /* 0x000fce0000000f00 */
.L_x_191:
[----:B-1----:R1:W2:Y:S02]  /*bb00*/  SYNCS.PHASECHK.TRANS64.TRYWAIT P0, [R5+URZ+0x38], R11 ;  /* 0x0000380b050075a7 */ /* 0x0022a400080011ff */
[----:B--2---:R-:W-:Y:S05]  /*bb10*/  @!P0 NANOSLEEP.SYNCS 0x989680 ;  /* 0x009896800000895d */ /* 0x004fea0003900000 */
[----:B------:R-:W2:Y:S02]  /*bb20*/  @!P0 SYNCS.PHASECHK.TRANS64 P0, [R5+URZ+0x38], R11 ;  /* 0x0000380b050085a7 */ /* 0x000ea400080010ff */
[----:B--2---:R-:W-:Y:S05]  /*bb30*/  @!P0 BRA `(.L_x_191) ;  /* 0xfffffffc00f08947 */ /* 0x004fea000383ffff */
[----:B------:R-:W-:Y:S05]  /*bb40*/  BRA `(.L_x_192) ;  /* 0xffffff7000587947 */ /* 0x000fea000383ffff */
.L_x_81:
[----:B------:R-:W-:-:S07]  /*bb50*/  MOV R11, R10 ;  /* 0x0000000a000b7202 */ /* 0x000fce0000000f00 */
.L_x_193:
[----:B-1----:R1:W2:Y:S02]  /*bb60*/  SYNCS.PHASECHK.TRANS64.TRYWAIT P0, [R14+URZ], R11 ;  /* 0x0000000b0e0075a7 */ /* 0x0022a400080011ff */
[----:B--2---:R-:W-:Y:S05]  /*bb70*/  @!P0 NANOSLEEP.SYNCS 0x989680 ;  /* 0x009896800000895d */ /* 0x004fea0003900000 */
[----:B------:R-:W2:Y:S02]  /*bb80*/  @!P0 SYNCS.PHASECHK.TRANS64 P0, [R14+URZ], R11 ;  /* 0x0000000b0e0085a7 */ /* 0x000ea400080010ff */
[----:B--2---:R-:W-:Y:S05]  /*bb90*/  @!P0 BRA `(.L_x_193) ;  /* 0xfffffffc00f08947 */ /* 0x004fea000383ffff */
[----:B------:R-:W-:Y:S05]  /*bba0*/  BRA `(.L_x_80) ;  /* 0xffffff7400447947 */ /* 0x000fea000383ffff */
.L_x_84:
[----:B------:R-:W-:-:S07]  /*bbb0*/  MOV R7, R6 ;  /* 0x0000000600077202 */ /* 0x000fce0000000f00 */
.L_x_194:
[----:B-1----:R1:W2:Y:S02]  /*bbc0*/  SYNCS.PHASECHK.TRANS64.TRYWAIT P0, [R10+URZ], R7 ;  /* 0x000000070a0075a7 */ /* 0x0022a400080011ff */
[----:B--2---:R-:W-:Y:S05]  /*bbd0*/  @!P0 NANOSLEEP.SYNCS 0x989680 ;  /* 0x009896800000895d */ /* 0x004fea0003900000 */
[----:B------:R-:W2:Y:S02]  /*bbe0*/  @!P0 SYNCS.PHASECHK.TRANS64 P0, [R10+URZ], R7 ;  /* 0x000000070a0085a7 */ /* 0x000ea400080010ff */
[----:B--2---:R-:W-:Y:S05]  /*bbf0*/  @!P0 BRA `(.L_x_194) ;  /* 0xfffffffc00f08947 */ /* 0x004fea000383ffff */
[----:B------:R-:W-:Y:S05]  /*bc00*/  BRA `(.L_x_83) ;  /* 0xffffff7400ac7947 */ /* 0x000fea000383ffff */
.L_x_86:
[----:B------:R-:W-:-:S07]  /*bc10*/  MOV R6, UR34 ;  /* 0x0000002200067c02 */ /* 0x000fce0008000f00 */
.L_x_195:
[----:B--2---:R2:W3:Y:S02]  /*bc20*/  SYNCS.PHASECHK.TRANS64.TRYWAIT P0, [R6+URZ], RZ ;  /* 0x000000ff060075a7 */ /* 0x0044e400080011ff */
[----:B---3--:R-:W-:Y:S05]  /*bc30*/  @!P0 NANOSLEEP.SYNCS 0x989680 ;  /* 0x009896800000895d */ /* 0x008fea0003900000 */
[----:B------:R-:W3:Y:S02]  /*bc40*/  @!P0 SYNCS.PHASECHK.TRANS64 P0, [R6+URZ], RZ ;  /* 0x000000ff060085a7 */ /* 0x000ee400080010ff */
[----:B---3--:R-:W-:Y:S05]  /*bc50*/  @!P0 BRA `(.L_x_195) ;  /* 0xfffffffc00f08947 */ /* 0x008fea000383ffff */
[----:B------:R-:W-:Y:S05]  /*bc60*/  BRA `(.L_x_196) ;  /* 0xffffff7800247947 */ /* 0x000fea000383ffff */
.L_x_87:
[----:B------:R-:W-:Y:S01]  /*bc70*/  HFMA2 R10, -RZ, RZ, -0.0 , 0 ;  /* 0x80000000ff0a7431 */ /* 0x000fe200000001ff */
[----:B------:R-:W-:Y:S02]  /*bc80*/  MOV R6, UR34 ;  /* 0x0000002200067c02 */ /* 0x000fe40008000f00 */
[----:B------:R-:W-:-:S07]  /*bc90*/  MOV R11, 0x80000000 ;  /* 0x80000000000b7802 */ /* 0x000fce0000000f00 */
.L_x_197:
[----:B--2---:R2:W3:Y:S02]  /*bca0*/  SYNCS.PHASECHK.TRANS64.TRYWAIT P0, [R6+URZ+0x48], R11 ;  /* 0x0000480b060075a7 */ /* 0x0044e400080011ff */
[----:B---3--:R-:W-:Y:S05]  /*bcb0*/  @!P0 NANOSLEEP.SYNCS 0x989680 ;  /* 0x009896800000895d */ /* 0x008fea0003900000 */
[----:B------:R-:W3:Y:S02]  /*bcc0*/  @!P0 SYNCS.PHASECHK.TRANS64 P0, [R6+URZ+0x48], R11 ;  /* 0x0000480b060085a7 */ /* 0x000ee400080010ff */
[----:B---3--:R-:W-:Y:S05]  /*bcd0*/  @!P0 BRA `(.L_x_197) ;  /* 0xfffffffc00f08947 */ /* 0x008fea000383ffff */
[----:B------:R-:W-:Y:S05]  /*bce0*/  BRA `(.L_x_198) ;  /* 0xffffff7800ac7947 */ /* 0x000fea000383ffff */
.L_x_88:
[----:B--2---:R-:W-:-:S07]  /*bcf0*/  MOV R6, UR34 ;  /* 0x0000002200067c02 */ /* 0x004fce0008000f00 */
.L_x_199:
[----:B--2---:R2:W3:Y:S02]  /*bd00*/  SYNCS.PHASECHK.TRANS64.TRYWAIT P0, [R6+URZ+0x10], RZ ;  /* 0x000010ff060075a7 */ /* 0x0044e400080011ff */
[----:B---3--:R-:W-:Y:S05]  /*bd10*/  @!P0 NANOSLEEP.SYNCS 0x989680 ;  /* 0x009896800000895d */ /* 0x008fea0003900000 */
[----:B------:R-:W3:Y:S02]  /*bd20*/  @!P0 SYNCS.PHASECHK.TRANS64 P0, [R6+URZ+0x10], RZ ;  /* 0x000010ff060085a7 */ /* 0x000ee400080010ff */
[----:B---3--:R-:W-:Y:S05]  /*bd30*/  @!P0 BRA `(.L_x_199) ;  /* 0xfffffffc00f08947 */ /* 0x008fea000383ffff */
[----:B------:R-:W-:Y:S05]  /*bd40*/  BRA `(.L_x_200) ;  /* 0xffffff7800b47947 */ /* 0x000fea000383ffff */
.L_x_89:
[----:B------:R-:W-:Y:S01]  /*bd50*/  HFMA2 R8, -RZ, RZ, -0.0 , 0 ;  /* 0x80000000ff087431 */ /* 0x000fe200000001ff */
[----:B------:R-:W-:Y:S02]  /*bd60*/  MOV R6, UR34 ;  /* 0x0000002200067c02 */ /* 0x000fe40008000f00 */
[----:B------:R-:W-:-:S07]  /*bd70*/  MOV R9, 0x80000000 ;  /* 0x8000000000097802 */ /* 0x000fce0000000f00 */
.L_x_201:
[----:B--2---:R2:W3:Y:S02]  /*bd80*/  SYNCS.PHASECHK.TRANS64.TRYWAIT P0, [R6+URZ+0x58], R9 ;  /* 0x00005809060075a7 */ /* 0x0044e400080011ff */
[----:B---3--:R-:W-:Y:S05]  /*bd90*/  @!P0 NANOSLEEP.SYNCS 0x989680 ;  /* 0x009896800000895d */ /* 0x008fea0003900000 */
[----:B------:R-:W3:Y:S02]  /*bda0*/  @!P0 SYNCS.PHASECHK.TRANS64 P0, [R6+URZ+0x58], R9 ;  /* 0x00005809060085a7 */ /* 0x000ee400080010ff */
[----:B---3--:R-:W-:Y:S05]  /*bdb0*/  @!P0 BRA `(.L_x_201) ;  /* 0xfffffffc00f08947 */ /* 0x008fea000383ffff */
[----:B------:R-:W-:Y:S05]  /*bdc0*/  BRA `(.L_x_202) ;  /* 0xffffff7c00347947 */ /* 0x000fea000383ffff */
.L_x_90:
[----:B------:R-:W-:-:S07]  /*bdd0*/  MOV R6, UR34 ;  /* 0x0000002200067c02 */ /* 0x000fce0008000f00 */
.L_x_203:
[----:B--2---:R2:W3:Y:S02]  /*bde0*/  SYNCS.PHASECHK.TRANS64.TRYWAIT P0, [R6+URZ+0x48], RZ ;  /* 0x000048ff060075a7 */ /* 0x0044e400080011ff */
[----:B---3--:R-:W-:Y:S05]  /*bdf0*/  @!P0 NANOSLEEP.SYNCS 0x989680 ;  /* 0x009896800000895d */ /* 0x008fea0003900000 */
[----:B------:R-:W3:Y:S02]  /*be00*/  @!P0 SYNCS.PHASECHK.TRANS64 P0, [R6+URZ+0x48], RZ ;  /* 0x000048ff060085a7 */ /* 0x000ee400080010ff */
[----:B---3--:R-:W-:Y:S05]  /*be10*/  @!P0 BRA `(.L_x_203) ;  /* 0xfffffffc00f08947 */ /* 0x008fea000383ffff */
[----:B------:R-:W-:Y:S05]  /*be20*/  BRA `(.L_x_204) ;  /* 0xffffff8000347947 */ /* 0x000fea000383ffff */
.L_x_91:
[----:B------:R-:W-:-:S07]  /*be30*/  MOV R6, UR34 ;  /* 0x0000002200067c02 */ /* 0x000fce0008000f00 */
.L_x_205:
[----:B-1----:R1:W2:Y:S02]  /*be40*/  SYNCS.PHASECHK.TRANS64.TRYWAIT P0, [R6+URZ+0x100], RZ ;  /* 0x000100ff060075a7 */ /* 0x0022a400080011ff */
[----:B--2---:R-:W-:Y:S05]  /*be50*/  @!P0 NANOSLEEP.SYNCS 0x989680 ;  /* 0x009896800000895d */ /* 0x004fea0003900000 */
[----:B------:R-:W2:Y:S02]  /*be60*/  @!P0 SYNCS.PHASECHK.TRANS64 P0, [R6+URZ+0x100], RZ ;  /* 0x000100ff060085a7 */ /* 0x000ea400080010ff */
[----:B--2---:R-:W-:Y:S05]  /*be70*/  @!P0 BRA `(.L_x_205) ;  /* 0xfffffffc00f08947 */ /* 0x004fea000383ffff */
[----:B------:R-:W-:Y:S05]  /*be80*/  BRA `(.L_x_206) ;  /* 0xffffff8000f47947 */ /* 0x000fea000383ffff */
.L_x_93:
[----:B-1----:R-:W-:Y:S02]  /*be90*/  MOV R6, UR34 ;  /* 0x0000002200067c02 */ /* 0x002fe40008000f00 */
[-C--:B------:R-:W-:Y:S02]  /*bea0*/  MOV R10, R7.reuse ;  /* 0x00000007000a7202 */ /* 0x080fe40000000f00 */
[----:B------:R-:W-:-:S07]  /*beb0*/  MOV R11, R7 ;  /* 0x00000007000b7202 */ /* 0x000fce0000000f00 */
.L_x_207:
[----:B-1----:R1:W2:Y:S02]  /*bec0*/  SYNCS.PHASECHK.TRANS64.TRYWAIT P0, [R6+URZ], R11 ;  /* 0x0000000b060075a7 */ /* 0x0022a400080011ff */
[----:B--2---:R-:W-:Y:S05]  /*bed0*/  @!P0 NANOSLEEP.SYNCS 0x989680 ;  /* 0x009896800000895d */ /* 0x004fea0003900000 */
[----:B------:R-:W2:Y:S02]  /*bee0*/  @!P0 SYNCS.PHASECHK.TRANS64 P0, [R6+URZ], R11 ;  /* 0x0000000b060085a7 */ /* 0x000ea400080010ff */
[----:B--2---:R-:W-:Y:S05]  /*bef0*/  @!P0 BRA `(.L_x_207) ;  /* 0xfffffffc00f08947 */ /* 0x004fea000383ffff */
[----:B------:R-:W-:Y:S05]  /*bf00*/  BRA `(.L_x_208) ;  /* 0xffffff8c00287947 */ /* 0x000fea000383ffff */
.L_x_94:
[----:B------:R-:W-:Y:S02]  /*bf10*/  MOV R7, UR34 ;  /* 0x0000002200077c02 */ /* 0x000fe40008000f00 */
[----:B------:R-:W-:-:S07]  /*bf20*/  MOV R9, R8 ;  /* 0x0000000800097202 */ /* 0x000fce0000000f00 */
.L_x_209:
[----:B-1----:R1:W2:Y:S02]  /*bf30*/  SYNCS.PHASECHK.TRANS64.TRYWAIT P0, [R7+URZ+0x98], R9 ;  /* 0x00009809070075a7 */ /* 0x0022a400080011ff */
[----:B--2---:R-:W-:Y:S05]  /*bf40*/  @!P0 NANOSLEEP.SYNCS 0x989680 ;  /* 0x009896800000895d */ /* 0x004fea0003900000 */
[----:B------:R-:W2:Y:S02]  /*bf50*/  @!P0 SYNCS.PHASECHK.TRANS64 P0, [R7+URZ+0x98], R9 ;  /* 0x00009809070085a7 */ /* 0x000ea400080010ff */
[----:B--2---:R-:W-:Y:S05]  /*bf60*/  @!P0 BRA `(.L_x_209) ;  /* 0xfffffffc00f08947 */ /* 0x004fea000383ffff */
[----:B------:R-:W-:Y:S05]  /*bf70*/  BRA `(.L_x_210) ;  /* 0xffffff8c00187947 */ /* 0x000fea000383ffff */
.L_x_95:
[----:B------:R-:W-:Y:S02]  /*bf80*/  MOV R6, UR34 ;  /* 0x0000002200067c02 */ /* 0x000fe40008000f00 */
[-C--:B------:R-:W-:Y:S02]  /*bf90*/  MOV R10, R7.reuse ;  /* 0x00000007000a7202 */ /* 0x080fe40000000f00 */
[----:B------:R-:W-:-:S07]  /*bfa0*/  MOV R11, R7 ;  /* 0x00000007000b7202 */ /* 0x000fce0000000f00 */
.L_x_211:
[----:B-1----:R1:W2:Y:S02]  /*bfb0*/  SYNCS.PHASECHK.TRANS64.TRYWAIT P0, [R6+URZ+0xf0], R11 ;  /* 0x0000f00b060075a7 */ /* 0x0022a400080011ff */
[----:B--2---:R-:W-:Y:S05]  /*bfc0*/  @!P0 NANOSLEEP.SYNCS 0x989680 ;  /* 0x009896800000895d */ /* 0x004fea0003900000 */
[----:B------:R-:W2:Y:S02]  /*bfd0*/  @!P0 SYNCS.PHASECHK.TRANS64 P0, [R6+URZ+0xf0], R11 ;  /* 0x0000f00b060085a7 */ /* 0x000ea400080010ff */
[----:B--2---:R-:W-:Y:S05]  /*bfe0*/  @!P0 BRA `(.L_x_211) ;  /* 0xfffffffc00f08947 */ /* 0x004fea000383ffff */
[----:B------:R-:W-:Y:S05]  /*bff0*/  BRA `(.L_x_212) ;  /* 0xffffff8c00747947 */ /* 0x000fea000383ffff */
.L_x_96:
[----:B------:R-:W-:Y:S02]  /*c000*/  MOV R8, UR34 ;  /* 0x0000002200087c02 */ /* 0x000fe40008000f00 */
[-C--:B------:R-:W-:Y:S02]  /*c010*/  MOV R10, R9.reuse ;  /* 0x00000009000a7202 */ /* 0x080fe40000000f00 */
[----:B------:R-:W-:-:S07]  /*c020*/  MOV R11, R9 ;  /* 0x00000009000b7202 */ /* 0x000fce0000000f00 */
.L_x_213:
[----:B-1----:R1:W2:Y:S02]  /*c030*/  SYNCS.PHASECHK.TRANS64.TRYWAIT P0, [R8+URZ+0x58], R11 ;  /* 0x0000580b080075a7 */ /* 0x0022a400080011ff */
[----:B--2---:R-:W-:Y:S05]  /*c040*/  @!P0 NANOSLEEP.SYNCS 0x989680 ;  /* 0x009896800000895d */ /* 0x004fea0003900000 */
[----:B------:R-:W2:Y:S02]  /*c050*/  @!P0 SYNCS.PHASECHK.TRANS64 P0, [R8+URZ+0x58], R11 ;  /* 0x0000580b080085a7 */ /* 0x000ea400080010ff */
[----:B--2---:R-:W-:Y:S05]  /*c060*/  @!P0 BRA `(.L_x_213) ;  /* 0xfffffffc00f08947 */ /* 0x004fea000383ffff */
[----:B------:R-:W-:Y:S05]  /*c070*/  BRA `(.L_x_214) ;  /* 0xffffff8c00647947 */ /* 0x000fea000383ffff */
.L_x_97:
[----:B------:R-:W-:Y:S02]  /*c080*/  MOV R7, UR34 ;  /* 0x0000002200077c02 */ /* 0x000fe40008000f00 */
[----:B------:R-:W-:-:S07]  /*c090*/  MOV R9, R8 ;  /* 0x0000000800097202 */ /* 0x000fce0000000f00 */
.L_x_215:
[----:B-1----:R1:W2:Y:S02]  /*c0a0*/  SYNCS.PHASECHK.TRANS64.TRYWAIT P0, [R7+URZ+0x10], R9 ;  /* 0x00001009070075a7 */ /* 0x0022a400080011ff */
[----:B--2---:R-:W-:Y:S05]  /*c0b0*/  @!P0 NANOSLEEP.SYNCS 0x989680 ;  /* 0x009896800000895d */ /* 0x004fea0003900000 */
[----:B------:R-:W2:Y:S02]  /*c0c0*/  @!P0 SYNCS.PHASECHK.TRANS64 P0, [R7+URZ+0x10], R9 ;  /* 0x00001009070085a7 */ /* 0x000ea400080010ff */
[----:B--2---:R-:W-:Y:S05]  /*c0d0*/  @!P0 BRA `(.L_x_215) ;  /* 0xfffffffc00f08947 */ /* 0x004fea000383ffff */
[----:B------:R-:W-:Y:S05]  /*c0e0*/  BRA `(.L_x_216) ;  /* 0xffffff90004c7947 */ /* 0x000fea000383ffff */
.L_x_98:
[----:B------:R-:W-:Y:S02]  /*c0f0*/  MOV R6, UR34 ;  /* 0x0000002200067c02 */ /* 0x000fe40008000f00 */
[----:B------:R-:W-:-:S07]  /*c100*/  MOV R9, R8 ;  /* 0x0000000800097202 */ /* 0x000fce0000000f00 */
.L_x_217:
[----:B-1----:R1:W2:Y:S02]  /*c110*/  SYNCS.PHASECHK.TRANS64.TRYWAIT P0, [R6+URZ+0x60], R9 ;  /* 0x00006009060075a7 */ /* 0x0022a400080011ff */
[----:B--2---:R-:W-:Y:S05]  /*c120*/  @!P0 NANOSLEEP.SYNCS 0x989680 ;  /* 0x009896800000895d */ /* 0x004fea0003900000 */
[----:B------:R-:W2:Y:S02]  /*c130*/  @!P0 SYNCS.PHASECHK.TRANS64 P0, [R6+URZ+0x60], R9 ;  /* 0x00006009060085a7 */ /* 0x000ea400080010ff */
[----:B--2---:R-:W-:Y:S05]  /*c140*/  @!P0 BRA `(.L_x_217) ;  /* 0xfffffffc00f08947 */ /* 0x004fea000383ffff */
[----:B------:R-:W-:Y:S05]  /*c150*/  BRA `(.L_x_218) ;  /* 0xffffff9000a07947 */ /* 0x000fea000383ffff */
.L_x_99:
[----:B-1----:R-:W-:Y:S02]  /*c160*/  MOV R6, UR34 ;  /* 0x0000002200067c02 */ /* 0x002fe40008000f00 */
[-C--:B------:R-:W-:Y:S02]  /*c170*/  MOV R8, R7.reuse ;  /* 0x0000000700087202 */ /* 0x080fe40000000f00 */
[----:B------:R-:W-:-:S07]  /*c180*/  MOV R9, R7 ;  /* 0x0000000700097202 */ /* 0x000fce0000000f00 */
.L_x_219:
[----:B-1----:R1:W2:Y:S02]  /*c190*/  SYNCS.PHASECHK.TRANS64.TRYWAIT P0, [R6+URZ+0x120], R9 ;  /* 0x00012009060075a7 */ /* 0x0022a400080011ff */
[----:B--2---:R-:W-:Y:S05]  /*c1a0*/  @!P0 NANOSLEEP.SYNCS 0x989680 ;  /* 0x009896800000895d */ /* 0x004fea0003900000 */
[----:B------:R-:W2:Y:S02]  /*c1b0*/  @!P0 SYNCS.PHASECHK.TRANS64 P0, [R6+URZ+0x120], R9 ;  /* 0x00012009060085a7 */ /* 0x000ea400080010ff */
[----:B--2---:R-:W-:Y:S05]  /*c1c0*/  @!P0 BRA `(.L_x_219) ;  /* 0xfffffffc00f08947 */ /* 0x004fea000383ffff */
[----:B------:R-:W-:Y:S05]  /*c1d0*/  BRA `(.L_x_220) ;  /* 0xffffff9000907947 */ /* 0x000fea000383ffff */
.L_x_101:
[----:B------:R-:W-:Y:S02]  /*c1e0*/  SHF.L.U32 R8, R19, 0x1f, RZ ;  /* 0x0000001f13087819 */ /* 0x000fe400000006ff */
[----:B------:R-:W-:Y:S02]  /*c1f0*/  MOV R6, UR34 ;  /* 0x0000002200067c02 */ /* 0x000fe40008000f00 */
[----:B------:R-:W-:-:S07]  /*c200*/  MOV R9, R8 ;  /* 0x0000000800097202 */ /* 0x000fce0000000f00 */
.L_x_221:
[----:B-1----:R1:W2:Y:S02]  /*c210*/  SYNCS.PHASECHK.TRANS64.TRYWAIT P0, [R6+URZ+0x48], R9 ;  /* 0x00004809060075a7 */ /* 0x0022a400080011ff */
[----:B--2---:R-:W-:Y:S05]  /*c220*/  @!P0 NANOSLEEP.SYNCS 0x989680 ;  /* 0x009896800000895d */ /* 0x004fea0003900000 */
[----:B------:R-:W2:Y:S02]  /*c230*/  @!P0 SYNCS.PHASECHK.TRANS64 P0, [R6+URZ+0x48], R9 ;  /* 0x00004809060085a7 */ /* 0x000ea400080010ff */
[----:B--2---:R-:W-:Y:S05]  /*c240*/  @!P0 BRA `(.L_x_221) ;  /* 0xfffffffc00f08947 */ /* 0x004fea000383ffff */
[----:B------:R-:W-:Y:S05]  /*c250*/  BRA `(.L_x_222) ;  /* 0xffffff9400807947 */ /* 0x000fea000383ffff */
.L_x_103:
[----:B-1----:R-:W-:Y:S02]  /*c260*/  MOV R6, UR34 ;  /* 0x0000002200067c02 */ /* 0x002fe40008000f00 */
[----:B------:R-:W-:Y:S02]  /*c270*/  MOV R8, 0x80000000 ;  /* 0x8000000000087802 */ /* 0x000fe40000000f00 */
[----:B------:R-:W-:-:S07]  /*c280*/  MOV R9, 0x80000000 ;  /* 0x8000000000097802 */ /* 0x000fce0000000f00 */
.L_x_223:
[----:B-1----:R1:W2:Y:S02]  /*c290*/  SYNCS.PHASECHK.TRANS64.TRYWAIT P0, [R6+URZ+0x80], R9 ;  /* 0x00008009060075a7 */ /* 0x0022a400080011ff */
[----:B--2---:R-:W-:Y:S05]  /*c2a0*/  @!P0 NANOSLEEP.SYNCS 0x989680 ;  /* 0x009896800000895d */ /* 0x004fea0003900000 */
[----:B------:R-:W2:Y:S02]  /*c2b0*/  @!P0 SYNCS.PHASECHK.TRANS64 P0, [R6+URZ+0x80], R9 ;  /* 0x00008009060085a7 */ /* 0x000ea400080010ff */
[----:B--2---:R-:W-:Y:S05]  /*c2c0*/  @!P0 BRA `(.L_x_223) ;  /* 0xfffffffc00f08947 */ /* 0x004fea000383ffff */
[----:B------:R-:W-:Y:S05]  /*c2d0*/  BRA `(.L_x_224) ;  /* 0xffffff9800387947 */ /* 0x000fea000383ffff */
.L_x_104:
[----:B------:R-:W-:Y:S01]  /*c2e0*/  HFMA2 R8, -RZ, RZ, -0.0 , 0 ;  /* 0x80000000ff087431 */ /* 0x000fe200000001ff */
[----:B-1----:R-:W-:Y:S02]  /*c2f0*/  MOV R6, UR34 ;  /* 0x0000002200067c02 */ /* 0x002fe40008000f00 */
[----:B------:R-:W-:-:S07]  /*c300*/  MOV R9, 0x80000000 ;  /* 0x8000000000097802 */ /* 0x000fce0000000f00 */
.L_x_225:
[----:B-1----:R1:W2:Y:S02]  /*c310*/  SYNCS.PHASECHK.TRANS64.TRYWAIT P0, [R6+URZ+0x88], R9 ;  /* 0x00008809060075a7 */ /* 0x0022a400080011ff */
[----:B--2---:R-:W-:Y:S05]  /*c320*/  @!P0 NANOSLEEP.SYNCS 0x989680 ;  /* 0x009896800000895d */ /* 0x004fea0003900000 */
[----:B------:R-:W2:Y:S02]  /*c330*/  @!P0 SYNCS.PHASECHK.TRANS64 P0, [R6+URZ+0x88], R9 ;  /* 0x00008809060085a7 */ /* 0x000ea400080010ff */
[----:B--2---:R-:W-:Y:S05]  /*c340*/  @!P0 BRA `(.L_x_225) ;  /* 0xfffffffc00f08947 */ /* 0x004fea000383ffff */
[----:B------:R-:W-:Y:S05]  /*c350*/  BRA `(.L_x_226) ;  /* 0xffffff9800287947 */ /* 0x000fea000383ffff */
.L_x_105:
[----:B-1----:R-:W-:Y:S02]  /*c360*/  MOV R6, UR34 ;  /* 0x0000002200067c02 */ /* 0x002fe40008000f00 */
[----:B------:R-:W-:-:S07]  /*c370*/  MOV R19, R18 ;  /* 0x0000001200137202 */ /* 0x000fce0000000f00 */
.L_x_227:
[----:B-1----:R1:W2:Y:S02]  /*c380*/  SYNCS.PHASECHK.TRANS64.TRYWAIT P0, [R6+URZ+0xf0], R19 ;  /* 0x0000f013060075a7 */ /* 0x0022a400080011ff */
[----:B--2---:R-:W-:Y:S05]  /*c390*/  @!P0 NANOSLEEP.SYNCS 0x989680 ;  /* 0x009896800000895d */ /* 0x004fea0003900000 */
[----:B------:R-:W2:Y:S02]  /*c3a0*/  @!P0 SYNCS.PHASECHK.TRANS64 P0, [R6+URZ+0xf0], R19 ;  /* 0x0000f013060085a7 */ /* 0x000ea400080010ff */
[----:B--2---:R-:W-:Y:S05]  /*c3b0*/  @!P0 BRA `(.L_x_227) ;  /* 0xfffffffc00f08947 */ /* 0x004fea000383ffff */
[----:B------:R-:W-:Y:S05]  /*c3c0*/  BRA `(.L_x_228) ;  /* 0xffffff9800187947 */ /* 0x000fea000383ffff */
.L_x_106:
[----:B------:R-:W-:Y:S02]  /*c3d0*/  MOV R7, UR34 ;  /* 0x0000002200077c02 */ /* 0x000fe40008000f00 */
[----:B------:R-:W-:-:S07]  /*c3e0*/  MOV R11, R10 ;  /* 0x0000000a000b7202 */ /* 0x000fce0000000f00 */
.L_x_229:
[----:B-1----:R1:W2:Y:S02]  /*c3f0*/  SYNCS.PHASECHK.TRANS64.TRYWAIT P0, [R7+URZ+0x58], R11 ;  /* 0x0000580b070075a7 */ /* 0x0022a400080011ff */
[----:B--2---:R-:W-:Y:S05]  /*c400*/  @!P0 NANOSLEEP.SYNCS 0x989680 ;  /* 0x009896800000895d */ /* 0x004fea0003900000 */
[----:B------:R-:W2:Y:S02]  /*c410*/  @!P0 SYNCS.PHASECHK.TRANS64 P0, [R7+URZ+0x58], R11 ;  /* 0x0000580b070085a7 */ /* 0x000ea400080010ff */
[----:B--2---:R-:W-:Y:S05]  /*c420*/  @!P0 BRA `(.L_x_229) ;  /* 0xfffffffc00f08947 */ /* 0x004fea000383ffff */
[----:B------:R-:W-:Y:S05]  /*c430*/  BRA `(.L_x_230) ;  /* 0xffffff9800d47947 */ /* 0x000fea000383ffff */
.L_x_107:
[----:B------:R-:W-:Y:S02]  /*c440*/  MOV R6, UR34 ;  /* 0x0000002200067c02 */ /* 0x000fe40008000f00 */
[----:B------:R-:W-:-:S07]  /*c450*/  MOV R9, R8 ;  /* 0x0000000800097202 */ /* 0x000fce0000000f00 */
.L_x_231:
[----:B--2---:R2:W3:Y:S02]  /*c460*/  SYNCS.PHASECHK.TRANS64.TRYWAIT P0, [R6+URZ+0x60], R9 ;  /* 0x00006009060075a7 */ /* 0x0044e400080011ff */
[----:B---3--:R-:W-:Y:S05]  /*c470*/  @!P0 NANOSLEEP.SYNCS 0x989680 ;  /* 0x009896800000895d */ /* 0x008fea0003900000 */
[----:B------:R-:W3:Y:S02]  /*c480*/  @!P0 SYNCS.PHASECHK.TRANS64 P0, [R6+URZ+0x60], R9 ;  /* 0x00006009060085a7 */ /* 0x000ee400080010ff */
[----:B---3--:R-:W-:Y:S05]  /*c490*/  @!P0 BRA `(.L_x_231) ;  /* 0xfffffffc00f08947 */ /* 0x008fea000383ffff */
[----:B------:R-:W-:Y:S05]  /*c4a0*/  BRA `(.L_x_232) ;  /* 0xffffff9c00407947 */ /* 0x000fea000383ffff */
.L_x_108:
[----:B-1----:R-:W-:Y:S02]  /*c4b0*/  MOV R7, UR34 ;  /* 0x0000002200077c02 */ /* 0x002fe40008000f00 */
[----:B------:R-:W-:-:S07]  /*c4c0*/  MOV R21, R20 ;  /* 0x0000001400157202 */ /* 0x000fce0000000f00 */
.L_x_233:
[----:B-1----:R1:W3:Y:S02]  /*c4d0*/  SYNCS.PHASECHK.TRANS64.TRYWAIT P0, [R7+URZ+0x120], R21 ;  /* 0x00012015070075a7 */ /* 0x0022e400080011ff */
[----:B---3--:R-:W-:Y:S05]  /*c4e0*/  @!P0 NANOSLEEP.SYNCS 0x989680 ;  /* 0x009896800000895d */ /* 0x008fea0003900000 */
[----:B------:R-:W3:Y:S02]  /*c4f0*/  @!P0 SYNCS.PHASECHK.TRANS64 P0, [R7+URZ+0x120], R21 ;  /* 0x00012015070085a7 */ /* 0x000ee400080010ff */
[----:B---3--:R-:W-:Y:S05]  /*c500*/  @!P0 BRA `(.L_x_233) ;  /* 0xfffffffc00f08947 */ /* 0x008fea000383ffff */
[----:B------:R-:W-:Y:S05]  /*c510*/  BRA `(.L_x_234) ;  /* 0xffffff9c00307947 */ /* 0x000fea000383ffff */
.L_x_109:
[----:B-1----:R-:W-:Y:S02]  /*c520*/  MOV R7, UR34 ;  /* 0x0000002200077c02 */ /* 0x002fe40008000f00 */
[----:B--2---:R-:W-:-:S07]  /*c530*/  MOV R9, R8 ;  /* 0x0000000800097202 */ /* 0x004fce0000000f00 */
.L_x_235:
[----:B-1----:R1:W2:Y:S02]  /*c540*/  SYNCS.PHASECHK.TRANS64.TRYWAIT P0, [R7+URZ+0x98], R9 ;  /* 0x00009809070075a7 */ /* 0x0022a400080011ff */
[----:B--2---:R-:W-:Y:S05]  /*c550*/  @!P0 NANOSLEEP.SYNCS 0x989680 ;  /* 0x009896800000895d */ /* 0x004fea0003900000 */
[----:B------:R-:W2:Y:S02]  /*c560*/  @!P0 SYNCS.PHASECHK.TRANS64 P0, [R7+URZ+0x98], R9 ;  /* 0x00009809070085a7 */ /* 0x000ea400080010ff */
[----:B--2---:R-:W-:Y:S05]  /*c570*/  @!P0 BRA `(.L_x_235) ;  /* 0xfffffffc00f08947 */ /* 0x004fea000383ffff */
[----:B------:R-:W-:Y:S05]  /*c580*/  BRA `(.L_x_236) ;  /* 0xffffff9c002c7947 */ /* 0x000fea000383ffff */
.L_x_111:
[----:B------:R-:W-:-:S07]  /*c590*/  MOV R3, UR34 ;  /* 0x0000002200037c02 */ /* 0x000fce0008000f00 */
.L_x_237:
[----:B--2---:R2:W3:Y:S02]  /*c5a0*/  SYNCS.PHASECHK.TRANS64.TRYWAIT P0, [R3+URZ+0xe8], RZ ;  /* 0x0000e8ff030075a7 */ /* 0x0044e400080011ff */
[----:B---3--:R-:W-:Y:S05]  /*c5b0*/  @!P0 NANOSLEEP.SYNCS 0x989680 ;  /* 0x009896800000895d */ /* 0x008fea0003900000 */
[----:B------:R-:W3:Y:S02]  /*c5c0*/  @!P0 SYNCS.PHASECHK.TRANS64 P0, [R3+URZ+0xe8], RZ ;  /* 0x0000e8ff030085a7 */ /* 0x000ee400080010ff */
[----:B---3--:R-:W-:Y:S05]  /*c5d0*/  @!P0 BRA `(.L_x_237) ;  /* 0xfffffffc00f08947 */ /* 0x008fea000383ffff */
[----:B------:R-:W-:Y:S05]  /*c5e0*/  BRA `(.L_x_238) ;  /* 0xffffffa000d07947 */ /* 0x000fea000383ffff */
.L_x_119:
[----:B------:R-:W-:Y:S02]  /*c5f0*/  MOV R6, UR6 ;  /* 0x0000000600067c02 */ /* 0x000fe40008000f00 */
[----:B------:R-:W-:Y:S02]  /*c600*/  MOV R7, UR6 ;  /* 0x0000000600077c02 */ /* 0x000fe40008000f00 */
[----:B------:R-:W-:-:S07]  /*c610*/  MOV R5, UR4 ;  /* 0x0000000400057c02 */ /* 0x000fce0008000f00 */
.L_x_239:
[----:B-1----:R1:W2:Y:S02]  /*c620*/  SYNCS.PHASECHK.TRANS64.TRYWAIT P0, [R5+URZ+0x20], R7 ;  /* 0x00002007050075a7 */ /* 0x0022a400080011ff */
[----:B--2---:R-:W-:Y:S05]  /*c630*/  @!P0 NANOSLEEP.SYNCS 0x989680 ;  /* 0x009896800000895d */ /* 0x004fea0003900000 */
[----:B------:R-:W2:Y:S02]  /*c640*/  @!P0 SYNCS.PHASECHK.TRANS64 P0, [R5+URZ+0x20], R7 ;  /* 0x00002007050085a7 */ /* 0x000ea400080010ff */
[----:B--2---:R-:W-:Y:S05]  /*c650*/  @!P0 BRA `(.L_x_239) ;  /* 0xfffffffc00f08947 */ /* 0x004fea000383ffff */
[----:B------:R-:W-:Y:S05]  /*c660*/  BRA `(.L_x_240) ;  /* 0xffffffac00047947 */ /* 0x000fea000383ffff */
.L_x_120:
[----:B------:R-:W-:Y:S02]  /*c670*/  MOV R6, UR5 ;  /* 0x0000000500067c02 */ /* 0x000fe40008000f00 */
[----:B-1----:R-:W-:Y:S02]  /*c680*/  MOV R7, UR5 ;  /* 0x0000000500077c02 */ /* 0x002fe40008000f00 */
[----:B------:R-:W-:-:S07]  /*c690*/  MOV R4, UR4 ;  /* 0x0000000400047c02 */ /* 0x000fce0008000f00 */
.L_x_241:
[----:B-1----:R1:W2:Y:S02]  /*c6a0*/  SYNCS.PHASECHK.TRANS64.TRYWAIT P0, [R4+URZ+0x40], R7 ;  /* 0x00004007040075a7 */ /* 0x0022a400080011ff */
[----:B--2---:R-:W-:Y:S05]  /*c6b0*/  @!P0 NANOSLEEP.SYNCS 0x989680 ;  /* 0x009896800000895d */ /* 0x004fea0003900000 */
[----:B------:R-:W2:Y:S02]  /*c6c0*/  @!P0 SYNCS.PHASECHK.TRANS64 P0, [R4+URZ+0x40], R7 ;  /* 0x00004007040085a7 */ /* 0x000ea400080010ff */
[----:B--2---:R-:W-:Y:S05]  /*c6d0*/  @!P0 BRA `(.L_x_241) ;  /* 0xfffffffc00f08947 */ /* 0x004fea000383ffff */
[----:B------:R-:W-:Y:S05]  /*c6e0*/  BRA `(.L_x_242) ;  /* 0xffffffa800ec7947 */ /* 0x000fea000383ffff */
.L_x_122:
[----:B------:R-:W-:Y:S02]  /*c6f0*/  MOV R6, UR6 ;  /* 0x0000000600067c02 */ /* 0x000fe40008000f00 */
[----:B------:R-:W-:Y:S02]  /*c700*/  MOV R7, UR6 ;  /* 0x0000000600077c02 */ /* 0x000fe40008000f00 */
[----:B------:R-:W-:-:S07]  /*c710*/  MOV R4, UR4 ;  /* 0x0000000400047c02 */ /* 0x000fce0008000f00 */
.L_x_243:
[----:B-1----:R1:W2:Y:S02]  /*c720*/  SYNCS.PHASECHK.TRANS64.TRYWAIT P0, [R4+URZ+0x30], R7 ;  /* 0x00003007040075a7 */ /* 0x0022a400080011ff */
[----:B--2---:R-:W-:Y:S05]  /*c730*/  @!P0 NANOSLEEP.SYNCS 0x989680 ;  /* 0x009896800000895d */ /* 0x004fea0003900000 */
[----:B------:R-:W2:Y:S02]  /*c740*/  @!P0 SYNCS.PHASECHK.TRANS64 P0, [R4+URZ+0x30], R7 ;  /* 0x00003007040085a7 */ /* 0x000ea400080010ff */
[----:B--2---:R-:W-:Y:S05]  /*c750*/  @!P0 BRA `(.L_x_243) ;  /* 0xfffffffc00f08947 */ /* 0x004fea000383ffff */
[----:B------:R-:W-:Y:S05]  /*c760*/  BRA `(.L_x_244) ;  /* 0xffffffbc00987947 */ /* 0x000fea000383ffff */
.L_x_123:
[----:B------:R-:W-:Y:S02]  /*c770*/  MOV R6, UR5 ;  /* 0x0000000500067c02 */ /* 0x000fe40008000f00 */
[----:B------:R-:W-:Y:S02]  /*c780*/  MOV R7, UR5 ;  /* 0x0000000500077c02 */ /* 0x000fe40008000f00 */
[----:B------:R-:W-:-:S07]  /*c790*/  MOV R4, UR4 ;  /* 0x0000000400047c02 */ /* 0x000fce0008000f00 */
.L_x_245:
[----:B-1----:R1:W2:Y:S02]  /*c7a0*/  SYNCS.PHASECHK.TRANS64.TRYWAIT P0, [R4+URZ+0x50], R7 ;  /* 0x00005007040075a7 */ /* 0x0022a400080011ff */
[----:B--2---:R-:W-:Y:S05]  /*c7b0*/  @!P0 NANOSLEEP.SYNCS 0x989680 ;  /* 0x009896800000895d */ /* 0x004fea0003900000 */
[----:B------:R-:W2:Y:S02]  /*c7c0*/  @!P0 SYNCS.PHASECHK.TRANS64 P0, [R4+URZ+0x50], R7 ;  /* 0x00005007040085a7 */ /* 0x000ea400080010ff */
[----:B--2---:R-:W-:Y:S05]  /*c7d0*/  @!P0 BRA `(.L_x_245) ;  /* 0xfffffffc00f08947 */ /* 0x004fea000383ffff */
[----:B------:R-:W-:Y:S05]  /*c7e0*/  BRA `(.L_x_246) ;  /* 0xffffffbc00887947 */ /* 0x000fea000383ffff */
.L_x_124:
[----:B------:R-:W-:Y:S02]  /*c7f0*/  MOV R6, UR6 ;  /* 0x0000000600067c02 */ /* 0x000fe40008000f00 */
[----:B------:R-:W-:Y:S02]  /*c800*/  MOV R7, UR6 ;  /* 0x0000000600077c02 */ /* 0x000fe40008000f00 */
[----:B------:R-:W-:-:S07]  /*c810*/  MOV R4, UR4 ;  /* 0x0000000400047c02 */ /* 0x000fce0008000f00 */
.L_x_247:
[----:B-1----:R1:W2:Y:S02]  /*c820*/  SYNCS.PHASECHK.TRANS64.TRYWAIT P0, [R4+URZ+0x68], R7 ;  /* 0x00006807040075a7 */ /* 0x0022a400080011ff */
[----:B--2---:R-:W-:Y:S05]  /*c830*/  @!P0 NANOSLEEP.SYNCS 0x989680 ;  /* 0x009896800000895d */ /* 0x004fea0003900000 */
[----:B------:R-:W2:Y:S02]  /*c840*/  @!P0 SYNCS.PHASECHK.TRANS64 P0, [R4+URZ+0x68], R7 ;  /* 0x00006807040085a7 */ /* 0x000ea400080010ff */
[----:B--2---:R-:W-:Y:S05]  /*c850*/  @!P0 BRA `(.L_x_247) ;  /* 0xfffffffc00f08947 */ /* 0x004fea000383ffff */
[----:B------:R-:W-:Y:S05]  /*c860*/  BRA `(.L_x_248) ;  /* 0xffffffc000787947 */ /* 0x000fea000383ffff */
.L_x_131:
[----:B------:R-:W-:-:S07]  /*c870*/  MOV R4, UR6 ;  /* 0x0000000600047c02 */ /* 0x000fce0008000f00 */
.L_x_249:
[----:B--2---:R2:W3:Y:S02]  /*c880*/  SYNCS.PHASECHK.TRANS64.TRYWAIT P0, [R4+URZ+0x70], RZ ;  /* 0x000070ff040075a7 */ /* 0x0044e400080011ff */
[----:B---3--:R-:W-:Y:S05]  /*c890*/  @!P0 NANOSLEEP.SYNCS 0x989680 ;  /* 0x009896800000895d */ /* 0x008fea0003900000 */
[----:B------:R-:W3:Y:S02]  /*c8a0*/  @!P0 SYNCS.PHASECHK.TRANS64 P0, [R4+URZ+0x70], RZ ;  /* 0x000070ff040085a7 */ /* 0x000ee400080010ff */
[----:B---3--:R-:W-:Y:S05]  /*c8b0*/  @!P0 BRA `(.L_x_249) ;  /* 0xfffffffc00f08947 */ /* 0x008fea000383ffff */
[----:B------:R-:W-:Y:S05]  /*c8c0*/  BRA `(.L_x_250) ;  /* 0xffffffcc00e47947 */ /* 0x000fea000383ffff */
.L_x_133:
[----:B------:R-:W-:-:S07]  /*c8d0*/  MOV R4, UR6 ;  /* 0x0000000600047c02 */ /* 0x000fce0008000f00 */
.L_x_251:
[----:B---3--:R3:W4:Y:S02]  /*c8e0*/  SYNCS.PHASECHK.TRANS64.TRYWAIT P0, [R4+URZ+0x78], RZ ;  /* 0x000078ff040075a7 */ /* 0x00872400080011ff */
[----:B----4-:R-:W-:Y:S05]  /*c8f0*/  @!P0 NANOSLEEP.SYNCS 0x989680 ;  /* 0x009896800000895d */ /* 0x010fea0003900000 */
[----:B------:R-:W4:Y:S02]  /*c900*/  @!P0 SYNCS.PHASECHK.TRANS64 P0, [R4+URZ+0x78], RZ ;  /* 0x000078ff040085a7 */ /* 0x000f2400080010ff */
[----:B----4-:R-:W-:Y:S05]  /*c910*/  @!P0 BRA `(.L_x_251) ;  /* 0xfffffffc00f08947 */ /* 0x010fea000383ffff */
[----:B------:R-:W-:Y:S05]  /*c920*/  BRA `(.L_x_252) ;  /* 0xffffffd000e87947 */ /* 0x000fea000383ffff */
.L_x_142:
[----:B------:R-:W-:Y:S02]  /*c930*/  MOV R2, UR8 ;  /* 0x0000000800027c02 */ /* 0x000fe40008000f00 */
[----:B------:R-:W-:-:S07]  /*c940*/  MOV R5, R4 ;  /* 0x0000000400057202 */ /* 0x000fce0000000f00 */
.L_x_253:
[----:B-1----:R1:W2:Y:S02]  /*c950*/  SYNCS.PHASECHK.TRANS64.TRYWAIT P0, [R2+URZ+0x90], R5 ;  /* 0x00009005020075a7 */ /* 0x0022a400080011ff */
[----:B--2---:R-:W-:Y:S05]  /*c960*/  @!P0 NANOSLEEP.SYNCS 0x989680 ;  /* 0x009896800000895d */ /* 0x004fea0003900000 */
[----:B------:R-:W2:Y:S02]  /*c970*/  @!P0 SYNCS.PHASECHK.TRANS64 P0, [R2+URZ+0x90], R5 ;  /* 0x00009005020085a7 */ /* 0x000ea400080010ff */
[----:B--2---:R-:W-:Y:S05]  /*c980*/  @!P0 BRA `(.L_x_253) ;  /* 0xfffffffc00f08947 */ /* 0x004fea000383ffff */
[----:B------:R-:W-:Y:S05]  /*c990*/  BRA `(.L_x_254) ;  /* 0xffffffdc00c47947 */ /* 0x000fea000383ffff */
        .weak           $__internal_0_$__cuda_sm10x_tcgen05_guardrail_trap_col_being_dealloced_not_returned_by_alloc
        .type           $__internal_0_$__cuda_sm10x_tcgen05_guardrail_trap_col_being_dealloced_not_returned_by_alloc,@function
        .size           $__internal_0_$__cuda_sm10x_tcgen05_guardrail_trap_col_being_dealloced_not_returned_by_alloc,($__internal_1_$__cuda_sm10x_tcgen05_guardrail_trap_phase_invalid_during_alloc - $__internal_0_$__cuda_sm10x_tcgen05_guardrail_trap_col_being_dealloced_not_returned_by_alloc)
$__internal_0_$__cuda_sm10x_tcgen05_guardrail_trap_col_being_dealloced_not_returned_by_alloc:
[----:B------:R-:W-:Y:S05]  /*c9a0*/  BPT.TRAP 0x1 ;  /* 0x000000040000795c */ /* 0x000fea0000300000 */
[----:B------:R-:W-:-:S04]  /*c9b0*/  HFMA2 R7, -RZ, RZ, 0, 0 ;  /* 0x00000000ff077431 */ /* 0x000fc800000001ff */
[----:B------:R-:W-:Y:S05]  /*c9c0*/  RET.REL.NODEC R6 `(kernel_cutlass_kernel_flash_attncuteflash_bwd_sm100FlashAttentionBackwardSm100_object_at__tensor0000o6411101213_tensor0000_o_6410111213_tensor0000o6411101213_tensor0000_o_6410111213_tenso_0) ;  /* 0xffffff34068c7950 */ /* 0x000fea0003c3ffff */
        .weak           $__internal_1_$__cuda_sm10x_tcgen05_guardrail_trap_phase_invalid_during_alloc
        .type           $__internal_1_$__cuda_sm10x_tcgen05_guardrail_trap_phase_invalid_during_alloc,@function
        .size           $__internal_1_$__cuda_sm10x_tcgen05_guardrail_trap_phase_invalid_during_alloc,($__internal_2_$__cuda_sm10x_tcgen05_guardrail_trap_unallocated_columns_being_dealloced - $__internal_1_$__cuda_sm10x_tcgen05_guardrail_trap_phase_invalid_during_alloc)
$__internal_1_$__cuda_sm10x_tcgen05_guardrail_trap_phase_invalid_during_alloc:
[----:B------:R-:W-:Y:S05]  /*c9d0*/  BPT.TRAP 0x1 ;  /* 0x000000040000795c */ /* 0x000fea0000300000 */
[----:B------:R-:W-:-:S04]  /*c9e0*/  MOV R7, 0x0 ;  /* 0x0000000000077802 */ /* 0x000fc80000000f00 */
[----:B------:R-:W-:Y:S05]  /*c9f0*/  RET.REL.NODEC R6 `(kernel_cutlass_kernel_flash_attncuteflash_bwd_sm100FlashAttentionBackwardSm100_object_at__tensor0000o6411101213_tensor0000_o_6410111213_tensor0000o6411101213_tensor0000_o_6410111213_tenso_0) ;  /* 0xffffff3406807950 */ /* 0x000fea0003c3ffff */
        .weak           $__internal_2_$__cuda_sm10x_tcgen05_guardrail_trap_unallocated_columns_being_dealloced
        .type           $__internal_2_$__cuda_sm10x_tcgen05_guardrail_trap_unallocated_columns_being_dealloced,@function
        .size           $__internal_2_$__cuda_sm10x_tcgen05_guardrail_trap_unallocated_columns_being_dealloced,(.L_x_258 - $__internal_2_$__cuda_sm10x_tcgen05_guardrail_trap_unallocated_columns_being_dealloced)
$__internal_2_$__cuda_sm10x_tcgen05_guardrail_trap_unallocated_columns_being_dealloced:
[----:B------:R-:W-:Y:S05]  /*ca00*/  BPT.TRAP 0x1 ;  /* 0x000000040000795c */ /* 0x000fea0000300000 */
[----:B------:R-:W-:-:S04]  /*ca10*/  HFMA2 R7, -RZ, RZ, 0, 0 ;  /* 0x00000000ff077431 */ /* 0x000fc800000001ff */
[----:B------:R-:W-:Y:S05]  /*ca20*/  RET.REL.NODEC R6 `(kernel_cutlass_kernel_flash_attncuteflash_bwd_sm100FlashAttentionBackwardSm100_object_at__tensor0000o6411101213_tensor0000_o_6410111213_tensor0000o6411101213_tensor0000_o_6410111213_tenso_0) ;  /* 0xffffff3406747950 */ /* 0x000fea0003c3ffff */
.L_x_255:
[----:B------:R-:W-:-:S00]  /*ca30*/  BRA `(.L_x_255) ;  /* 0xfffffffc00fc7947 */ /* 0x000fc0000383ffff */
[----:B------:R-:W-:-:S00]  /*ca40*/  NOP ;  /* 0x0000000000007918 */ /* 0x000fc00000000000 */
        /* <DEDUP_REMOVED lines=11> */
.L_x_258:


//--------------------- .nv.shared.kernel_cutlass_kernel_flash_attncuteflash_bwd_sm100FlashAttentionBackwardSm100_object_at__tensor0000o6411101213_tensor0000_o_6410111213_tensor0000o6411101213_tensor0000_o_6410111213_tenso_0 --------------------------
	.section	.nv.shared.kernel_cutlass_kernel_flash_attncuteflash_bwd_sm100FlashAttentionBackwardSm100_object_at__tensor0000o6411101213_tensor0000_o_6410111213_tensor0000o6411101213_tensor0000_o_6410111213_tenso_0,"aw",@nobits
	.sectionflags	@""
	.align	1024
	.zero		1024


//--------------------- .nv.shared.reserved.0     --------------------------
	.section	.nv.shared.reserved.0,"aw",@nobits
	.align	8
	.weak		__nv_reservedSMEM_offset_0_alias
	.size		__nv_reservedSMEM_offset_0_alias, 0, 64
	.other		__nv_reservedSMEM_offset_0_alias,@"STO_CUDA_RESERVED_SHARED STV_DEFAULT"
__nv_reservedSMEM_offset_0_alias:
	.zero		0
.nv.shared.reserved.0:
	.zero		64
	.weak		__nv_reservedSMEM_allocation_phase
	.type		__nv_reservedSMEM_allocation_phase,@object
	.size		__nv_reservedSMEM_allocation_phase,(.L_0 - __nv_reservedSMEM_allocation_phase)
__nv_reservedSMEM_allocation_phase:
	.zero		1
.L_0:
	.zero		7
	.weak		__nv_reservedSMEM_devtool_atexit_pc
	.type		__nv_reservedSMEM_devtool_atexit_pc,@object
	.size		__nv_reservedSMEM_devtool_atexit_pc,(__nv_reservedSMEM_allocation_mask - __nv_reservedSMEM_devtool_atexit_pc)
__nv_reservedSMEM_devtool_atexit_pc:
	.zero		8
	.weak		__nv_reservedSMEM_allocation_mask
	.type		__nv_reservedSMEM_allocation_mask,@object
	.size		__nv_reservedSMEM_allocation_mask,(.L_2 - __nv_reservedSMEM_allocation_mask)
__nv_reservedSMEM_allocation_mask:
	.zero		4
.L_2:
	.zero		4
	.weak		__nv_reservedSMEM_tmem_allocation_pipeline_mbarrier
	.type		__nv_reservedSMEM_tmem_allocation_pipeline_mbarrier,@object
	.size		__nv_reservedSMEM_tmem_allocation_pipeline_mbarrier,(__nv_reservedSMEM_tmem_allocation_pipeline_mbarrier_parity - __nv_reservedSMEM_tmem_allocation_pipeline_mbarrier)
__nv_reservedSMEM_tmem_allocation_pipeline_mbarrier:
	.zero		8
	.weak		__nv_reservedSMEM_tmem_allocation_pipeline_mbarrier_parity
	.type		__nv_reservedSMEM_tmem_allocation_pipeline_mbarrier_parity,@object
	.size		__nv_reservedSMEM_tmem_allocation_pipeline_mbarrier_parity,(.L_4 - __nv_reservedSMEM_tmem_allocation_pipeline_mbarrier_parity)
__nv_reservedSMEM_tmem_allocation_pipeline_mbarrier_parity:
	.zero		4
.L_4:


//--------------------- .nv.constant0.kernel_cutlass_kernel_flash_attncuteflash_bwd_sm100FlashAttentionBackwardSm100_object_at__tensor0000o6411101213_tensor0000_o_6410111213_tensor0000o6411101213_tensor0000_o_6410111213_tenso_0 --------------------------
	.section	.nv.constant0.kernel_cutlass_kernel_flash_attncuteflash_bwd_sm100FlashAttentionBackwardSm100_object_at__tensor0000o6411101213_tensor0000_o_6410111213_tensor0000o6411101213_tensor0000_o_6410111213_tenso_0,"a",@progbits
	.sectionflags	@""
	.align	4
.nv.constant0.kernel_cutlass_kernel_flash_attncuteflash_bwd_sm100FlashAttentionBackwardSm100_object_at__tensor0000o6411101213_tensor0000_o_6410111213_tensor0000o6411101213_tensor0000_o_6410111213_tenso_0:
	.zero		2480


//--------------------- SYMBOLS --------------------------

	.type		.nv.reservedSmem.offset0,@object
	.size		.nv.reservedSmem.offset0,0x4
	.type		.nv.reservedSmem.cap,@object
	.size		.nv.reservedSmem.cap,0x4
